//
// Generated by NVIDIA NVVM Compiler
//
// Compiler Build ID: CL-36424714
// Cuda compilation tools, release 13.0, V13.0.88
// Based on NVVM 20.0.0
//

.version 9.0
.target sm_100
.address_size 64

	// .globl	_Z19load_experts_kernelPfPlS0_S0_iiiiPiS1_ii
// _ZZ19load_experts_kernelPfPlS0_S0_iiiiPiS1_iiE12temp_storage has been demoted
// _ZZN3cub18CUB_300001_SM_10006detail10radix_sort31DeviceRadixSortSingleTileKernelINS1_5radix10policy_hubIlNS0_8NullTypeEyE10Policy1000ELNS0_9SortOrderE0ElS6_yNS1_21identity_decomposer_tEEEvPKT1_PSB_PKT2_PSF_T3_iiT4_E12temp_storage has been demoted
// _ZZN3cub18CUB_300001_SM_10006detail10radix_sort30DeviceRadixSortHistogramKernelINS1_5radix10policy_hubIlNS0_8NullTypeEyE10Policy1000ELNS0_9SortOrderE0ElyNS1_21identity_decomposer_tEEEvPT2_PKT1_SB_iiT3_E12temp_storage has been demoted
// _ZZN3cub18CUB_300001_SM_10006detail10radix_sort33DeviceRadixSortExclusiveSumKernelINS1_5radix10policy_hubIlNS0_8NullTypeEyE10Policy1000EyEEvPT0_E12temp_storage has been demoted
// _ZZN3cub18CUB_300001_SM_10006detail10radix_sort29DeviceRadixSortOnesweepKernelINS1_5radix10policy_hubIlNS0_8NullTypeEyE10Policy1000ELNS0_9SortOrderE0ElS6_yiiNS1_21identity_decomposer_tEEEvPT5_SC_PT3_PKSD_PT1_PKSH_PT2_PKSL_T4_iiT6_E1s has been demoted
// _ZZN3cub18CUB_300001_SM_10006detail4scan16DeviceScanKernelINS2_10policy_hubIiiijN4cuda3std3__44plusIvEEE10Policy1000EPiSC_NS0_13ScanTileStateIiLb1EEES9_NS1_10InputValueIiSC_EEjiLb0EiEEvT0_T1_T2_iT3_T4_T5_E12temp_storage has been demoted
.global .align 1 .b8 _ZN34_INTERNAL_6dd77022_4_k_cu_5af0b5804cuda3std3__45__cpo5beginE[1];
.global .align 1 .b8 _ZN34_INTERNAL_6dd77022_4_k_cu_5af0b5804cuda3std3__45__cpo3endE[1];
.global .align 1 .b8 _ZN34_INTERNAL_6dd77022_4_k_cu_5af0b5804cuda3std3__45__cpo6cbeginE[1];
.global .align 1 .b8 _ZN34_INTERNAL_6dd77022_4_k_cu_5af0b5804cuda3std3__45__cpo4cendE[1];
.global .align 1 .b8 _ZN34_INTERNAL_6dd77022_4_k_cu_5af0b5804cuda3std3__45__cpo6rbeginE[1];
.global .align 1 .b8 _ZN34_INTERNAL_6dd77022_4_k_cu_5af0b5804cuda3std3__45__cpo4rendE[1];
.global .align 1 .b8 _ZN34_INTERNAL_6dd77022_4_k_cu_5af0b5804cuda3std3__45__cpo7crbeginE[1];
.global .align 1 .b8 _ZN34_INTERNAL_6dd77022_4_k_cu_5af0b5804cuda3std3__45__cpo5crendE[1];
.global .align 1 .b8 _ZN34_INTERNAL_6dd77022_4_k_cu_5af0b5804cuda3std3__436_GLOBAL__N__6dd77022_4_k_cu_5af0b5806ignoreE[1];
.global .align 1 .b8 _ZN34_INTERNAL_6dd77022_4_k_cu_5af0b5804cuda3std3__419piecewise_constructE[1];
.global .align 1 .b8 _ZN34_INTERNAL_6dd77022_4_k_cu_5af0b5804cuda3std3__48in_placeE[1];
.global .align 1 .b8 _ZN34_INTERNAL_6dd77022_4_k_cu_5af0b5804cuda3std3__420unreachable_sentinelE[1];
.global .align 1 .b8 _ZN34_INTERNAL_6dd77022_4_k_cu_5af0b5804cuda3std3__47nulloptE[1];
.global .align 1 .b8 _ZN34_INTERNAL_6dd77022_4_k_cu_5af0b5804cuda3std3__48unexpectE[1];
.global .align 1 .b8 _ZN34_INTERNAL_6dd77022_4_k_cu_5af0b5804cuda3std6ranges3__45__cpo4swapE[1];
.global .align 1 .b8 _ZN34_INTERNAL_6dd77022_4_k_cu_5af0b5804cuda3std6ranges3__45__cpo9iter_moveE[1];
.global .align 1 .b8 _ZN34_INTERNAL_6dd77022_4_k_cu_5af0b5804cuda3std6ranges3__45__cpo5beginE[1];
.global .align 1 .b8 _ZN34_INTERNAL_6dd77022_4_k_cu_5af0b5804cuda3std6ranges3__45__cpo3endE[1];
.global .align 1 .b8 _ZN34_INTERNAL_6dd77022_4_k_cu_5af0b5804cuda3std6ranges3__45__cpo6cbeginE[1];
.global .align 1 .b8 _ZN34_INTERNAL_6dd77022_4_k_cu_5af0b5804cuda3std6ranges3__45__cpo4cendE[1];
.global .align 1 .b8 _ZN34_INTERNAL_6dd77022_4_k_cu_5af0b5804cuda3std6ranges3__45__cpo7advanceE[1];
.global .align 1 .b8 _ZN34_INTERNAL_6dd77022_4_k_cu_5af0b5804cuda3std6ranges3__45__cpo9iter_swapE[1];
.global .align 1 .b8 _ZN34_INTERNAL_6dd77022_4_k_cu_5af0b5804cuda3std6ranges3__45__cpo4nextE[1];
.global .align 1 .b8 _ZN34_INTERNAL_6dd77022_4_k_cu_5af0b5804cuda3std6ranges3__45__cpo4prevE[1];
.global .align 1 .b8 _ZN34_INTERNAL_6dd77022_4_k_cu_5af0b5804cuda3std6ranges3__45__cpo4dataE[1];
.global .align 1 .b8 _ZN34_INTERNAL_6dd77022_4_k_cu_5af0b5804cuda3std6ranges3__45__cpo5cdataE[1];
.global .align 1 .b8 _ZN34_INTERNAL_6dd77022_4_k_cu_5af0b5804cuda3std6ranges3__45__cpo4sizeE[1];
.global .align 1 .b8 _ZN34_INTERNAL_6dd77022_4_k_cu_5af0b5804cuda3std6ranges3__45__cpo5ssizeE[1];
.global .align 1 .b8 _ZN34_INTERNAL_6dd77022_4_k_cu_5af0b5804cuda3std6ranges3__45__cpo8distanceE[1];
.global .align 1 .b8 _ZN34_INTERNAL_6dd77022_4_k_cu_5af0b5806thrust24THRUST_300001_SM_1000_NS8cuda_cub3parE[1];
.global .align 1 .b8 _ZN34_INTERNAL_6dd77022_4_k_cu_5af0b5806thrust24THRUST_300001_SM_1000_NS8cuda_cub10par_nosyncE[1];
.global .align 1 .b8 _ZN34_INTERNAL_6dd77022_4_k_cu_5af0b5806thrust24THRUST_300001_SM_1000_NS6system6detail10sequential3seqE[1];
.global .align 1 .b8 _ZN34_INTERNAL_6dd77022_4_k_cu_5af0b5806thrust24THRUST_300001_SM_1000_NS6system3cpp3parE[1];
.global .align 1 .b8 _ZN34_INTERNAL_6dd77022_4_k_cu_5af0b5806thrust24THRUST_300001_SM_1000_NS12placeholders2_1E[1];
.global .align 1 .b8 _ZN34_INTERNAL_6dd77022_4_k_cu_5af0b5806thrust24THRUST_300001_SM_1000_NS12placeholders2_2E[1];
.global .align 1 .b8 _ZN34_INTERNAL_6dd77022_4_k_cu_5af0b5806thrust24THRUST_300001_SM_1000_NS12placeholders2_3E[1];
.global .align 1 .b8 _ZN34_INTERNAL_6dd77022_4_k_cu_5af0b5806thrust24THRUST_300001_SM_1000_NS12placeholders2_4E[1];
.global .align 1 .b8 _ZN34_INTERNAL_6dd77022_4_k_cu_5af0b5806thrust24THRUST_300001_SM_1000_NS12placeholders2_5E[1];
.global .align 1 .b8 _ZN34_INTERNAL_6dd77022_4_k_cu_5af0b5806thrust24THRUST_300001_SM_1000_NS12placeholders2_6E[1];
.global .align 1 .b8 _ZN34_INTERNAL_6dd77022_4_k_cu_5af0b5806thrust24THRUST_300001_SM_1000_NS12placeholders2_7E[1];
.global .align 1 .b8 _ZN34_INTERNAL_6dd77022_4_k_cu_5af0b5806thrust24THRUST_300001_SM_1000_NS12placeholders2_8E[1];
.global .align 1 .b8 _ZN34_INTERNAL_6dd77022_4_k_cu_5af0b5806thrust24THRUST_300001_SM_1000_NS12placeholders2_9E[1];
.global .align 1 .b8 _ZN34_INTERNAL_6dd77022_4_k_cu_5af0b5806thrust24THRUST_300001_SM_1000_NS12placeholders3_10E[1];
.global .align 1 .b8 _ZN34_INTERNAL_6dd77022_4_k_cu_5af0b5806thrust24THRUST_300001_SM_1000_NS3seqE[1];
.global .align 1 .b8 _ZN34_INTERNAL_6dd77022_4_k_cu_5af0b5806thrust24THRUST_300001_SM_1000_NS6deviceE[1];
.extern .shared .align 16 .b8 _ZN6thrust24THRUST_300001_SM_1000_NS8cuda_cub4core6detail5shmemE[];

.visible .entry _Z19load_experts_kernelPfPlS0_S0_iiiiPiS1_ii(
	.param .u64 .ptr .align 1 _Z19load_experts_kernelPfPlS0_S0_iiiiPiS1_ii_param_0,
	.param .u64 .ptr .align 1 _Z19load_experts_kernelPfPlS0_S0_iiiiPiS1_ii_param_1,
	.param .u64 .ptr .align 1 _Z19load_experts_kernelPfPlS0_S0_iiiiPiS1_ii_param_2,
	.param .u64 .ptr .align 1 _Z19load_experts_kernelPfPlS0_S0_iiiiPiS1_ii_param_3,
	.param .u32 _Z19load_experts_kernelPfPlS0_S0_iiiiPiS1_ii_param_4,
	.param .u32 _Z19load_experts_kernelPfPlS0_S0_iiiiPiS1_ii_param_5,
	.param .u32 _Z19load_experts_kernelPfPlS0_S0_iiiiPiS1_ii_param_6,
	.param .u32 _Z19load_experts_kernelPfPlS0_S0_iiiiPiS1_ii_param_7,
	.param .u64 .ptr .align 1 _Z19load_experts_kernelPfPlS0_S0_iiiiPiS1_ii_param_8,
	.param .u64 .ptr .align 1 _Z19load_experts_kernelPfPlS0_S0_iiiiPiS1_ii_param_9,
	.param .u32 _Z19load_experts_kernelPfPlS0_S0_iiiiPiS1_ii_param_10,
	.param .u32 _Z19load_experts_kernelPfPlS0_S0_iiiiPiS1_ii_param_11
)
{
	.reg .pred 	%p<12>;
	.reg .b32 	%r<38>;
	.reg .b64 	%rd<26>;
	// demoted variable
	.shared .align 4 .b8 _ZZ19load_experts_kernelPfPlS0_S0_iiiiPiS1_iiE12temp_storage[24];
	ld.param.u64 	%rd4, [_Z19load_experts_kernelPfPlS0_S0_iiiiPiS1_ii_param_1];
	ld.param.u64 	%rd5, [_Z19load_experts_kernelPfPlS0_S0_iiiiPiS1_ii_param_2];
	ld.param.u64 	%rd6, [_Z19load_experts_kernelPfPlS0_S0_iiiiPiS1_ii_param_3];
	ld.param.u32 	%r10, [_Z19load_experts_kernelPfPlS0_S0_iiiiPiS1_ii_param_4];
	ld.param.u32 	%r11, [_Z19load_experts_kernelPfPlS0_S0_iiiiPiS1_ii_param_7];
	ld.param.u64 	%rd7, [_Z19load_experts_kernelPfPlS0_S0_iiiiPiS1_ii_param_8];
	ld.param.u64 	%rd8, [_Z19load_experts_kernelPfPlS0_S0_iiiiPiS1_ii_param_9];
	ld.param.u32 	%r12, [_Z19load_experts_kernelPfPlS0_S0_iiiiPiS1_ii_param_10];
	ld.param.u32 	%r13, [_Z19load_experts_kernelPfPlS0_S0_iiiiPiS1_ii_param_11];
	mov.u32 	%r1, %ctaid.x;
	mov.u32 	%r15, %ntid.x;
	mov.u32 	%r2, %tid.x;
	mad.lo.s32 	%r3, %r1, %r15, %r2;
	setp.ge.s32 	%p2, %r3, %r12;
	mov.b32 	%r37, 0;
	@%p2 bra 	$L__BB0_6;
	cvta.to.global.u64 	%rd9, %rd6;
	mul.wide.s32 	%rd10, %r3, 8;
	add.s64 	%rd11, %rd9, %rd10;
	setp.lt.s32 	%p4, %r11, 1;
	ld.global.u64 	%rd1, [%rd11];
	mov.b32 	%r36, 0;
	mov.pred 	%p3, -1;
	mov.pred 	%p11, %p3;
	@%p4 bra 	$L__BB0_5;
	mul.lo.s32 	%r18, %r12, %r10;
	cvt.s64.s32 	%rd12, %r18;
	add.s64 	%rd2, %rd1, %rd12;
	cvta.to.global.u64 	%rd3, %rd4;
	mov.b32 	%r35, 0;
$L__BB0_3:
	mul.wide.u32 	%rd13, %r35, 8;
	add.s64 	%rd14, %rd3, %rd13;
	ld.global.u64 	%rd15, [%rd14];
	setp.eq.s64 	%p6, %rd2, %rd15;
	mov.pred 	%p11, 0;
	mov.u32 	%r36, %r35;
	@%p6 bra 	$L__BB0_5;
	add.s32 	%r35, %r35, 1;
	setp.ne.s32 	%p8, %r35, %r11;
	mov.b32 	%r36, 0;
	mov.pred 	%p11, %p3;
	@%p8 bra 	$L__BB0_3;
$L__BB0_5:
	selp.u32 	%r37, 1, 0, %p11;
	cvt.u32.u64 	%r20, %rd1;
	selp.b32 	%r21, %r20, -1, %p11;
	cvta.to.global.u64 	%rd16, %rd7;
	mul.wide.s32 	%rd17, %r3, 4;
	add.s64 	%rd18, %rd16, %rd17;
	st.global.u32 	[%rd18], %r21;
	mul.lo.s32 	%r22, %r36, %r13;
	cvt.s64.s32 	%rd19, %r22;
	cvta.to.global.u64 	%rd20, %rd5;
	add.s64 	%rd22, %rd20, %rd10;
	st.global.u64 	[%rd22], %rd19;
$L__BB0_6:
	// begin inline asm
	mov.u32 %r23, %laneid;
	// end inline asm
	mov.b32 	%r24, -1;
	redux.sync.add.s32 %r9, %r37, %r24;
	setp.ne.s32 	%p9, %r23, 0;
	@%p9 bra 	$L__BB0_8;
	shr.u32 	%r25, %r2, 3;
	and.b32  	%r26, %r25, 124;
	mov.u32 	%r27, _ZZ19load_experts_kernelPfPlS0_S0_iiiiPiS1_iiE12temp_storage;
	add.s32 	%r28, %r27, %r26;
	st.shared.u32 	[%r28+4], %r9;
$L__BB0_8:
	bar.sync 	0;
	setp.ne.s32 	%p10, %r2, 0;
	@%p10 bra 	$L__BB0_10;
	ld.shared.u32 	%r29, [_ZZ19load_experts_kernelPfPlS0_S0_iiiiPiS1_iiE12temp_storage+8];
	add.s32 	%r30, %r29, %r9;
	ld.shared.u32 	%r31, [_ZZ19load_experts_kernelPfPlS0_S0_iiiiPiS1_iiE12temp_storage+12];
	add.s32 	%r32, %r30, %r31;
	ld.shared.u32 	%r33, [_ZZ19load_experts_kernelPfPlS0_S0_iiiiPiS1_iiE12temp_storage+16];
	add.s32 	%r34, %r32, %r33;
	cvta.to.global.u64 	%rd23, %rd8;
	mul.wide.u32 	%rd24, %r1, 4;
	add.s64 	%rd25, %rd23, %rd24;
	st.global.u32 	[%rd25], %r34;
$L__BB0_10:
	ret;

}
	// .globl	_Z10prefix_sumPiS_i
.visible .entry _Z10prefix_sumPiS_i(
	.param .u64 .ptr .align 1 _Z10prefix_sumPiS_i_param_0,
	.param .u64 .ptr .align 1 _Z10prefix_sumPiS_i_param_1,
	.param .u32 _Z10prefix_sumPiS_i_param_2
)
{
	.reg .pred 	%p<11>;
	.reg .b32 	%r<115>;
	.reg .b64 	%rd<49>;

	ld.param.u64 	%rd14, [_Z10prefix_sumPiS_i_param_0];
	ld.param.u64 	%rd15, [_Z10prefix_sumPiS_i_param_1];
	ld.param.u32 	%r21, [_Z10prefix_sumPiS_i_param_2];
	cvta.to.global.u64 	%rd1, %rd14;
	cvta.to.global.u64 	%rd2, %rd15;
	mov.u32 	%r22, %tid.x;
	mov.u32 	%r23, %ctaid.x;
	or.b32  	%r24, %r22, %r23;
	setp.ne.s32 	%p1, %r24, 0;
	@%p1 bra 	$L__BB1_15;
	mov.b32 	%r25, 0;
	st.global.u32 	[%rd2], %r25;
	setp.lt.s32 	%p2, %r21, 2;
	@%p2 bra 	$L__BB1_15;
	add.s32 	%r1, %r21, -1;
	add.s32 	%r27, %r21, -2;
	and.b32  	%r2, %r1, 15;
	setp.lt.u32 	%p3, %r27, 15;
	mov.b32 	%r111, 1;
	@%p3 bra 	$L__BB1_6;
	and.b32  	%r29, %r1, -16;
	neg.s32 	%r109, %r29;
	add.s64 	%rd47, %rd1, 32;
	add.s64 	%rd46, %rd2, 32;
	mov.b32 	%r108, 0;
$L__BB1_4:
	.pragma "nounroll";
	ld.global.u32 	%r30, [%rd46+-32];
	ld.global.u32 	%r31, [%rd47+-32];
	add.s32 	%r32, %r31, %r30;
	st.global.u32 	[%rd46+-28], %r32;
	ld.global.u32 	%r33, [%rd47+-28];
	add.s32 	%r34, %r33, %r32;
	st.global.u32 	[%rd46+-24], %r34;
	ld.global.u32 	%r35, [%rd47+-24];
	add.s32 	%r36, %r35, %r34;
	st.global.u32 	[%rd46+-20], %r36;
	ld.global.u32 	%r37, [%rd47+-20];
	add.s32 	%r38, %r37, %r36;
	st.global.u32 	[%rd46+-16], %r38;
	ld.global.u32 	%r39, [%rd47+-16];
	add.s32 	%r40, %r39, %r38;
	st.global.u32 	[%rd46+-12], %r40;
	ld.global.u32 	%r41, [%rd47+-12];
	add.s32 	%r42, %r41, %r40;
	st.global.u32 	[%rd46+-8], %r42;
	ld.global.u32 	%r43, [%rd47+-8];
	add.s32 	%r44, %r43, %r42;
	st.global.u32 	[%rd46+-4], %r44;
	ld.global.u32 	%r45, [%rd47+-4];
	add.s32 	%r46, %r45, %r44;
	st.global.u32 	[%rd46], %r46;
	ld.global.u32 	%r47, [%rd47];
	add.s32 	%r48, %r47, %r46;
	st.global.u32 	[%rd46+4], %r48;
	ld.global.u32 	%r49, [%rd47+4];
	add.s32 	%r50, %r49, %r48;
	st.global.u32 	[%rd46+8], %r50;
	ld.global.u32 	%r51, [%rd47+8];
	add.s32 	%r52, %r51, %r50;
	st.global.u32 	[%rd46+12], %r52;
	ld.global.u32 	%r53, [%rd47+12];
	add.s32 	%r54, %r53, %r52;
	st.global.u32 	[%rd46+16], %r54;
	ld.global.u32 	%r55, [%rd47+16];
	add.s32 	%r56, %r55, %r54;
	st.global.u32 	[%rd46+20], %r56;
	ld.global.u32 	%r57, [%rd47+20];
	add.s32 	%r58, %r57, %r56;
	st.global.u32 	[%rd46+24], %r58;
	ld.global.u32 	%r59, [%rd47+24];
	add.s32 	%r60, %r59, %r58;
	st.global.u32 	[%rd46+28], %r60;
	ld.global.u32 	%r61, [%rd47+28];
	add.s32 	%r62, %r61, %r60;
	st.global.u32 	[%rd46+32], %r62;
	add.s32 	%r109, %r109, 16;
	add.s32 	%r108, %r108, 16;
	add.s64 	%rd47, %rd47, 64;
	add.s64 	%rd46, %rd46, 64;
	setp.ne.s32 	%p4, %r109, 0;
	@%p4 bra 	$L__BB1_4;
	add.s32 	%r111, %r108, 1;
$L__BB1_6:
	setp.eq.s32 	%p5, %r2, 0;
	@%p5 bra 	$L__BB1_15;
	and.b32  	%r10, %r1, 7;
	setp.lt.u32 	%p6, %r2, 8;
	@%p6 bra 	$L__BB1_9;
	mul.wide.s32 	%rd16, %r111, 4;
	add.s64 	%rd17, %rd2, %rd16;
	ld.global.u32 	%r63, [%rd17+-4];
	add.s64 	%rd18, %rd1, %rd16;
	ld.global.u32 	%r64, [%rd18+-4];
	add.s32 	%r65, %r64, %r63;
	mul.wide.u32 	%rd19, %r111, 4;
	add.s64 	%rd20, %rd2, %rd19;
	st.global.u32 	[%rd20], %r65;
	add.s32 	%r66, %r111, 1;
	ld.global.u32 	%r67, [%rd18];
	add.s32 	%r68, %r67, %r65;
	mul.wide.u32 	%rd21, %r66, 4;
	add.s64 	%rd22, %rd2, %rd21;
	st.global.u32 	[%rd22], %r68;
	add.s32 	%r69, %r111, 2;
	ld.global.u32 	%r70, [%rd17+4];
	ld.global.u32 	%r71, [%rd18+4];
	add.s32 	%r72, %r71, %r70;
	mul.wide.u32 	%rd23, %r69, 4;
	add.s64 	%rd24, %rd2, %rd23;
	st.global.u32 	[%rd24], %r72;
	add.s32 	%r73, %r111, 3;
	ld.global.u32 	%r74, [%rd17+8];
	ld.global.u32 	%r75, [%rd18+8];
	add.s32 	%r76, %r75, %r74;
	mul.wide.u32 	%rd25, %r73, 4;
	add.s64 	%rd26, %rd2, %rd25;
	st.global.u32 	[%rd26], %r76;
	add.s32 	%r77, %r111, 4;
	ld.global.u32 	%r78, [%rd17+12];
	ld.global.u32 	%r79, [%rd18+12];
	add.s32 	%r80, %r79, %r78;
	mul.wide.u32 	%rd27, %r77, 4;
	add.s64 	%rd28, %rd2, %rd27;
	st.global.u32 	[%rd28], %r80;
	add.s32 	%r81, %r111, 5;
	ld.global.u32 	%r82, [%rd17+16];
	ld.global.u32 	%r83, [%rd18+16];
	add.s32 	%r84, %r83, %r82;
	mul.wide.u32 	%rd29, %r81, 4;
	add.s64 	%rd30, %rd2, %rd29;
	st.global.u32 	[%rd30], %r84;
	add.s32 	%r85, %r111, 6;
	ld.global.u32 	%r86, [%rd17+20];
	ld.global.u32 	%r87, [%rd18+20];
	add.s32 	%r88, %r87, %r86;
	mul.wide.u32 	%rd31, %r85, 4;
	add.s64 	%rd32, %rd2, %rd31;
	st.global.u32 	[%rd32], %r88;
	ld.global.u32 	%r89, [%rd17+24];
	ld.global.u32 	%r90, [%rd18+24];
	add.s32 	%r91, %r90, %r89;
	st.global.u32 	[%rd20+28], %r91;
	add.s32 	%r111, %r111, 8;
$L__BB1_9:
	setp.eq.s32 	%p7, %r10, 0;
	@%p7 bra 	$L__BB1_15;
	and.b32  	%r13, %r1, 3;
	setp.lt.u32 	%p8, %r10, 4;
	@%p8 bra 	$L__BB1_12;
	mul.wide.s32 	%rd33, %r111, 4;
	add.s64 	%rd34, %rd2, %rd33;
	ld.global.u32 	%r92, [%rd34+-4];
	add.s64 	%rd35, %rd1, %rd33;
	ld.global.u32 	%r93, [%rd35+-4];
	add.s32 	%r94, %r93, %r92;
	mul.wide.u32 	%rd36, %r111, 4;
	add.s64 	%rd37, %rd2, %rd36;
	st.global.u32 	[%rd37], %r94;
	add.s32 	%r95, %r111, 1;
	ld.global.u32 	%r96, [%rd35];
	add.s32 	%r97, %r96, %r94;
	mul.wide.u32 	%rd38, %r95, 4;
	add.s64 	%rd39, %rd2, %rd38;
	st.global.u32 	[%rd39], %r97;
	add.s32 	%r98, %r111, 2;
	ld.global.u32 	%r99, [%rd34+4];
	ld.global.u32 	%r100, [%rd35+4];
	add.s32 	%r101, %r100, %r99;
	mul.wide.u32 	%rd40, %r98, 4;
	add.s64 	%rd41, %rd2, %rd40;
	st.global.u32 	[%rd41], %r101;
	ld.global.u32 	%r102, [%rd34+8];
	ld.global.u32 	%r103, [%rd35+8];
	add.s32 	%r104, %r103, %r102;
	st.global.u32 	[%rd37+12], %r104;
	add.s32 	%r111, %r111, 4;
$L__BB1_12:
	setp.eq.s32 	%p9, %r13, 0;
	@%p9 bra 	$L__BB1_15;
	add.s64 	%rd9, %rd2, -4;
	add.s64 	%rd10, %rd1, -4;
	mul.wide.u32 	%rd42, %r111, 4;
	add.s64 	%rd48, %rd2, %rd42;
	neg.s32 	%r113, %r13;
$L__BB1_14:
	.pragma "nounroll";
	mul.wide.s32 	%rd43, %r111, 4;
	add.s64 	%rd44, %rd9, %rd43;
	add.s64 	%rd45, %rd10, %rd43;
	ld.global.u32 	%r105, [%rd44];
	ld.global.u32 	%r106, [%rd45];
	add.s32 	%r107, %r106, %r105;
	st.global.u32 	[%rd48], %r107;
	add.s32 	%r111, %r111, 1;
	add.s64 	%rd48, %rd48, 4;
	add.s32 	%r113, %r113, 1;
	setp.ne.s32 	%p10, %r113, 0;
	@%p10 bra 	$L__BB1_14;
$L__BB1_15:
	ret;

}
	// .globl	_Z24load_experts_list_kernelPfS_PlS0_S0_S0_PiS1_iiiii
.visible .entry _Z24load_experts_list_kernelPfS_PlS0_S0_S0_PiS1_iiiii(
	.param .u64 .ptr .align 1 _Z24load_experts_list_kernelPfS_PlS0_S0_S0_PiS1_iiiii_param_0,
	.param .u64 .ptr .align 1 _Z24load_experts_list_kernelPfS_PlS0_S0_S0_PiS1_iiiii_param_1,
	.param .u64 .ptr .align 1 _Z24load_experts_list_kernelPfS_PlS0_S0_S0_PiS1_iiiii_param_2,
	.param .u64 .ptr .align 1 _Z24load_experts_list_kernelPfS_PlS0_S0_S0_PiS1_iiiii_param_3,
	.param .u64 .ptr .align 1 _Z24load_experts_list_kernelPfS_PlS0_S0_S0_PiS1_iiiii_param_4,
	.param .u64 .ptr .align 1 _Z24load_experts_list_kernelPfS_PlS0_S0_S0_PiS1_iiiii_param_5,
	.param .u64 .ptr .align 1 _Z24load_experts_list_kernelPfS_PlS0_S0_S0_PiS1_iiiii_param_6,
	.param .u64 .ptr .align 1 _Z24load_experts_list_kernelPfS_PlS0_S0_S0_PiS1_iiiii_param_7,
	.param .u32 _Z24load_experts_list_kernelPfS_PlS0_S0_S0_PiS1_iiiii_param_8,
	.param .u32 _Z24load_experts_list_kernelPfS_PlS0_S0_S0_PiS1_iiiii_param_9,
	.param .u32 _Z24load_experts_list_kernelPfS_PlS0_S0_S0_PiS1_iiiii_param_10,
	.param .u32 _Z24load_experts_list_kernelPfS_PlS0_S0_S0_PiS1_iiiii_param_11,
	.param .u32 _Z24load_experts_list_kernelPfS_PlS0_S0_S0_PiS1_iiiii_param_12
)
{
	.reg .pred 	%p<7>;
	.reg .b32 	%r<36>;
	.reg .b32 	%f<3>;
	.reg .b64 	%rd<54>;

	ld.param.u64 	%rd7, [_Z24load_experts_list_kernelPfS_PlS0_S0_S0_PiS1_iiiii_param_0];
	ld.param.u64 	%rd8, [_Z24load_experts_list_kernelPfS_PlS0_S0_S0_PiS1_iiiii_param_1];
	ld.param.u64 	%rd13, [_Z24load_experts_list_kernelPfS_PlS0_S0_S0_PiS1_iiiii_param_3];
	ld.param.u64 	%rd10, [_Z24load_experts_list_kernelPfS_PlS0_S0_S0_PiS1_iiiii_param_4];
	ld.param.u64 	%rd14, [_Z24load_experts_list_kernelPfS_PlS0_S0_S0_PiS1_iiiii_param_6];
	ld.param.u64 	%rd15, [_Z24load_experts_list_kernelPfS_PlS0_S0_S0_PiS1_iiiii_param_7];
	ld.param.u32 	%r13, [_Z24load_experts_list_kernelPfS_PlS0_S0_S0_PiS1_iiiii_param_8];
	ld.param.u32 	%r14, [_Z24load_experts_list_kernelPfS_PlS0_S0_S0_PiS1_iiiii_param_9];
	ld.param.u32 	%r15, [_Z24load_experts_list_kernelPfS_PlS0_S0_S0_PiS1_iiiii_param_10];
	ld.param.u32 	%r17, [_Z24load_experts_list_kernelPfS_PlS0_S0_S0_PiS1_iiiii_param_11];
	ld.param.u32 	%r16, [_Z24load_experts_list_kernelPfS_PlS0_S0_S0_PiS1_iiiii_param_12];
	cvta.to.global.u64 	%rd1, %rd14;
	cvta.to.global.u64 	%rd16, %rd13;
	cvta.to.global.u64 	%rd17, %rd15;
	mov.u32 	%r18, %ctaid.x;
	mov.u32 	%r19, %ntid.x;
	mov.u32 	%r20, %tid.x;
	mad.lo.s32 	%r1, %r18, %r19, %r20;
	mul.wide.s32 	%rd18, %r17, 4;
	add.s64 	%rd19, %rd17, %rd18;
	ld.global.u32 	%r2, [%rd19];
	sub.s32 	%r3, %r15, %r2;
	setp.ge.s32 	%p1, %r1, %r2;
	mul.wide.s32 	%rd20, %r1, 8;
	add.s64 	%rd2, %rd16, %rd20;
	mov.b64 	%rd53, 0;
	@%p1 bra 	$L__BB2_6;
	ld.global.u64 	%rd53, [%rd2];
	setp.lt.s32 	%p2, %r1, 0;
	@%p2 bra 	$L__BB2_11;
	mov.b32 	%r34, -1;
	mov.b32 	%r32, 0;
$L__BB2_3:
	add.s32 	%r8, %r34, 1;
	mul.wide.s32 	%rd21, %r34, 4;
	add.s64 	%rd22, %rd1, %rd21;
	ld.global.u32 	%r35, [%rd22+4];
	setp.eq.s32 	%p3, %r35, -1;
	mov.u32 	%r34, %r8;
	@%p3 bra 	$L__BB2_3;
	cvt.s64.s32 	%rd52, %r8;
	add.s32 	%r10, %r32, 1;
	setp.ne.s32 	%p4, %r32, %r1;
	mov.u32 	%r32, %r10;
	mov.u32 	%r34, %r8;
	@%p4 bra 	$L__BB2_3;
$L__BB2_5:
	ld.param.u64 	%rd51, [_Z24load_experts_list_kernelPfS_PlS0_S0_S0_PiS1_iiiii_param_5];
	ld.param.u64 	%rd50, [_Z24load_experts_list_kernelPfS_PlS0_S0_S0_PiS1_iiiii_param_2];
	cvta.to.global.u64 	%rd24, %rd8;
	shl.b64 	%rd25, %rd52, 2;
	add.s64 	%rd26, %rd1, %rd25;
	mul.lo.s32 	%r23, %r14, %r13;
	add.s32 	%r24, %r35, %r23;
	shl.b32 	%r25, %r24, 1;
	mul.wide.s32 	%rd27, %r25, 4;
	add.s64 	%rd28, %rd24, %rd27;
	ld.global.f32 	%f1, [%rd28];
	shl.b64 	%rd29, %rd53, 3;
	cvta.to.global.u64 	%rd30, %rd7;
	add.s64 	%rd31, %rd30, %rd29;
	st.global.f32 	[%rd31], %f1;
	ld.global.u32 	%r26, [%rd26];
	add.s32 	%r27, %r26, %r23;
	shl.b32 	%r28, %r27, 1;
	mul.wide.s32 	%rd32, %r28, 4;
	add.s64 	%rd33, %rd24, %rd32;
	ld.global.f32 	%f2, [%rd33+4];
	st.global.f32 	[%rd31+4], %f2;
	ld.global.u32 	%r29, [%rd26];
	add.s32 	%r30, %r29, %r23;
	cvt.s64.s32 	%rd34, %r30;
	cvta.to.global.u64 	%rd35, %rd50;
	add.s64 	%rd36, %rd35, %rd29;
	st.global.u64 	[%rd36], %rd34;
	cvt.s64.s32 	%rd37, %r16;
	mul.lo.s64 	%rd38, %rd53, %rd37;
	cvta.to.global.u64 	%rd39, %rd51;
	shl.b64 	%rd40, %rd52, 3;
	add.s64 	%rd41, %rd39, %rd40;
	st.global.u64 	[%rd41], %rd38;
$L__BB2_6:
	add.s32 	%r12, %r2, %r1;
	setp.ge.s32 	%p5, %r12, %r15;
	@%p5 bra 	$L__BB2_8;
	mul.wide.s32 	%rd42, %r2, 8;
	add.s64 	%rd43, %rd2, %rd42;
	ld.global.u64 	%rd44, [%rd43];
	cvta.to.global.u64 	%rd45, %rd10;
	mul.wide.s32 	%rd46, %r12, 8;
	add.s64 	%rd47, %rd45, %rd46;
	st.global.u64 	[%rd47], %rd44;
	st.global.u64 	[%rd2], %rd44;
$L__BB2_8:
	add.s32 	%r31, %r3, %r1;
	setp.ge.s32 	%p6, %r31, %r15;
	@%p6 bra 	$L__BB2_10;
	mul.wide.s32 	%rd48, %r3, 8;
	add.s64 	%rd49, %rd2, %rd48;
	st.global.u64 	[%rd49], %rd53;
$L__BB2_10:
	ret;
$L__BB2_11:
	ld.global.u32 	%r35, [%rd1+-4];
	mov.b64 	%rd52, -1;
	bra.uni 	$L__BB2_5;

}
	// .globl	_ZN3cub18CUB_300001_SM_10006detail11EmptyKernelIvEEvv
.visible .entry _ZN3cub18CUB_300001_SM_10006detail11EmptyKernelIvEEvv()
{


	ret;

}
	// .globl	_ZN3cub18CUB_300001_SM_10006detail8for_each13static_kernelINS2_12policy_hub_t12policy_500_tEmN6thrust24THRUST_300001_SM_1000_NS8cuda_cub20__uninitialized_fill7functorINS7_10device_ptrIlEElEEEEvT0_T1_
.visible .entry _ZN3cub18CUB_300001_SM_10006detail8for_each13static_kernelINS2_12policy_hub_t12policy_500_tEmN6thrust24THRUST_300001_SM_1000_NS8cuda_cub20__uninitialized_fill7functorINS7_10device_ptrIlEElEEEEvT0_T1_(
	.param .u64 _ZN3cub18CUB_300001_SM_10006detail8for_each13static_kernelINS2_12policy_hub_t12policy_500_tEmN6thrust24THRUST_300001_SM_1000_NS8cuda_cub20__uninitialized_fill7functorINS7_10device_ptrIlEElEEEEvT0_T1__param_0,
	.param .align 8 .b8 _ZN3cub18CUB_300001_SM_10006detail8for_each13static_kernelINS2_12policy_hub_t12policy_500_tEmN6thrust24THRUST_300001_SM_1000_NS8cuda_cub20__uninitialized_fill7functorINS7_10device_ptrIlEElEEEEvT0_T1__param_1[16]
)
.maxntid 256
{
	.reg .pred 	%p<4>;
	.reg .b32 	%r<5>;
	.reg .b64 	%rd<18>;

	ld.param.u64 	%rd6, [_ZN3cub18CUB_300001_SM_10006detail8for_each13static_kernelINS2_12policy_hub_t12policy_500_tEmN6thrust24THRUST_300001_SM_1000_NS8cuda_cub20__uninitialized_fill7functorINS7_10device_ptrIlEElEEEEvT0_T1__param_1+8];
	ld.param.u64 	%rd5, [_ZN3cub18CUB_300001_SM_10006detail8for_each13static_kernelINS2_12policy_hub_t12policy_500_tEmN6thrust24THRUST_300001_SM_1000_NS8cuda_cub20__uninitialized_fill7functorINS7_10device_ptrIlEElEEEEvT0_T1__param_1];
	ld.param.u64 	%rd7, [_ZN3cub18CUB_300001_SM_10006detail8for_each13static_kernelINS2_12policy_hub_t12policy_500_tEmN6thrust24THRUST_300001_SM_1000_NS8cuda_cub20__uninitialized_fill7functorINS7_10device_ptrIlEElEEEEvT0_T1__param_0];
	mov.u32 	%r2, %ctaid.x;
	mul.wide.u32 	%rd1, %r2, 512;
	sub.s64 	%rd2, %rd7, %rd1;
	setp.lt.u64 	%p1, %rd2, 512;
	@%p1 bra 	$L__BB4_2;
	mov.u32 	%r4, %tid.x;
	cvta.to.global.u64 	%rd13, %rd5;
	cvt.u64.u32 	%rd14, %r4;
	add.s64 	%rd15, %rd1, %rd14;
	shl.b64 	%rd16, %rd15, 3;
	add.s64 	%rd17, %rd13, %rd16;
	st.global.u64 	[%rd17], %rd6;
	st.global.u64 	[%rd17+2048], %rd6;
	bra.uni 	$L__BB4_6;
$L__BB4_2:
	cvta.to.global.u64 	%rd8, %rd5;
	mov.u32 	%r1, %tid.x;
	cvt.u64.u32 	%rd9, %r1;
	setp.le.u64 	%p2, %rd2, %rd9;
	add.s64 	%rd10, %rd1, %rd9;
	shl.b64 	%rd11, %rd10, 3;
	add.s64 	%rd4, %rd8, %rd11;
	@%p2 bra 	$L__BB4_4;
	st.global.u64 	[%rd4], %rd6;
$L__BB4_4:
	add.s32 	%r3, %r1, 256;
	cvt.u64.u32 	%rd12, %r3;
	setp.le.u64 	%p3, %rd2, %rd12;
	@%p3 bra 	$L__BB4_6;
	st.global.u64 	[%rd4+2048], %rd6;
$L__BB4_6:
	ret;

}
	// .globl	_ZN3cub18CUB_300001_SM_10006detail4scan20DeviceScanInitKernelINS0_13ScanTileStateIiLb1EEEEEvT_i
.visible .entry _ZN3cub18CUB_300001_SM_10006detail4scan20DeviceScanInitKernelINS0_13ScanTileStateIiLb1EEEEEvT_i(
	.param .align 8 .b8 _ZN3cub18CUB_300001_SM_10006detail4scan20DeviceScanInitKernelINS0_13ScanTileStateIiLb1EEEEEvT_i_param_0[8],
	.param .u32 _ZN3cub18CUB_300001_SM_10006detail4scan20DeviceScanInitKernelINS0_13ScanTileStateIiLb1EEEEEvT_i_param_1
)
{
	.reg .pred 	%p<5>;
	.reg .b32 	%r<10>;
	.reg .b64 	%rd<7>;

	ld.param.u64 	%rd2, [_ZN3cub18CUB_300001_SM_10006detail4scan20DeviceScanInitKernelINS0_13ScanTileStateIiLb1EEEEEvT_i_param_0];
	ld.param.u32 	%r4, [_ZN3cub18CUB_300001_SM_10006detail4scan20DeviceScanInitKernelINS0_13ScanTileStateIiLb1EEEEEvT_i_param_1];
	cvta.to.global.u64 	%rd1, %rd2;
	mov.u32 	%r1, %ctaid.x;
	mov.u32 	%r5, %ntid.x;
	mov.u32 	%r2, %tid.x;
	mad.lo.s32 	%r3, %r1, %r5, %r2;
	setp.ge.s32 	%p1, %r3, %r4;
	@%p1 bra 	$L__BB5_2;
	mul.wide.s32 	%rd3, %r3, 8;
	add.s64 	%rd4, %rd1, %rd3;
	mov.b32 	%r6, 0;
	mov.b32 	%r7, 99;
	st.global.v2.u32 	[%rd4+256], {%r7, %r6};
$L__BB5_2:
	setp.ne.s32 	%p2, %r1, 0;
	setp.gt.u32 	%p3, %r2, 31;
	or.pred  	%p4, %p2, %p3;
	@%p4 bra 	$L__BB5_4;
	mul.wide.u32 	%rd5, %r2, 8;
	add.s64 	%rd6, %rd1, %rd5;
	mov.b32 	%r9, 0;
	st.global.v2.u32 	[%rd6], {%r9, %r9};
$L__BB5_4:
	ret;

}
	// .globl	_ZN3cub18CUB_300001_SM_10006detail4scan16DeviceScanKernelINS2_10policy_hubIiiijN4cuda3std3__44plusIvEEE10Policy1000EPiSC_NS0_13ScanTileStateIiLb1EEES9_NS1_10InputValueIiSC_EEjiLb0EiEEvT0_T1_T2_iT3_T4_T5_
.visible .entry _ZN3cub18CUB_300001_SM_10006detail4scan16DeviceScanKernelINS2_10policy_hubIiiijN4cuda3std3__44plusIvEEE10Policy1000EPiSC_NS0_13ScanTileStateIiLb1EEES9_NS1_10InputValueIiSC_EEjiLb0EiEEvT0_T1_T2_iT3_T4_T5_(
	.param .u64 .ptr .align 1 _ZN3cub18CUB_300001_SM_10006detail4scan16DeviceScanKernelINS2_10policy_hubIiiijN4cuda3std3__44plusIvEEE10Policy1000EPiSC_NS0_13ScanTileStateIiLb1EEES9_NS1_10InputValueIiSC_EEjiLb0EiEEvT0_T1_T2_iT3_T4_T5__param_0,
	.param .u64 .ptr .align 1 _ZN3cub18CUB_300001_SM_10006detail4scan16DeviceScanKernelINS2_10policy_hubIiiijN4cuda3std3__44plusIvEEE10Policy1000EPiSC_NS0_13ScanTileStateIiLb1EEES9_NS1_10InputValueIiSC_EEjiLb0EiEEvT0_T1_T2_iT3_T4_T5__param_1,
	.param .align 8 .b8 _ZN3cub18CUB_300001_SM_10006detail4scan16DeviceScanKernelINS2_10policy_hubIiiijN4cuda3std3__44plusIvEEE10Policy1000EPiSC_NS0_13ScanTileStateIiLb1EEES9_NS1_10InputValueIiSC_EEjiLb0EiEEvT0_T1_T2_iT3_T4_T5__param_2[8],
	.param .u32 _ZN3cub18CUB_300001_SM_10006detail4scan16DeviceScanKernelINS2_10policy_hubIiiijN4cuda3std3__44plusIvEEE10Policy1000EPiSC_NS0_13ScanTileStateIiLb1EEES9_NS1_10InputValueIiSC_EEjiLb0EiEEvT0_T1_T2_iT3_T4_T5__param_3,
	.param .align 1 .b8 _ZN3cub18CUB_300001_SM_10006detail4scan16DeviceScanKernelINS2_10policy_hubIiiijN4cuda3std3__44plusIvEEE10Policy1000EPiSC_NS0_13ScanTileStateIiLb1EEES9_NS1_10InputValueIiSC_EEjiLb0EiEEvT0_T1_T2_iT3_T4_T5__param_4[1],
	.param .align 8 .b8 _ZN3cub18CUB_300001_SM_10006detail4scan16DeviceScanKernelINS2_10policy_hubIiiijN4cuda3std3__44plusIvEEE10Policy1000EPiSC_NS0_13ScanTileStateIiLb1EEES9_NS1_10InputValueIiSC_EEjiLb0EiEEvT0_T1_T2_iT3_T4_T5__param_5[16],
	.param .u32 _ZN3cub18CUB_300001_SM_10006detail4scan16DeviceScanKernelINS2_10policy_hubIiiijN4cuda3std3__44plusIvEEE10Policy1000EPiSC_NS0_13ScanTileStateIiLb1EEES9_NS1_10InputValueIiSC_EEjiLb0EiEEvT0_T1_T2_iT3_T4_T5__param_6
)
.maxntid 384
{
	.reg .pred 	%p<160>;
	.reg .b16 	%rs<3>;
	.reg .b32 	%r<1038>;
	.reg .b64 	%rd<61>;
	// demoted variable
	.shared .align 16 .b8 _ZZN3cub18CUB_300001_SM_10006detail4scan16DeviceScanKernelINS2_10policy_hubIiiijN4cuda3std3__44plusIvEEE10Policy1000EPiSC_NS0_13ScanTileStateIiLb1EEES9_NS1_10InputValueIiSC_EEjiLb0EiEEvT0_T1_T2_iT3_T4_T5_E12temp_storage[33808];
	ld.param.u32 	%r241, [_ZN3cub18CUB_300001_SM_10006detail4scan16DeviceScanKernelINS2_10policy_hubIiiijN4cuda3std3__44plusIvEEE10Policy1000EPiSC_NS0_13ScanTileStateIiLb1EEES9_NS1_10InputValueIiSC_EEjiLb0EiEEvT0_T1_T2_iT3_T4_T5__param_5];
	bfe.u32 	%r242, %r241, 0, 8;
	cvt.u16.u32 	%rs1, %r242;
	and.b16  	%rs2, %rs1, 255;
	ld.param.u64 	%rd14, [_ZN3cub18CUB_300001_SM_10006detail4scan16DeviceScanKernelINS2_10policy_hubIiiijN4cuda3std3__44plusIvEEE10Policy1000EPiSC_NS0_13ScanTileStateIiLb1EEES9_NS1_10InputValueIiSC_EEjiLb0EiEEvT0_T1_T2_iT3_T4_T5__param_2];
	ld.param.u64 	%rd2, [_ZN3cub18CUB_300001_SM_10006detail4scan16DeviceScanKernelINS2_10policy_hubIiiijN4cuda3std3__44plusIvEEE10Policy1000EPiSC_NS0_13ScanTileStateIiLb1EEES9_NS1_10InputValueIiSC_EEjiLb0EiEEvT0_T1_T2_iT3_T4_T5__param_5+8];
	ld.param.u64 	%rd15, [_ZN3cub18CUB_300001_SM_10006detail4scan16DeviceScanKernelINS2_10policy_hubIiiijN4cuda3std3__44plusIvEEE10Policy1000EPiSC_NS0_13ScanTileStateIiLb1EEES9_NS1_10InputValueIiSC_EEjiLb0EiEEvT0_T1_T2_iT3_T4_T5__param_0];
	ld.param.u32 	%r240, [_ZN3cub18CUB_300001_SM_10006detail4scan16DeviceScanKernelINS2_10policy_hubIiiijN4cuda3std3__44plusIvEEE10Policy1000EPiSC_NS0_13ScanTileStateIiLb1EEES9_NS1_10InputValueIiSC_EEjiLb0EiEEvT0_T1_T2_iT3_T4_T5__param_6];
	cvta.to.global.u64 	%rd1, %rd15;
	setp.eq.s16 	%p1, %rs2, 0;
	@%p1 bra 	$L__BB6_2;
	cvta.to.global.u64 	%rd16, %rd2;
	ld.global.u32 	%r985, [%rd16];
	bra.uni 	$L__BB6_3;
$L__BB6_2:
	cvt.u32.u64 	%r985, %rd2;
$L__BB6_3:
	ld.param.u32 	%r983, [_ZN3cub18CUB_300001_SM_10006detail4scan16DeviceScanKernelINS2_10policy_hubIiiijN4cuda3std3__44plusIvEEE10Policy1000EPiSC_NS0_13ScanTileStateIiLb1EEES9_NS1_10InputValueIiSC_EEjiLb0EiEEvT0_T1_T2_iT3_T4_T5__param_3];
	mov.u32 	%r243, %ctaid.x;
	add.s32 	%r986, %r983, %r243;
	mul.lo.s32 	%r5, %r986, 8448;
	sub.s32 	%r6, %r240, %r5;
	setp.lt.u32 	%p2, %r6, 8449;
	@%p2 bra 	$L__BB6_29;
	cvt.u64.u32 	%rd40, %r5;
	mov.u32 	%r7, %tid.x;
	and.b32  	%r628, %r7, 31;
	and.b32  	%r629, %r7, 992;
	mul.lo.s32 	%r630, %r629, 22;
	or.b32  	%r631, %r630, %r628;
	cvt.u64.u32 	%rd41, %r631;
	add.s64 	%rd4, %rd41, %rd40;
	shl.b64 	%rd42, %rd4, 2;
	add.s64 	%rd43, %rd1, %rd42;
	ld.global.u32 	%r632, [%rd43];
	ld.global.u32 	%r633, [%rd43+128];
	ld.global.u32 	%r634, [%rd43+256];
	ld.global.u32 	%r635, [%rd43+384];
	ld.global.u32 	%r636, [%rd43+512];
	ld.global.u32 	%r637, [%rd43+640];
	ld.global.u32 	%r638, [%rd43+768];
	ld.global.u32 	%r639, [%rd43+896];
	ld.global.u32 	%r640, [%rd43+1024];
	ld.global.u32 	%r641, [%rd43+1152];
	ld.global.u32 	%r642, [%rd43+1280];
	ld.global.u32 	%r643, [%rd43+1408];
	ld.global.u32 	%r644, [%rd43+1536];
	ld.global.u32 	%r645, [%rd43+1664];
	ld.global.u32 	%r646, [%rd43+1792];
	ld.global.u32 	%r647, [%rd43+1920];
	ld.global.u32 	%r648, [%rd43+2048];
	ld.global.u32 	%r649, [%rd43+2176];
	ld.global.u32 	%r650, [%rd43+2304];
	ld.global.u32 	%r651, [%rd43+2432];
	ld.global.u32 	%r652, [%rd43+2560];
	ld.global.u32 	%r653, [%rd43+2688];
	// begin inline asm
	mov.u32 %r627, %laneid;
	// end inline asm
	shr.u32 	%r9, %r7, 5;
	mad.lo.s32 	%r654, %r9, 704, %r627;
	shl.b32 	%r655, %r654, 2;
	mov.u32 	%r656, _ZZN3cub18CUB_300001_SM_10006detail4scan16DeviceScanKernelINS2_10policy_hubIiiijN4cuda3std3__44plusIvEEE10Policy1000EPiSC_NS0_13ScanTileStateIiLb1EEES9_NS1_10InputValueIiSC_EEjiLb0EiEEvT0_T1_T2_iT3_T4_T5_E12temp_storage;
	add.s32 	%r10, %r656, %r655;
	st.shared.u32 	[%r10], %r632;
	st.shared.u32 	[%r10+128], %r633;
	st.shared.u32 	[%r10+256], %r634;
	st.shared.u32 	[%r10+384], %r635;
	st.shared.u32 	[%r10+512], %r636;
	st.shared.u32 	[%r10+640], %r637;
	st.shared.u32 	[%r10+768], %r638;
	st.shared.u32 	[%r10+896], %r639;
	st.shared.u32 	[%r10+1024], %r640;
	st.shared.u32 	[%r10+1152], %r641;
	st.shared.u32 	[%r10+1280], %r642;
	st.shared.u32 	[%r10+1408], %r643;
	st.shared.u32 	[%r10+1536], %r644;
	st.shared.u32 	[%r10+1664], %r645;
	st.shared.u32 	[%r10+1792], %r646;
	st.shared.u32 	[%r10+1920], %r647;
	st.shared.u32 	[%r10+2048], %r648;
	st.shared.u32 	[%r10+2176], %r649;
	st.shared.u32 	[%r10+2304], %r650;
	st.shared.u32 	[%r10+2432], %r651;
	st.shared.u32 	[%r10+2560], %r652;
	st.shared.u32 	[%r10+2688], %r653;
	bar.warp.sync 	-1;
	mad.lo.s32 	%r11, %r627, 84, %r10;
	ld.shared.v2.u32 	{%r12, %r13}, [%r11];
	ld.shared.v2.u32 	{%r14, %r15}, [%r11+8];
	ld.shared.v2.u32 	{%r16, %r17}, [%r11+16];
	ld.shared.v2.u32 	{%r18, %r19}, [%r11+24];
	ld.shared.v2.u32 	{%r20, %r21}, [%r11+32];
	ld.shared.v2.u32 	{%r22, %r23}, [%r11+40];
	ld.shared.v2.u32 	{%r24, %r25}, [%r11+48];
	ld.shared.v2.u32 	{%r26, %r27}, [%r11+56];
	ld.shared.v2.u32 	{%r28, %r29}, [%r11+64];
	ld.shared.v2.u32 	{%r30, %r31}, [%r11+72];
	ld.shared.v2.u32 	{%r32, %r33}, [%r11+80];
	bar.sync 	0;
	setp.ne.s32 	%p104, %r986, 0;
	@%p104 bra 	$L__BB6_9;
	add.s32 	%r878, %r13, %r12;
	add.s32 	%r879, %r14, %r878;
	add.s32 	%r880, %r15, %r879;
	add.s32 	%r881, %r16, %r880;
	add.s32 	%r882, %r17, %r881;
	add.s32 	%r883, %r18, %r882;
	add.s32 	%r884, %r19, %r883;
	add.s32 	%r885, %r20, %r884;
	add.s32 	%r886, %r21, %r885;
	add.s32 	%r887, %r22, %r886;
	add.s32 	%r888, %r23, %r887;
	add.s32 	%r889, %r24, %r888;
	add.s32 	%r890, %r25, %r889;
	add.s32 	%r891, %r26, %r890;
	add.s32 	%r892, %r27, %r891;
	add.s32 	%r893, %r28, %r892;
	add.s32 	%r894, %r29, %r893;
	add.s32 	%r895, %r30, %r894;
	add.s32 	%r896, %r31, %r895;
	add.s32 	%r897, %r32, %r896;
	add.s32 	%r852, %r33, %r897;
	mov.b32 	%r850, 1;
	mov.b32 	%r875, 0;
	mov.b32 	%r877, -1;
	// begin inline asm
	{  .reg .s32 r0;  .reg .pred p;  shfl.sync.up.b32 r0|p, %r852, %r850, %r875, %r877;  @p add.s32 r0, r0, %r852;  mov.s32 %r848, r0;}
	// end inline asm
	mov.b32 	%r856, 2;
	// begin inline asm
	{  .reg .s32 r0;  .reg .pred p;  shfl.sync.up.b32 r0|p, %r848, %r856, %r875, %r877;  @p add.s32 r0, r0, %r848;  mov.s32 %r854, r0;}
	// end inline asm
	mov.b32 	%r862, 4;
	// begin inline asm
	{  .reg .s32 r0;  .reg .pred p;  shfl.sync.up.b32 r0|p, %r854, %r862, %r875, %r877;  @p add.s32 r0, r0, %r854;  mov.s32 %r860, r0;}
	// end inline asm
	mov.b32 	%r868, 8;
	// begin inline asm
	{  .reg .s32 r0;  .reg .pred p;  shfl.sync.up.b32 r0|p, %r860, %r868, %r875, %r877;  @p add.s32 r0, r0, %r860;  mov.s32 %r866, r0;}
	// end inline asm
	mov.b32 	%r874, 16;
	// begin inline asm
	{  .reg .s32 r0;  .reg .pred p;  shfl.sync.up.b32 r0|p, %r866, %r874, %r875, %r877;  @p add.s32 r0, r0, %r866;  mov.s32 %r872, r0;}
	// end inline asm
	setp.ne.s32 	%p146, %r627, 31;
	@%p146 bra 	$L__BB6_7;
	shl.b32 	%r898, %r9, 2;
	add.s32 	%r900, %r656, %r898;
	st.shared.u32 	[%r900+16], %r872;
$L__BB6_7:
	bar.sync 	0;
	ld.shared.v4.u32 	{%r901, %r902, %r903, %r904}, [_ZZN3cub18CUB_300001_SM_10006detail4scan16DeviceScanKernelINS2_10policy_hubIiiijN4cuda3std3__44plusIvEEE10Policy1000EPiSC_NS0_13ScanTileStateIiLb1EEES9_NS1_10InputValueIiSC_EEjiLb0EiEEvT0_T1_T2_iT3_T4_T5_E12temp_storage+16];
	add.s32 	%r905, %r902, %r901;
	setp.eq.s32 	%p147, %r9, 2;
	selp.b32 	%r906, %r905, %r901, %p147;
	add.s32 	%r907, %r905, %r903;
	setp.eq.s32 	%p148, %r9, 3;
	selp.b32 	%r908, %r907, %r906, %p148;
	add.s32 	%r909, %r907, %r904;
	setp.eq.s32 	%p149, %r9, 4;
	selp.b32 	%r910, %r909, %r908, %p149;
	ld.shared.v4.u32 	{%r911, %r912, %r913, %r914}, [_ZZN3cub18CUB_300001_SM_10006detail4scan16DeviceScanKernelINS2_10policy_hubIiiijN4cuda3std3__44plusIvEEE10Policy1000EPiSC_NS0_13ScanTileStateIiLb1EEES9_NS1_10InputValueIiSC_EEjiLb0EiEEvT0_T1_T2_iT3_T4_T5_E12temp_storage+32];
	add.s32 	%r915, %r909, %r911;
	setp.eq.s32 	%p150, %r9, 5;
	selp.b32 	%r916, %r915, %r910, %p150;
	add.s32 	%r917, %r915, %r912;
	setp.eq.s32 	%p151, %r9, 6;
	selp.b32 	%r918, %r917, %r916, %p151;
	add.s32 	%r919, %r917, %r913;
	setp.eq.s32 	%p152, %r9, 7;
	selp.b32 	%r920, %r919, %r918, %p152;
	add.s32 	%r921, %r919, %r914;
	setp.eq.s32 	%p153, %r9, 8;
	selp.b32 	%r922, %r921, %r920, %p153;
	ld.shared.v4.u32 	{%r923, %r924, %r925, %r926}, [_ZZN3cub18CUB_300001_SM_10006detail4scan16DeviceScanKernelINS2_10policy_hubIiiijN4cuda3std3__44plusIvEEE10Policy1000EPiSC_NS0_13ScanTileStateIiLb1EEES9_NS1_10InputValueIiSC_EEjiLb0EiEEvT0_T1_T2_iT3_T4_T5_E12temp_storage+48];
	add.s32 	%r927, %r921, %r923;
	setp.eq.s32 	%p154, %r9, 9;
	selp.b32 	%r928, %r927, %r922, %p154;
	add.s32 	%r929, %r927, %r924;
	setp.eq.s32 	%p155, %r9, 10;
	selp.b32 	%r930, %r929, %r928, %p155;
	add.s32 	%r931, %r929, %r925;
	setp.eq.s32 	%p156, %r9, 11;
	selp.b32 	%r932, %r931, %r930, %p156;
	setp.lt.u32 	%p157, %r7, 32;
	selp.b32 	%r933, 0, %r932, %p157;
	setp.eq.s32 	%p158, %r627, 0;
	sub.s32 	%r934, %r872, %r852;
	selp.b32 	%r935, 0, %r934, %p158;
	add.s32 	%r936, %r935, %r985;
	add.s32 	%r1000, %r936, %r933;
	add.s32 	%r937, %r926, %r985;
	add.s32 	%r37, %r937, %r931;
	setp.ne.s32 	%p159, %r7, 0;
	@%p159 bra 	$L__BB6_28;
	add.s64 	%rd55, %rd14, 256;
	mov.b32 	%r938, 101;
	// begin inline asm
	st.relaxed.gpu.v2.u32 [%rd55], {%r938, %r37};
	// end inline asm
	bra.uni 	$L__BB6_28;
$L__BB6_9:
	add.s32 	%r687, %r13, %r12;
	add.s32 	%r688, %r14, %r687;
	add.s32 	%r689, %r15, %r688;
	add.s32 	%r690, %r16, %r689;
	add.s32 	%r691, %r17, %r690;
	add.s32 	%r692, %r18, %r691;
	add.s32 	%r693, %r19, %r692;
	add.s32 	%r694, %r20, %r693;
	add.s32 	%r695, %r21, %r694;
	add.s32 	%r696, %r22, %r695;
	add.s32 	%r697, %r23, %r696;
	add.s32 	%r698, %r24, %r697;
	add.s32 	%r699, %r25, %r698;
	add.s32 	%r700, %r26, %r699;
	add.s32 	%r701, %r27, %r700;
	add.s32 	%r702, %r28, %r701;
	add.s32 	%r703, %r29, %r702;
	add.s32 	%r704, %r30, %r703;
	add.s32 	%r705, %r31, %r704;
	add.s32 	%r706, %r32, %r705;
	add.s32 	%r661, %r33, %r706;
	mov.b32 	%r659, 1;
	mov.b32 	%r684, 0;
	mov.b32 	%r686, -1;
	// begin inline asm
	{  .reg .s32 r0;  .reg .pred p;  shfl.sync.up.b32 r0|p, %r661, %r659, %r684, %r686;  @p add.s32 r0, r0, %r661;  mov.s32 %r657, r0;}
	// end inline asm
	mov.b32 	%r665, 2;
	// begin inline asm
	{  .reg .s32 r0;  .reg .pred p;  shfl.sync.up.b32 r0|p, %r657, %r665, %r684, %r686;  @p add.s32 r0, r0, %r657;  mov.s32 %r663, r0;}
	// end inline asm
	mov.b32 	%r671, 4;
	// begin inline asm
	{  .reg .s32 r0;  .reg .pred p;  shfl.sync.up.b32 r0|p, %r663, %r671, %r684, %r686;  @p add.s32 r0, r0, %r663;  mov.s32 %r669, r0;}
	// end inline asm
	mov.b32 	%r677, 8;
	// begin inline asm
	{  .reg .s32 r0;  .reg .pred p;  shfl.sync.up.b32 r0|p, %r669, %r677, %r684, %r686;  @p add.s32 r0, r0, %r669;  mov.s32 %r675, r0;}
	// end inline asm
	mov.b32 	%r683, 16;
	// begin inline asm
	{  .reg .s32 r0;  .reg .pred p;  shfl.sync.up.b32 r0|p, %r675, %r683, %r684, %r686;  @p add.s32 r0, r0, %r675;  mov.s32 %r681, r0;}
	// end inline asm
	setp.ne.s32 	%p105, %r627, 31;
	@%p105 bra 	$L__BB6_11;
	shl.b32 	%r707, %r9, 2;
	add.s32 	%r709, %r656, %r707;
	st.shared.u32 	[%r709+16], %r681;
$L__BB6_11:
	sub.s32 	%r710, %r681, %r661;
	bar.sync 	0;
	ld.shared.v4.u32 	{%r711, %r712, %r713, %r714}, [_ZZN3cub18CUB_300001_SM_10006detail4scan16DeviceScanKernelINS2_10policy_hubIiiijN4cuda3std3__44plusIvEEE10Policy1000EPiSC_NS0_13ScanTileStateIiLb1EEES9_NS1_10InputValueIiSC_EEjiLb0EiEEvT0_T1_T2_iT3_T4_T5_E12temp_storage+16];
	add.s32 	%r715, %r712, %r711;
	setp.eq.s32 	%p106, %r9, 2;
	selp.b32 	%r716, %r715, %r711, %p106;
	add.s32 	%r717, %r715, %r713;
	setp.eq.s32 	%p107, %r9, 3;
	selp.b32 	%r718, %r717, %r716, %p107;
	add.s32 	%r719, %r717, %r714;
	setp.eq.s32 	%p108, %r9, 4;
	selp.b32 	%r720, %r719, %r718, %p108;
	ld.shared.v4.u32 	{%r721, %r722, %r723, %r724}, [_ZZN3cub18CUB_300001_SM_10006detail4scan16DeviceScanKernelINS2_10policy_hubIiiijN4cuda3std3__44plusIvEEE10Policy1000EPiSC_NS0_13ScanTileStateIiLb1EEES9_NS1_10InputValueIiSC_EEjiLb0EiEEvT0_T1_T2_iT3_T4_T5_E12temp_storage+32];
	add.s32 	%r725, %r719, %r721;
	setp.eq.s32 	%p109, %r9, 5;
	selp.b32 	%r726, %r725, %r720, %p109;
	add.s32 	%r727, %r725, %r722;
	setp.eq.s32 	%p110, %r9, 6;
	selp.b32 	%r728, %r727, %r726, %p110;
	add.s32 	%r729, %r727, %r723;
	setp.eq.s32 	%p111, %r9, 7;
	selp.b32 	%r730, %r729, %r728, %p111;
	add.s32 	%r731, %r729, %r724;
	setp.eq.s32 	%p112, %r9, 8;
	selp.b32 	%r732, %r731, %r730, %p112;
	ld.shared.v4.u32 	{%r733, %r734, %r735, %r736}, [_ZZN3cub18CUB_300001_SM_10006detail4scan16DeviceScanKernelINS2_10policy_hubIiiijN4cuda3std3__44plusIvEEE10Policy1000EPiSC_NS0_13ScanTileStateIiLb1EEES9_NS1_10InputValueIiSC_EEjiLb0EiEEvT0_T1_T2_iT3_T4_T5_E12temp_storage+48];
	add.s32 	%r737, %r731, %r733;
	setp.eq.s32 	%p113, %r9, 9;
	selp.b32 	%r738, %r737, %r732, %p113;
	add.s32 	%r739, %r737, %r734;
	setp.eq.s32 	%p114, %r9, 10;
	selp.b32 	%r740, %r739, %r738, %p114;
	add.s32 	%r741, %r739, %r735;
	setp.eq.s32 	%p115, %r9, 11;
	selp.b32 	%r742, %r741, %r740, %p115;
	add.s32 	%r40, %r741, %r736;
	setp.gt.u32 	%p116, %r7, 31;
	setp.lt.u32 	%p117, %r7, 32;
	setp.eq.s32 	%p118, %r627, 0;
	selp.b32 	%r743, 0, %r710, %p118;
	add.s32 	%r999, %r742, %r743;
	selp.b32 	%r42, %r710, %r999, %p117;
	@%p116 bra 	$L__BB6_27;
	setp.ne.s32 	%p119, %r7, 0;
	mul.wide.s32 	%rd44, %r986, 8;
	add.s64 	%rd5, %rd14, %rd44;
	@%p119 bra 	$L__BB6_14;
	st.shared.u32 	[_ZZN3cub18CUB_300001_SM_10006detail4scan16DeviceScanKernelINS2_10policy_hubIiiijN4cuda3std3__44plusIvEEE10Policy1000EPiSC_NS0_13ScanTileStateIiLb1EEES9_NS1_10InputValueIiSC_EEjiLb0EiEEvT0_T1_T2_iT3_T4_T5_E12temp_storage+12], %r40;
	add.s64 	%rd45, %rd5, 256;
	mov.b32 	%r744, 100;
	// begin inline asm
	st.relaxed.gpu.v2.u32 [%rd45], {%r744, %r40};
	// end inline asm
$L__BB6_14:
	not.b32 	%r750, %r7;
	add.s32 	%r994, %r986, %r750;
	mov.b32 	%r746, 830;
	// begin inline asm
	nanosleep.u32 %r746;
	// end inline asm
	mul.wide.s32 	%rd47, %r994, 8;
	add.s64 	%rd48, %rd14, %rd47;
	add.s64 	%rd46, %rd48, 256;
	// begin inline asm
	ld.relaxed.gpu.v2.u32 {%r996, %r988}, [%rd46];
	// end inline asm
	mov.b32 	%r989, 952;
$L__BB6_15:
	setp.eq.s32 	%p120, %r996, 99;
	mov.b32 	%r751, -1;
	vote.sync.any.pred 	%p121, %p120, %r751;
	not.pred 	%p122, %p121;
	@%p122 bra 	$L__BB6_17;
	mul.lo.s32 	%r846, %r986, 16807;
	and.b32  	%r986, %r846, 2147483647;
	add.s32 	%r847, %r989, 1;
	rem.u32 	%r843, %r986, %r847;
	// begin inline asm
	nanosleep.u32 %r843;
	// end inline asm
	shr.u32 	%r989, %r989, 1;
	// begin inline asm
	ld.relaxed.gpu.v2.u32 {%r996, %r988}, [%rd46];
	// end inline asm
	bra.uni 	$L__BB6_15;
$L__BB6_17:
	setp.eq.s32 	%p123, %r996, 101;
	mov.b32 	%r778, -1;
	vote.sync.ballot.b32 	%r780, %p123, %r778;
	// begin inline asm
	mov.u32 %r753, %lanemask_ge;
	// end inline asm
	and.b32  	%r781, %r780, %r753;
	or.b32  	%r782, %r781, -2147483648;
	add.s32 	%r783, %r782, -1;
	not.b32 	%r784, %r782;
	and.b32  	%r785, %r784, %r783;
	popc.b32 	%r757, %r785;
	mov.b32 	%r756, 1;
	// begin inline asm
	shfl.sync.down.b32 %r754, %r988, %r756, %r757, %r778;
	// end inline asm
	setp.lt.s32 	%p125, %r627, %r757;
	selp.b32 	%r786, %r754, 0, %p125;
	add.s32 	%r760, %r786, %r988;
	mov.b32 	%r761, 2;
	// begin inline asm
	shfl.sync.down.b32 %r759, %r760, %r761, %r757, %r778;
	// end inline asm
	add.s32 	%r57, %r627, 2;
	setp.gt.s32 	%p126, %r57, %r757;
	selp.b32 	%r787, 0, %r759, %p126;
	add.s32 	%r765, %r760, %r787;
	mov.b32 	%r766, 4;
	// begin inline asm
	shfl.sync.down.b32 %r764, %r765, %r766, %r757, %r778;
	// end inline asm
	add.s32 	%r58, %r627, 4;
	setp.gt.s32 	%p127, %r58, %r757;
	selp.b32 	%r788, 0, %r764, %p127;
	add.s32 	%r770, %r765, %r788;
	mov.b32 	%r771, 8;
	// begin inline asm
	shfl.sync.down.b32 %r769, %r770, %r771, %r757, %r778;
	// end inline asm
	add.s32 	%r59, %r627, 8;
	setp.gt.s32 	%p128, %r59, %r757;
	selp.b32 	%r789, 0, %r769, %p128;
	add.s32 	%r775, %r770, %r789;
	mov.b32 	%r776, 16;
	// begin inline asm
	shfl.sync.down.b32 %r774, %r775, %r776, %r757, %r778;
	// end inline asm
	add.s32 	%r60, %r627, 16;
	setp.gt.s32 	%p129, %r60, %r757;
	selp.b32 	%r790, 0, %r774, %p129;
	add.s32 	%r993, %r775, %r790;
	add.s64 	%rd7, %rd14, 256;
	mov.b32 	%r990, 952;
$L__BB6_18:
	setp.ne.s32 	%p130, %r996, 101;
	mov.b32 	%r791, -1;
	vote.sync.all.pred 	%p131, %p130, %r791;
	not.pred 	%p132, %p131;
	@%p132 bra 	$L__BB6_23;
	shr.u32 	%r990, %r990, 1;
	mul.wide.s32 	%rd51, %r994, 8;
	add.s64 	%rd52, %rd7, %rd51;
	add.s64 	%rd50, %rd52, -256;
	// begin inline asm
	ld.relaxed.gpu.v2.u32 {%r996, %r997}, [%rd50];
	// end inline asm
	mov.u32 	%r998, %r990;
$L__BB6_20:
	setp.eq.s32 	%p136, %r996, 99;
	mov.b32 	%r799, -1;
	vote.sync.any.pred 	%p137, %p136, %r799;
	not.pred 	%p138, %p137;
	@%p138 bra 	$L__BB6_22;
	mul.lo.s32 	%r841, %r986, 16807;
	and.b32  	%r986, %r841, 2147483647;
	add.s32 	%r842, %r998, 1;
	rem.u32 	%r838, %r986, %r842;
	// begin inline asm
	nanosleep.u32 %r838;
	// end inline asm
	shr.u32 	%r998, %r998, 1;
	// begin inline asm
	ld.relaxed.gpu.v2.u32 {%r996, %r997}, [%rd50];
	// end inline asm
	bra.uni 	$L__BB6_20;
$L__BB6_22:
	setp.eq.s32 	%p139, %r996, 101;
	mov.b32 	%r825, -1;
	vote.sync.ballot.b32 	%r826, %p139, %r825;
	and.b32  	%r827, %r826, %r753;
	or.b32  	%r828, %r827, -2147483648;
	add.s32 	%r829, %r828, -1;
	not.b32 	%r830, %r828;
	and.b32  	%r831, %r830, %r829;
	popc.b32 	%r804, %r831;
	mov.b32 	%r803, 1;
	// begin inline asm
	shfl.sync.down.b32 %r801, %r997, %r803, %r804, %r825;
	// end inline asm
	setp.lt.s32 	%p141, %r627, %r804;
	selp.b32 	%r832, %r801, 0, %p141;
	add.s32 	%r807, %r832, %r997;
	mov.b32 	%r808, 2;
	// begin inline asm
	shfl.sync.down.b32 %r806, %r807, %r808, %r804, %r825;
	// end inline asm
	setp.gt.s32 	%p142, %r57, %r804;
	selp.b32 	%r833, 0, %r806, %p142;
	add.s32 	%r812, %r807, %r833;
	mov.b32 	%r813, 4;
	// begin inline asm
	shfl.sync.down.b32 %r811, %r812, %r813, %r804, %r825;
	// end inline asm
	setp.gt.s32 	%p143, %r58, %r804;
	selp.b32 	%r834, 0, %r811, %p143;
	add.s32 	%r817, %r812, %r834;
	mov.b32 	%r818, 8;
	// begin inline asm
	shfl.sync.down.b32 %r816, %r817, %r818, %r804, %r825;
	// end inline asm
	setp.gt.s32 	%p144, %r59, %r804;
	selp.b32 	%r835, 0, %r816, %p144;
	add.s32 	%r822, %r817, %r835;
	mov.b32 	%r823, 16;
	// begin inline asm
	shfl.sync.down.b32 %r821, %r822, %r823, %r804, %r825;
	// end inline asm
	setp.gt.s32 	%p145, %r60, %r804;
	selp.b32 	%r836, 0, %r821, %p145;
	add.s32 	%r837, %r836, %r993;
	add.s32 	%r993, %r837, %r822;
	add.s32 	%r994, %r994, -32;
	bra.uni 	$L__BB6_18;
$L__BB6_23:
	@%p119 bra 	$L__BB6_25;
	add.s32 	%r794, %r993, %r40;
	add.s64 	%rd49, %rd5, 256;
	mov.b32 	%r793, 101;
	// begin inline asm
	st.relaxed.gpu.v2.u32 [%rd49], {%r793, %r794};
	// end inline asm
	st.shared.u32 	[_ZZN3cub18CUB_300001_SM_10006detail4scan16DeviceScanKernelINS2_10policy_hubIiiijN4cuda3std3__44plusIvEEE10Policy1000EPiSC_NS0_13ScanTileStateIiLb1EEES9_NS1_10InputValueIiSC_EEjiLb0EiEEvT0_T1_T2_iT3_T4_T5_E12temp_storage+4], %r993;
	st.shared.u32 	[_ZZN3cub18CUB_300001_SM_10006detail4scan16DeviceScanKernelINS2_10policy_hubIiiijN4cuda3std3__44plusIvEEE10Policy1000EPiSC_NS0_13ScanTileStateIiLb1EEES9_NS1_10InputValueIiSC_EEjiLb0EiEEvT0_T1_T2_iT3_T4_T5_E12temp_storage+8], %r794;
$L__BB6_25:
	setp.ne.s32 	%p134, %r627, 0;
	mov.u32 	%r999, %r42;
	@%p134 bra 	$L__BB6_27;
	st.shared.u32 	[_ZZN3cub18CUB_300001_SM_10006detail4scan16DeviceScanKernelINS2_10policy_hubIiiijN4cuda3std3__44plusIvEEE10Policy1000EPiSC_NS0_13ScanTileStateIiLb1EEES9_NS1_10InputValueIiSC_EEjiLb0EiEEvT0_T1_T2_iT3_T4_T5_E12temp_storage+76], %r993;
	mov.u32 	%r999, %r993;
$L__BB6_27:
	bar.sync 	0;
	setp.eq.s32 	%p135, %r7, 0;
	ld.shared.u32 	%r795, [_ZZN3cub18CUB_300001_SM_10006detail4scan16DeviceScanKernelINS2_10policy_hubIiiijN4cuda3std3__44plusIvEEE10Policy1000EPiSC_NS0_13ScanTileStateIiLb1EEES9_NS1_10InputValueIiSC_EEjiLb0EiEEvT0_T1_T2_iT3_T4_T5_E12temp_storage+76];
	selp.b32 	%r796, 0, %r795, %p135;
	add.s32 	%r1000, %r796, %r999;
$L__BB6_28:
	ld.param.u64 	%rd60, [_ZN3cub18CUB_300001_SM_10006detail4scan16DeviceScanKernelINS2_10policy_hubIiiijN4cuda3std3__44plusIvEEE10Policy1000EPiSC_NS0_13ScanTileStateIiLb1EEES9_NS1_10InputValueIiSC_EEjiLb0EiEEvT0_T1_T2_iT3_T4_T5__param_1];
	add.s32 	%r940, %r1000, %r12;
	add.s32 	%r941, %r13, %r940;
	add.s32 	%r942, %r14, %r941;
	add.s32 	%r943, %r15, %r942;
	add.s32 	%r944, %r16, %r943;
	add.s32 	%r945, %r17, %r944;
	add.s32 	%r946, %r18, %r945;
	add.s32 	%r947, %r19, %r946;
	add.s32 	%r948, %r20, %r947;
	add.s32 	%r949, %r21, %r948;
	add.s32 	%r950, %r22, %r949;
	add.s32 	%r951, %r23, %r950;
	add.s32 	%r952, %r24, %r951;
	add.s32 	%r953, %r25, %r952;
	add.s32 	%r954, %r26, %r953;
	add.s32 	%r955, %r27, %r954;
	add.s32 	%r956, %r28, %r955;
	add.s32 	%r957, %r29, %r956;
	add.s32 	%r958, %r30, %r957;
	add.s32 	%r959, %r31, %r958;
	add.s32 	%r960, %r32, %r959;
	bar.sync 	0;
	st.shared.v2.u32 	[%r11], {%r1000, %r940};
	st.shared.v2.u32 	[%r11+8], {%r941, %r942};
	st.shared.v2.u32 	[%r11+16], {%r943, %r944};
	st.shared.v2.u32 	[%r11+24], {%r945, %r946};
	st.shared.v2.u32 	[%r11+32], {%r947, %r948};
	st.shared.v2.u32 	[%r11+40], {%r949, %r950};
	st.shared.v2.u32 	[%r11+48], {%r951, %r952};
	st.shared.v2.u32 	[%r11+56], {%r953, %r954};
	st.shared.v2.u32 	[%r11+64], {%r955, %r956};
	st.shared.v2.u32 	[%r11+72], {%r957, %r958};
	st.shared.v2.u32 	[%r11+80], {%r959, %r960};
	bar.warp.sync 	-1;
	ld.shared.u32 	%r961, [%r10];
	ld.shared.u32 	%r962, [%r10+128];
	ld.shared.u32 	%r963, [%r10+256];
	ld.shared.u32 	%r964, [%r10+384];
	ld.shared.u32 	%r965, [%r10+512];
	ld.shared.u32 	%r966, [%r10+640];
	ld.shared.u32 	%r967, [%r10+768];
	ld.shared.u32 	%r968, [%r10+896];
	ld.shared.u32 	%r969, [%r10+1024];
	ld.shared.u32 	%r970, [%r10+1152];
	ld.shared.u32 	%r971, [%r10+1280];
	ld.shared.u32 	%r972, [%r10+1408];
	ld.shared.u32 	%r973, [%r10+1536];
	ld.shared.u32 	%r974, [%r10+1664];
	ld.shared.u32 	%r975, [%r10+1792];
	ld.shared.u32 	%r976, [%r10+1920];
	ld.shared.u32 	%r977, [%r10+2048];
	ld.shared.u32 	%r978, [%r10+2176];
	ld.shared.u32 	%r979, [%r10+2304];
	ld.shared.u32 	%r980, [%r10+2432];
	ld.shared.u32 	%r981, [%r10+2560];
	ld.shared.u32 	%r982, [%r10+2688];
	cvta.to.global.u64 	%rd56, %rd60;
	add.s64 	%rd58, %rd56, %rd42;
	st.global.u32 	[%rd58], %r961;
	st.global.u32 	[%rd58+128], %r962;
	st.global.u32 	[%rd58+256], %r963;
	st.global.u32 	[%rd58+384], %r964;
	st.global.u32 	[%rd58+512], %r965;
	st.global.u32 	[%rd58+640], %r966;
	st.global.u32 	[%rd58+768], %r967;
	st.global.u32 	[%rd58+896], %r968;
	st.global.u32 	[%rd58+1024], %r969;
	st.global.u32 	[%rd58+1152], %r970;
	st.global.u32 	[%rd58+1280], %r971;
	st.global.u32 	[%rd58+1408], %r972;
	st.global.u32 	[%rd58+1536], %r973;
	st.global.u32 	[%rd58+1664], %r974;
	st.global.u32 	[%rd58+1792], %r975;
	st.global.u32 	[%rd58+1920], %r976;
	st.global.u32 	[%rd58+2048], %r977;
	st.global.u32 	[%rd58+2176], %r978;
	st.global.u32 	[%rd58+2304], %r979;
	st.global.u32 	[%rd58+2432], %r980;
	st.global.u32 	[%rd58+2560], %r981;
	st.global.u32 	[%rd58+2688], %r982;
	bra.uni 	$L__BB6_143;
$L__BB6_29:
	setp.eq.s32 	%p3, %r6, 0;
	@%p3 bra 	$L__BB6_143;
	mul.wide.u32 	%rd17, %r5, 4;
	add.s64 	%rd18, %rd1, %rd17;
	mov.u32 	%r85, %tid.x;
	ld.global.u32 	%r1022, [%rd18];
	and.b32  	%r244, %r85, 31;
	and.b32  	%r245, %r85, 992;
	mul.lo.s32 	%r246, %r245, 22;
	or.b32  	%r87, %r246, %r244;
	setp.ge.u32 	%p4, %r87, %r6;
	shl.b32 	%r247, %r87, 2;
	cvt.u64.u32 	%rd19, %r247;
	add.s64 	%rd9, %rd18, %rd19;
	mov.u32 	%r1001, %r1022;
	@%p4 bra 	$L__BB6_32;
	ld.global.u32 	%r1001, [%rd9];
$L__BB6_32:
	add.s32 	%r90, %r87, 32;
	setp.ge.u32 	%p5, %r90, %r6;
	mov.u32 	%r1002, %r1022;
	@%p5 bra 	$L__BB6_34;
	ld.global.u32 	%r1002, [%rd9+128];
$L__BB6_34:
	add.s32 	%r93, %r87, 64;
	setp.ge.u32 	%p6, %r93, %r6;
	mov.u32 	%r1003, %r1022;
	@%p6 bra 	$L__BB6_36;
	ld.global.u32 	%r1003, [%rd9+256];
$L__BB6_36:
	add.s32 	%r96, %r87, 96;
	setp.ge.u32 	%p7, %r96, %r6;
	mov.u32 	%r1004, %r1022;
	@%p7 bra 	$L__BB6_38;
	ld.global.u32 	%r1004, [%rd9+384];
$L__BB6_38:
	add.s32 	%r248, %r87, 128;
	setp.ge.u32 	%p8, %r248, %r6;
	mov.u32 	%r1005, %r1022;
	@%p8 bra 	$L__BB6_40;
	ld.global.u32 	%r1005, [%rd9+512];
$L__BB6_40:
	add.s32 	%r249, %r87, 160;
	setp.ge.u32 	%p9, %r249, %r6;
	mov.u32 	%r1006, %r1022;
	@%p9 bra 	$L__BB6_42;
	ld.global.u32 	%r1006, [%rd9+640];
$L__BB6_42:
	add.s32 	%r103, %r87, 192;
	setp.ge.u32 	%p10, %r103, %r6;
	mov.u32 	%r1007, %r1022;
	@%p10 bra 	$L__BB6_44;
	ld.global.u32 	%r1007, [%rd9+768];
$L__BB6_44:
	add.s32 	%r250, %r87, 224;
	setp.ge.u32 	%p11, %r250, %r6;
	mov.u32 	%r1008, %r1022;
	@%p11 bra 	$L__BB6_46;
	ld.global.u32 	%r1008, [%rd9+896];
$L__BB6_46:
	add.s32 	%r108, %r87, 256;
	setp.ge.u32 	%p12, %r108, %r6;
	mov.u32 	%r1009, %r1022;
	@%p12 bra 	$L__BB6_48;
	ld.global.u32 	%r1009, [%rd9+1024];
$L__BB6_48:
	add.s32 	%r251, %r87, 288;
	setp.ge.u32 	%p13, %r251, %r6;
	mov.u32 	%r1010, %r1022;
	@%p13 bra 	$L__BB6_50;
	ld.global.u32 	%r1010, [%rd9+1152];
$L__BB6_50:
	add.s32 	%r113, %r87, 320;
	setp.ge.u32 	%p14, %r113, %r6;
	mov.u32 	%r1011, %r1022;
	@%p14 bra 	$L__BB6_52;
	ld.global.u32 	%r1011, [%rd9+1280];
$L__BB6_52:
	add.s32 	%r116, %r87, 352;
	setp.ge.u32 	%p15, %r116, %r6;
	mov.u32 	%r1012, %r1022;
	@%p15 bra 	$L__BB6_54;
	ld.global.u32 	%r1012, [%rd9+1408];
$L__BB6_54:
	add.s32 	%r119, %r87, 384;
	setp.ge.u32 	%p16, %r119, %r6;
	mov.u32 	%r1013, %r1022;
	@%p16 bra 	$L__BB6_56;
	ld.global.u32 	%r1013, [%rd9+1536];
$L__BB6_56:
	add.s32 	%r122, %r87, 416;
	setp.ge.u32 	%p17, %r122, %r6;
	mov.u32 	%r1014, %r1022;
	@%p17 bra 	$L__BB6_58;
	ld.global.u32 	%r1014, [%rd9+1664];
$L__BB6_58:
	add.s32 	%r252, %r87, 448;
	setp.ge.u32 	%p18, %r252, %r6;
	mov.u32 	%r1015, %r1022;
	@%p18 bra 	$L__BB6_60;
	ld.global.u32 	%r1015, [%rd9+1792];
$L__BB6_60:
	add.s32 	%r127, %r87, 480;
	setp.ge.u32 	%p19, %r127, %r6;
	mov.u32 	%r1016, %r1022;
	@%p19 bra 	$L__BB6_62;
	ld.global.u32 	%r1016, [%rd9+1920];
$L__BB6_62:
	add.s32 	%r253, %r87, 512;
	setp.ge.u32 	%p20, %r253, %r6;
	mov.u32 	%r1017, %r1022;
	@%p20 bra 	$L__BB6_64;
	ld.global.u32 	%r1017, [%rd9+2048];
$L__BB6_64:
	add.s32 	%r254, %r87, 544;
	setp.ge.u32 	%p21, %r254, %r6;
	mov.u32 	%r1018, %r1022;
	@%p21 bra 	$L__BB6_66;
	ld.global.u32 	%r1018, [%rd9+2176];
$L__BB6_66:
	add.s32 	%r134, %r87, 576;
	setp.ge.u32 	%p22, %r134, %r6;
	mov.u32 	%r1019, %r1022;
	@%p22 bra 	$L__BB6_68;
	ld.global.u32 	%r1019, [%rd9+2304];
$L__BB6_68:
	add.s32 	%r255, %r87, 608;
	setp.ge.u32 	%p23, %r255, %r6;
	mov.u32 	%r1020, %r1022;
	@%p23 bra 	$L__BB6_70;
	ld.global.u32 	%r1020, [%rd9+2432];
$L__BB6_70:
	add.s32 	%r256, %r87, 640;
	setp.ge.u32 	%p24, %r256, %r6;
	mov.u32 	%r1021, %r1022;
	@%p24 bra 	$L__BB6_72;
	ld.global.u32 	%r1021, [%rd9+2560];
$L__BB6_72:
	add.s32 	%r141, %r87, 672;
	setp.ge.u32 	%p25, %r141, %r6;
	@%p25 bra 	$L__BB6_74;
	ld.global.u32 	%r1022, [%rd9+2688];
$L__BB6_74:
	// begin inline asm
	mov.u32 %r257, %laneid;
	// end inline asm
	shr.u32 	%r145, %r85, 5;
	mad.lo.s32 	%r258, %r145, 704, %r257;
	shl.b32 	%r259, %r258, 2;
	mov.u32 	%r260, _ZZN3cub18CUB_300001_SM_10006detail4scan16DeviceScanKernelINS2_10policy_hubIiiijN4cuda3std3__44plusIvEEE10Policy1000EPiSC_NS0_13ScanTileStateIiLb1EEES9_NS1_10InputValueIiSC_EEjiLb0EiEEvT0_T1_T2_iT3_T4_T5_E12temp_storage;
	add.s32 	%r146, %r260, %r259;
	st.shared.u32 	[%r146], %r1001;
	st.shared.u32 	[%r146+128], %r1002;
	st.shared.u32 	[%r146+256], %r1003;
	st.shared.u32 	[%r146+384], %r1004;
	st.shared.u32 	[%r146+512], %r1005;
	st.shared.u32 	[%r146+640], %r1006;
	st.shared.u32 	[%r146+768], %r1007;
	st.shared.u32 	[%r146+896], %r1008;
	st.shared.u32 	[%r146+1024], %r1009;
	st.shared.u32 	[%r146+1152], %r1010;
	st.shared.u32 	[%r146+1280], %r1011;
	st.shared.u32 	[%r146+1408], %r1012;
	st.shared.u32 	[%r146+1536], %r1013;
	st.shared.u32 	[%r146+1664], %r1014;
	st.shared.u32 	[%r146+1792], %r1015;
	st.shared.u32 	[%r146+1920], %r1016;
	st.shared.u32 	[%r146+2048], %r1017;
	st.shared.u32 	[%r146+2176], %r1018;
	st.shared.u32 	[%r146+2304], %r1019;
	st.shared.u32 	[%r146+2432], %r1020;
	st.shared.u32 	[%r146+2560], %r1021;
	st.shared.u32 	[%r146+2688], %r1022;
	bar.warp.sync 	-1;
	mad.lo.s32 	%r147, %r257, 84, %r146;
	ld.shared.v2.u32 	{%r148, %r149}, [%r147];
	ld.shared.v2.u32 	{%r150, %r151}, [%r147+8];
	ld.shared.v2.u32 	{%r152, %r153}, [%r147+16];
	ld.shared.v2.u32 	{%r154, %r155}, [%r147+24];
	ld.shared.v2.u32 	{%r156, %r157}, [%r147+32];
	ld.shared.v2.u32 	{%r158, %r159}, [%r147+40];
	ld.shared.v2.u32 	{%r160, %r161}, [%r147+48];
	ld.shared.v2.u32 	{%r162, %r163}, [%r147+56];
	ld.shared.v2.u32 	{%r164, %r165}, [%r147+64];
	ld.shared.v2.u32 	{%r166, %r167}, [%r147+72];
	ld.shared.v2.u32 	{%r168, %r169}, [%r147+80];
	bar.sync 	0;
	setp.ne.s32 	%p26, %r986, 0;
	@%p26 bra 	$L__BB6_78;
	add.s32 	%r490, %r149, %r148;
	add.s32 	%r491, %r150, %r490;
	add.s32 	%r492, %r151, %r491;
	add.s32 	%r493, %r152, %r492;
	add.s32 	%r494, %r153, %r493;
	add.s32 	%r495, %r154, %r494;
	add.s32 	%r496, %r155, %r495;
	add.s32 	%r497, %r156, %r496;
	add.s32 	%r498, %r157, %r497;
	add.s32 	%r499, %r158, %r498;
	add.s32 	%r500, %r159, %r499;
	add.s32 	%r501, %r160, %r500;
	add.s32 	%r502, %r161, %r501;
	add.s32 	%r503, %r162, %r502;
	add.s32 	%r504, %r163, %r503;
	add.s32 	%r505, %r164, %r504;
	add.s32 	%r506, %r165, %r505;
	add.s32 	%r507, %r166, %r506;
	add.s32 	%r508, %r167, %r507;
	add.s32 	%r509, %r168, %r508;
	add.s32 	%r464, %r169, %r509;
	mov.b32 	%r462, 1;
	mov.b32 	%r487, 0;
	mov.b32 	%r489, -1;
	// begin inline asm
	{  .reg .s32 r0;  .reg .pred p;  shfl.sync.up.b32 r0|p, %r464, %r462, %r487, %r489;  @p add.s32 r0, r0, %r464;  mov.s32 %r460, r0;}
	// end inline asm
	mov.b32 	%r468, 2;
	// begin inline asm
	{  .reg .s32 r0;  .reg .pred p;  shfl.sync.up.b32 r0|p, %r460, %r468, %r487, %r489;  @p add.s32 r0, r0, %r460;  mov.s32 %r466, r0;}
	// end inline asm
	mov.b32 	%r474, 4;
	// begin inline asm
	{  .reg .s32 r0;  .reg .pred p;  shfl.sync.up.b32 r0|p, %r466, %r474, %r487, %r489;  @p add.s32 r0, r0, %r466;  mov.s32 %r472, r0;}
	// end inline asm
	mov.b32 	%r480, 8;
	// begin inline asm
	{  .reg .s32 r0;  .reg .pred p;  shfl.sync.up.b32 r0|p, %r472, %r480, %r487, %r489;  @p add.s32 r0, r0, %r472;  mov.s32 %r478, r0;}
	// end inline asm
	mov.b32 	%r486, 16;
	// begin inline asm
	{  .reg .s32 r0;  .reg .pred p;  shfl.sync.up.b32 r0|p, %r478, %r486, %r487, %r489;  @p add.s32 r0, r0, %r478;  mov.s32 %r484, r0;}
	// end inline asm
	setp.ne.s32 	%p68, %r257, 31;
	@%p68 bra 	$L__BB6_77;
	shl.b32 	%r510, %r145, 2;
	mov.u32 	%r511, _ZZN3cub18CUB_300001_SM_10006detail4scan16DeviceScanKernelINS2_10policy_hubIiiijN4cuda3std3__44plusIvEEE10Policy1000EPiSC_NS0_13ScanTileStateIiLb1EEES9_NS1_10InputValueIiSC_EEjiLb0EiEEvT0_T1_T2_iT3_T4_T5_E12temp_storage;
	add.s32 	%r512, %r511, %r510;
	st.shared.u32 	[%r512+16], %r484;
$L__BB6_77:
	bar.sync 	0;
	ld.shared.v4.u32 	{%r513, %r514, %r515, %r516}, [_ZZN3cub18CUB_300001_SM_10006detail4scan16DeviceScanKernelINS2_10policy_hubIiiijN4cuda3std3__44plusIvEEE10Policy1000EPiSC_NS0_13ScanTileStateIiLb1EEES9_NS1_10InputValueIiSC_EEjiLb0EiEEvT0_T1_T2_iT3_T4_T5_E12temp_storage+16];
	add.s32 	%r517, %r514, %r513;
	setp.eq.s32 	%p69, %r145, 2;
	selp.b32 	%r518, %r517, %r513, %p69;
	add.s32 	%r519, %r517, %r515;
	setp.eq.s32 	%p70, %r145, 3;
	selp.b32 	%r520, %r519, %r518, %p70;
	add.s32 	%r521, %r519, %r516;
	setp.eq.s32 	%p71, %r145, 4;
	selp.b32 	%r522, %r521, %r520, %p71;
	ld.shared.v4.u32 	{%r523, %r524, %r525, %r526}, [_ZZN3cub18CUB_300001_SM_10006detail4scan16DeviceScanKernelINS2_10policy_hubIiiijN4cuda3std3__44plusIvEEE10Policy1000EPiSC_NS0_13ScanTileStateIiLb1EEES9_NS1_10InputValueIiSC_EEjiLb0EiEEvT0_T1_T2_iT3_T4_T5_E12temp_storage+32];
	add.s32 	%r527, %r521, %r523;
	setp.eq.s32 	%p72, %r145, 5;
	selp.b32 	%r528, %r527, %r522, %p72;
	add.s32 	%r529, %r527, %r524;
	setp.eq.s32 	%p73, %r145, 6;
	selp.b32 	%r530, %r529, %r528, %p73;
	add.s32 	%r531, %r529, %r525;
	setp.eq.s32 	%p74, %r145, 7;
	selp.b32 	%r532, %r531, %r530, %p74;
	add.s32 	%r533, %r531, %r526;
	setp.eq.s32 	%p75, %r145, 8;
	selp.b32 	%r534, %r533, %r532, %p75;
	.pragma "used_bytes_mask 4095";
	ld.shared.v4.u32 	{%r535, %r536, %r537, %r538}, [_ZZN3cub18CUB_300001_SM_10006detail4scan16DeviceScanKernelINS2_10policy_hubIiiijN4cuda3std3__44plusIvEEE10Policy1000EPiSC_NS0_13ScanTileStateIiLb1EEES9_NS1_10InputValueIiSC_EEjiLb0EiEEvT0_T1_T2_iT3_T4_T5_E12temp_storage+48];
	add.s32 	%r539, %r533, %r535;
	setp.eq.s32 	%p76, %r145, 9;
	selp.b32 	%r540, %r539, %r534, %p76;
	add.s32 	%r541, %r539, %r536;
	setp.eq.s32 	%p77, %r145, 10;
	selp.b32 	%r542, %r541, %r540, %p77;
	add.s32 	%r543, %r541, %r537;
	setp.eq.s32 	%p78, %r145, 11;
	selp.b32 	%r544, %r543, %r542, %p78;
	setp.lt.u32 	%p79, %r85, 32;
	selp.b32 	%r545, 0, %r544, %p79;
	setp.eq.s32 	%p80, %r257, 0;
	sub.s32 	%r546, %r484, %r464;
	selp.b32 	%r547, 0, %r546, %p80;
	add.s32 	%r548, %r547, %r985;
	add.s32 	%r1037, %r548, %r545;
	bra.uni 	$L__BB6_97;
$L__BB6_78:
	add.s32 	%r291, %r149, %r148;
	add.s32 	%r292, %r150, %r291;
	add.s32 	%r293, %r151, %r292;
	add.s32 	%r294, %r152, %r293;
	add.s32 	%r295, %r153, %r294;
	add.s32 	%r296, %r154, %r295;
	add.s32 	%r297, %r155, %r296;
	add.s32 	%r298, %r156, %r297;
	add.s32 	%r299, %r157, %r298;
	add.s32 	%r300, %r158, %r299;
	add.s32 	%r301, %r159, %r300;
	add.s32 	%r302, %r160, %r301;
	add.s32 	%r303, %r161, %r302;
	add.s32 	%r304, %r162, %r303;
	add.s32 	%r305, %r163, %r304;
	add.s32 	%r306, %r164, %r305;
	add.s32 	%r307, %r165, %r306;
	add.s32 	%r308, %r166, %r307;
	add.s32 	%r309, %r167, %r308;
	add.s32 	%r310, %r168, %r309;
	add.s32 	%r265, %r169, %r310;
	mov.b32 	%r263, 1;
	mov.b32 	%r288, 0;
	mov.b32 	%r290, -1;
	// begin inline asm
	{  .reg .s32 r0;  .reg .pred p;  shfl.sync.up.b32 r0|p, %r265, %r263, %r288, %r290;  @p add.s32 r0, r0, %r265;  mov.s32 %r261, r0;}
	// end inline asm
	mov.b32 	%r269, 2;
	// begin inline asm
	{  .reg .s32 r0;  .reg .pred p;  shfl.sync.up.b32 r0|p, %r261, %r269, %r288, %r290;  @p add.s32 r0, r0, %r261;  mov.s32 %r267, r0;}
	// end inline asm
	mov.b32 	%r275, 4;
	// begin inline asm
	{  .reg .s32 r0;  .reg .pred p;  shfl.sync.up.b32 r0|p, %r267, %r275, %r288, %r290;  @p add.s32 r0, r0, %r267;  mov.s32 %r273, r0;}
	// end inline asm
	mov.b32 	%r281, 8;
	// begin inline asm
	{  .reg .s32 r0;  .reg .pred p;  shfl.sync.up.b32 r0|p, %r273, %r281, %r288, %r290;  @p add.s32 r0, r0, %r273;  mov.s32 %r279, r0;}
	// end inline asm
	mov.b32 	%r287, 16;
	// begin inline asm
	{  .reg .s32 r0;  .reg .pred p;  shfl.sync.up.b32 r0|p, %r279, %r287, %r288, %r290;  @p add.s32 r0, r0, %r279;  mov.s32 %r285, r0;}
	// end inline asm
	setp.ne.s32 	%p27, %r257, 31;
	@%p27 bra 	$L__BB6_80;
	shl.b32 	%r311, %r145, 2;
	mov.u32 	%r312, _ZZN3cub18CUB_300001_SM_10006detail4scan16DeviceScanKernelINS2_10policy_hubIiiijN4cuda3std3__44plusIvEEE10Policy1000EPiSC_NS0_13ScanTileStateIiLb1EEES9_NS1_10InputValueIiSC_EEjiLb0EiEEvT0_T1_T2_iT3_T4_T5_E12temp_storage;
	add.s32 	%r313, %r312, %r311;
	st.shared.u32 	[%r313+16], %r285;
$L__BB6_80:
	sub.s32 	%r314, %r285, %r265;
	bar.sync 	0;
	ld.shared.v4.u32 	{%r315, %r316, %r317, %r318}, [_ZZN3cub18CUB_300001_SM_10006detail4scan16DeviceScanKernelINS2_10policy_hubIiiijN4cuda3std3__44plusIvEEE10Policy1000EPiSC_NS0_13ScanTileStateIiLb1EEES9_NS1_10InputValueIiSC_EEjiLb0EiEEvT0_T1_T2_iT3_T4_T5_E12temp_storage+16];
	add.s32 	%r319, %r316, %r315;
	setp.eq.s32 	%p28, %r145, 2;
	selp.b32 	%r320, %r319, %r315, %p28;
	add.s32 	%r321, %r319, %r317;
	setp.eq.s32 	%p29, %r145, 3;
	selp.b32 	%r322, %r321, %r320, %p29;
	add.s32 	%r323, %r321, %r318;
	setp.eq.s32 	%p30, %r145, 4;
	selp.b32 	%r324, %r323, %r322, %p30;
	ld.shared.v4.u32 	{%r325, %r326, %r327, %r328}, [_ZZN3cub18CUB_300001_SM_10006detail4scan16DeviceScanKernelINS2_10policy_hubIiiijN4cuda3std3__44plusIvEEE10Policy1000EPiSC_NS0_13ScanTileStateIiLb1EEES9_NS1_10InputValueIiSC_EEjiLb0EiEEvT0_T1_T2_iT3_T4_T5_E12temp_storage+32];
	add.s32 	%r329, %r323, %r325;
	setp.eq.s32 	%p31, %r145, 5;
	selp.b32 	%r330, %r329, %r324, %p31;
	add.s32 	%r331, %r329, %r326;
	setp.eq.s32 	%p32, %r145, 6;
	selp.b32 	%r332, %r331, %r330, %p32;
	add.s32 	%r333, %r331, %r327;
	setp.eq.s32 	%p33, %r145, 7;
	selp.b32 	%r334, %r333, %r332, %p33;
	add.s32 	%r335, %r333, %r328;
	setp.eq.s32 	%p34, %r145, 8;
	selp.b32 	%r336, %r335, %r334, %p34;
	ld.shared.v4.u32 	{%r337, %r338, %r339, %r340}, [_ZZN3cub18CUB_300001_SM_10006detail4scan16DeviceScanKernelINS2_10policy_hubIiiijN4cuda3std3__44plusIvEEE10Policy1000EPiSC_NS0_13ScanTileStateIiLb1EEES9_NS1_10InputValueIiSC_EEjiLb0EiEEvT0_T1_T2_iT3_T4_T5_E12temp_storage+48];
	add.s32 	%r341, %r335, %r337;
	setp.eq.s32 	%p35, %r145, 9;
	selp.b32 	%r342, %r341, %r336, %p35;
	add.s32 	%r343, %r341, %r338;
	setp.eq.s32 	%p36, %r145, 10;
	selp.b32 	%r344, %r343, %r342, %p36;
	add.s32 	%r345, %r343, %r339;
	setp.eq.s32 	%p37, %r145, 11;
	selp.b32 	%r346, %r345, %r344, %p37;
	add.s32 	%r175, %r345, %r340;
	setp.gt.u32 	%p38, %r85, 31;
	setp.lt.u32 	%p39, %r85, 32;
	setp.eq.s32 	%p40, %r257, 0;
	selp.b32 	%r347, 0, %r314, %p40;
	add.s32 	%r1036, %r346, %r347;
	selp.b32 	%r177, %r314, %r1036, %p39;
	@%p38 bra 	$L__BB6_96;
	setp.ne.s32 	%p41, %r85, 0;
	mul.wide.s32 	%rd20, %r986, 8;
	add.s64 	%rd10, %rd14, %rd20;
	@%p41 bra 	$L__BB6_83;
	st.shared.u32 	[_ZZN3cub18CUB_300001_SM_10006detail4scan16DeviceScanKernelINS2_10policy_hubIiiijN4cuda3std3__44plusIvEEE10Policy1000EPiSC_NS0_13ScanTileStateIiLb1EEES9_NS1_10InputValueIiSC_EEjiLb0EiEEvT0_T1_T2_iT3_T4_T5_E12temp_storage+12], %r175;
	add.s64 	%rd21, %rd10, 256;
	mov.b32 	%r348, 100;
	// begin inline asm
	st.relaxed.gpu.v2.u32 [%rd21], {%r348, %r175};
	// end inline asm
$L__BB6_83:
	not.b32 	%r354, %r85;
	add.s32 	%r1031, %r986, %r354;
	mov.b32 	%r350, 830;
	// begin inline asm
	nanosleep.u32 %r350;
	// end inline asm
	mul.wide.s32 	%rd23, %r1031, 8;
	add.s64 	%rd24, %rd14, %rd23;
	add.s64 	%rd22, %rd24, 256;
	// begin inline asm
	ld.relaxed.gpu.v2.u32 {%r1033, %r1025}, [%rd22];
	// end inline asm
	mov.b32 	%r1026, 952;
$L__BB6_84:
	setp.eq.s32 	%p42, %r1033, 99;
	mov.b32 	%r355, -1;
	vote.sync.any.pred 	%p43, %p42, %r355;
	not.pred 	%p44, %p43;
	@%p44 bra 	$L__BB6_86;
	mul.lo.s32 	%r458, %r986, 16807;
	and.b32  	%r986, %r458, 2147483647;
	add.s32 	%r459, %r1026, 1;
	rem.u32 	%r455, %r986, %r459;
	// begin inline asm
	nanosleep.u32 %r455;
	// end inline asm
	shr.u32 	%r1026, %r1026, 1;
	// begin inline asm
	ld.relaxed.gpu.v2.u32 {%r1033, %r1025}, [%rd22];
	// end inline asm
	bra.uni 	$L__BB6_84;
$L__BB6_86:
	setp.eq.s32 	%p45, %r1033, 101;
	mov.b32 	%r382, -1;
	vote.sync.ballot.b32 	%r384, %p45, %r382;
	// begin inline asm
	mov.u32 %r357, %lanemask_ge;
	// end inline asm
	and.b32  	%r385, %r384, %r357;
	or.b32  	%r386, %r385, -2147483648;
	add.s32 	%r387, %r386, -1;
	not.b32 	%r388, %r386;
	and.b32  	%r389, %r388, %r387;
	popc.b32 	%r361, %r389;
	mov.b32 	%r360, 1;
	// begin inline asm
	shfl.sync.down.b32 %r358, %r1025, %r360, %r361, %r382;
	// end inline asm
	setp.lt.s32 	%p47, %r257, %r361;
	selp.b32 	%r390, %r358, 0, %p47;
	add.s32 	%r364, %r390, %r1025;
	mov.b32 	%r365, 2;
	// begin inline asm
	shfl.sync.down.b32 %r363, %r364, %r365, %r361, %r382;
	// end inline asm
	add.s32 	%r391, %r257, 2;
	setp.gt.s32 	%p48, %r391, %r361;
	selp.b32 	%r392, 0, %r363, %p48;
	add.s32 	%r369, %r364, %r392;
	mov.b32 	%r370, 4;
	// begin inline asm
	shfl.sync.down.b32 %r368, %r369, %r370, %r361, %r382;
	// end inline asm
	add.s32 	%r393, %r257, 4;
	setp.gt.s32 	%p49, %r393, %r361;
	selp.b32 	%r394, 0, %r368, %p49;
	add.s32 	%r374, %r369, %r394;
	mov.b32 	%r375, 8;
	// begin inline asm
	shfl.sync.down.b32 %r373, %r374, %r375, %r361, %r382;
	// end inline asm
	add.s32 	%r395, %r257, 8;
	setp.gt.s32 	%p50, %r395, %r361;
	selp.b32 	%r396, 0, %r373, %p50;
	add.s32 	%r379, %r374, %r396;
	mov.b32 	%r380, 16;
	// begin inline asm
	shfl.sync.down.b32 %r378, %r379, %r380, %r361, %r382;
	// end inline asm
	add.s32 	%r397, %r257, 16;
	setp.gt.s32 	%p51, %r397, %r361;
	selp.b32 	%r398, 0, %r378, %p51;
	add.s32 	%r1029, %r379, %r398;
	add.s64 	%rd11, %rd14, 256;
	mov.b32 	%r1027, 952;
$L__BB6_87:
	setp.ne.s32 	%p52, %r1033, 101;
	mov.b32 	%r399, -1;
	vote.sync.all.pred 	%p53, %p52, %r399;
	not.pred 	%p54, %p53;
	@%p54 bra 	$L__BB6_92;
	shr.u32 	%r1027, %r1027, 1;
	mul.wide.s32 	%rd27, %r1031, 8;
	add.s64 	%rd28, %rd11, %rd27;
	add.s64 	%rd26, %rd28, -256;
	// begin inline asm
	ld.relaxed.gpu.v2.u32 {%r1033, %r1034}, [%rd26];
	// end inline asm
	mov.u32 	%r1035, %r1027;
$L__BB6_89:
	setp.eq.s32 	%p58, %r1033, 99;
	mov.b32 	%r407, -1;
	vote.sync.any.pred 	%p59, %p58, %r407;
	not.pred 	%p60, %p59;
	@%p60 bra 	$L__BB6_91;
	mul.lo.s32 	%r453, %r986, 16807;
	and.b32  	%r986, %r453, 2147483647;
	add.s32 	%r454, %r1035, 1;
	rem.u32 	%r450, %r986, %r454;
	// begin inline asm
	nanosleep.u32 %r450;
	// end inline asm
	shr.u32 	%r1035, %r1035, 1;
	// begin inline asm
	ld.relaxed.gpu.v2.u32 {%r1033, %r1034}, [%rd26];
	// end inline asm
	bra.uni 	$L__BB6_89;
$L__BB6_91:
	setp.eq.s32 	%p61, %r1033, 101;
	mov.b32 	%r433, -1;
	vote.sync.ballot.b32 	%r434, %p61, %r433;
	and.b32  	%r435, %r434, %r357;
	or.b32  	%r436, %r435, -2147483648;
	add.s32 	%r437, %r436, -1;
	not.b32 	%r438, %r436;
	and.b32  	%r439, %r438, %r437;
	popc.b32 	%r412, %r439;
	mov.b32 	%r411, 1;
	// begin inline asm
	shfl.sync.down.b32 %r409, %r1034, %r411, %r412, %r433;
	// end inline asm
	setp.lt.s32 	%p63, %r257, %r412;
	selp.b32 	%r440, %r409, 0, %p63;
	add.s32 	%r415, %r440, %r1034;
	mov.b32 	%r416, 2;
	// begin inline asm
	shfl.sync.down.b32 %r414, %r415, %r416, %r412, %r433;
	// end inline asm
	add.s32 	%r441, %r257, 2;
	setp.gt.s32 	%p64, %r441, %r412;
	selp.b32 	%r442, 0, %r414, %p64;
	add.s32 	%r420, %r415, %r442;
	mov.b32 	%r421, 4;
	// begin inline asm
	shfl.sync.down.b32 %r419, %r420, %r421, %r412, %r433;
	// end inline asm
	add.s32 	%r443, %r257, 4;
	setp.gt.s32 	%p65, %r443, %r412;
	selp.b32 	%r444, 0, %r419, %p65;
	add.s32 	%r425, %r420, %r444;
	mov.b32 	%r426, 8;
	// begin inline asm
	shfl.sync.down.b32 %r424, %r425, %r426, %r412, %r433;
	// end inline asm
	add.s32 	%r445, %r257, 8;
	setp.gt.s32 	%p66, %r445, %r412;
	selp.b32 	%r446, 0, %r424, %p66;
	add.s32 	%r430, %r425, %r446;
	mov.b32 	%r431, 16;
	// begin inline asm
	shfl.sync.down.b32 %r429, %r430, %r431, %r412, %r433;
	// end inline asm
	add.s32 	%r447, %r257, 16;
	setp.gt.s32 	%p67, %r447, %r412;
	selp.b32 	%r448, 0, %r429, %p67;
	add.s32 	%r449, %r448, %r1029;
	add.s32 	%r1029, %r449, %r430;
	add.s32 	%r1031, %r1031, -32;
	bra.uni 	$L__BB6_87;
$L__BB6_92:
	@%p41 bra 	$L__BB6_94;
	add.s32 	%r402, %r1029, %r175;
	add.s64 	%rd25, %rd10, 256;
	mov.b32 	%r401, 101;
	// begin inline asm
	st.relaxed.gpu.v2.u32 [%rd25], {%r401, %r402};
	// end inline asm
	st.shared.u32 	[_ZZN3cub18CUB_300001_SM_10006detail4scan16DeviceScanKernelINS2_10policy_hubIiiijN4cuda3std3__44plusIvEEE10Policy1000EPiSC_NS0_13ScanTileStateIiLb1EEES9_NS1_10InputValueIiSC_EEjiLb0EiEEvT0_T1_T2_iT3_T4_T5_E12temp_storage+4], %r1029;
	st.shared.u32 	[_ZZN3cub18CUB_300001_SM_10006detail4scan16DeviceScanKernelINS2_10policy_hubIiiijN4cuda3std3__44plusIvEEE10Policy1000EPiSC_NS0_13ScanTileStateIiLb1EEES9_NS1_10InputValueIiSC_EEjiLb0EiEEvT0_T1_T2_iT3_T4_T5_E12temp_storage+8], %r402;
$L__BB6_94:
	setp.ne.s32 	%p56, %r257, 0;
	mov.u32 	%r1036, %r177;
	@%p56 bra 	$L__BB6_96;
	st.shared.u32 	[_ZZN3cub18CUB_300001_SM_10006detail4scan16DeviceScanKernelINS2_10policy_hubIiiijN4cuda3std3__44plusIvEEE10Policy1000EPiSC_NS0_13ScanTileStateIiLb1EEES9_NS1_10InputValueIiSC_EEjiLb0EiEEvT0_T1_T2_iT3_T4_T5_E12temp_storage+76], %r1029;
	mov.u32 	%r1036, %r1029;
$L__BB6_96:
	bar.sync 	0;
	setp.eq.s32 	%p57, %r85, 0;
	ld.shared.u32 	%r403, [_ZZN3cub18CUB_300001_SM_10006detail4scan16DeviceScanKernelINS2_10policy_hubIiiijN4cuda3std3__44plusIvEEE10Policy1000EPiSC_NS0_13ScanTileStateIiLb1EEES9_NS1_10InputValueIiSC_EEjiLb0EiEEvT0_T1_T2_iT3_T4_T5_E12temp_storage+76];
	selp.b32 	%r404, 0, %r403, %p57;
	add.s32 	%r1037, %r404, %r1036;
$L__BB6_97:
	add.s32 	%r549, %r1037, %r148;
	add.s32 	%r550, %r149, %r549;
	add.s32 	%r551, %r150, %r550;
	add.s32 	%r552, %r151, %r551;
	add.s32 	%r553, %r152, %r552;
	add.s32 	%r554, %r153, %r553;
	add.s32 	%r555, %r154, %r554;
	add.s32 	%r556, %r155, %r555;
	add.s32 	%r557, %r156, %r556;
	add.s32 	%r558, %r157, %r557;
	add.s32 	%r559, %r158, %r558;
	add.s32 	%r560, %r159, %r559;
	add.s32 	%r561, %r160, %r560;
	add.s32 	%r562, %r161, %r561;
	add.s32 	%r563, %r162, %r562;
	add.s32 	%r564, %r163, %r563;
	add.s32 	%r565, %r164, %r564;
	add.s32 	%r566, %r165, %r565;
	add.s32 	%r567, %r166, %r566;
	add.s32 	%r568, %r167, %r567;
	add.s32 	%r569, %r168, %r568;
	bar.sync 	0;
	st.shared.v2.u32 	[%r147], {%r1037, %r549};
	st.shared.v2.u32 	[%r147+8], {%r550, %r551};
	st.shared.v2.u32 	[%r147+16], {%r552, %r553};
	st.shared.v2.u32 	[%r147+24], {%r554, %r555};
	st.shared.v2.u32 	[%r147+32], {%r556, %r557};
	st.shared.v2.u32 	[%r147+40], {%r558, %r559};
	st.shared.v2.u32 	[%r147+48], {%r560, %r561};
	st.shared.v2.u32 	[%r147+56], {%r562, %r563};
	st.shared.v2.u32 	[%r147+64], {%r564, %r565};
	st.shared.v2.u32 	[%r147+72], {%r566, %r567};
	st.shared.v2.u32 	[%r147+80], {%r568, %r569};
	bar.warp.sync 	-1;
	ld.shared.u32 	%r216, [%r146];
	ld.shared.u32 	%r217, [%r146+128];
	ld.shared.u32 	%r218, [%r146+256];
	ld.shared.u32 	%r219, [%r146+384];
	ld.shared.u32 	%r220, [%r146+512];
	ld.shared.u32 	%r221, [%r146+640];
	ld.shared.u32 	%r222, [%r146+768];
	ld.shared.u32 	%r223, [%r146+896];
	ld.shared.u32 	%r224, [%r146+1024];
	ld.shared.u32 	%r225, [%r146+1152];
	ld.shared.u32 	%r226, [%r146+1280];
	ld.shared.u32 	%r227, [%r146+1408];
	ld.shared.u32 	%r228, [%r146+1536];
	ld.shared.u32 	%r229, [%r146+1664];
	ld.shared.u32 	%r230, [%r146+1792];
	ld.shared.u32 	%r231, [%r146+1920];
	ld.shared.u32 	%r232, [%r146+2048];
	ld.shared.u32 	%r233, [%r146+2176];
	ld.shared.u32 	%r234, [%r146+2304];
	ld.shared.u32 	%r235, [%r146+2432];
	ld.shared.u32 	%r236, [%r146+2560];
	ld.shared.u32 	%r237, [%r146+2688];
	setp.ne.s32 	%p81, %r85, 0;
	@%p81 bra 	$L__BB6_99;
	st.volatile.shared.u32 	[_ZZN3cub18CUB_300001_SM_10006detail4scan16DeviceScanKernelINS2_10policy_hubIiiijN4cuda3std3__44plusIvEEE10Policy1000EPiSC_NS0_13ScanTileStateIiLb1EEES9_NS1_10InputValueIiSC_EEjiLb0EiEEvT0_T1_T2_iT3_T4_T5_E12temp_storage+33792], %r6;
$L__BB6_99:
	ld.param.u32 	%r984, [_ZN3cub18CUB_300001_SM_10006detail4scan16DeviceScanKernelINS2_10policy_hubIiiijN4cuda3std3__44plusIvEEE10Policy1000EPiSC_NS0_13ScanTileStateIiLb1EEES9_NS1_10InputValueIiSC_EEjiLb0EiEEvT0_T1_T2_iT3_T4_T5__param_3];
	ld.param.u64 	%rd59, [_ZN3cub18CUB_300001_SM_10006detail4scan16DeviceScanKernelINS2_10policy_hubIiiijN4cuda3std3__44plusIvEEE10Policy1000EPiSC_NS0_13ScanTileStateIiLb1EEES9_NS1_10InputValueIiSC_EEjiLb0EiEEvT0_T1_T2_iT3_T4_T5__param_1];
	bar.sync 	0;
	ld.volatile.shared.u32 	%r238, [_ZZN3cub18CUB_300001_SM_10006detail4scan16DeviceScanKernelINS2_10policy_hubIiiijN4cuda3std3__44plusIvEEE10Policy1000EPiSC_NS0_13ScanTileStateIiLb1EEES9_NS1_10InputValueIiSC_EEjiLb0EiEEvT0_T1_T2_iT3_T4_T5_E12temp_storage+33792];
	setp.ge.s32 	%p82, %r87, %r238;
	cvt.u64.u32 	%rd35, %r87;
	mov.u32 	%r570, %ctaid.x;
	add.s32 	%r571, %r984, %r570;
	mul.lo.s32 	%r572, %r571, 8448;
	cvt.u64.u32 	%rd36, %r572;
	add.s64 	%rd37, %rd35, %rd36;
	cvta.to.global.u64 	%rd38, %rd59;
	shl.b64 	%rd39, %rd37, 2;
	add.s64 	%rd12, %rd38, %rd39;
	@%p82 bra 	$L__BB6_101;
	st.global.u32 	[%rd12], %r216;
$L__BB6_101:
	setp.ge.s32 	%p83, %r90, %r238;
	@%p83 bra 	$L__BB6_103;
	st.global.u32 	[%rd12+128], %r217;
$L__BB6_103:
	setp.ge.s32 	%p84, %r93, %r238;
	@%p84 bra 	$L__BB6_105;
	st.global.u32 	[%rd12+256], %r218;
$L__BB6_105:
	setp.ge.s32 	%p85, %r96, %r238;
	@%p85 bra 	$L__BB6_107;
	st.global.u32 	[%rd12+384], %r219;
$L__BB6_107:
	mov.u32 	%r573, %tid.x;
	and.b32  	%r574, %r573, 992;
	mul.lo.s32 	%r575, %r574, 22;
	and.b32  	%r576, %r573, 31;
	or.b32  	%r577, %r575, %r576;
	add.s32 	%r578, %r577, 128;
	setp.ge.s32 	%p86, %r578, %r238;
	@%p86 bra 	$L__BB6_109;
	st.global.u32 	[%rd12+512], %r220;
$L__BB6_109:
	add.s32 	%r584, %r577, 160;
	setp.ge.s32 	%p87, %r584, %r238;
	@%p87 bra 	$L__BB6_111;
	st.global.u32 	[%rd12+640], %r221;
$L__BB6_111:
	setp.ge.s32 	%p88, %r103, %r238;
	@%p88 bra 	$L__BB6_113;
	st.global.u32 	[%rd12+768], %r222;
$L__BB6_113:
	add.s32 	%r590, %r577, 224;
	setp.ge.s32 	%p89, %r590, %r238;
	@%p89 bra 	$L__BB6_115;
	st.global.u32 	[%rd12+896], %r223;
$L__BB6_115:
	setp.ge.s32 	%p90, %r108, %r238;
	@%p90 bra 	$L__BB6_117;
	st.global.u32 	[%rd12+1024], %r224;
$L__BB6_117:
	add.s32 	%r596, %r577, 288;
	setp.ge.s32 	%p91, %r596, %r238;
	@%p91 bra 	$L__BB6_119;
	st.global.u32 	[%rd12+1152], %r225;
$L__BB6_119:
	setp.ge.s32 	%p92, %r113, %r238;
	@%p92 bra 	$L__BB6_121;
	st.global.u32 	[%rd12+1280], %r226;
$L__BB6_121:
	setp.ge.s32 	%p93, %r116, %r238;
	@%p93 bra 	$L__BB6_123;
	st.global.u32 	[%rd12+1408], %r227;
$L__BB6_123:
	setp.ge.s32 	%p94, %r119, %r238;
	@%p94 bra 	$L__BB6_125;
	st.global.u32 	[%rd12+1536], %r228;
$L__BB6_125:
	setp.ge.s32 	%p95, %r122, %r238;
	@%p95 bra 	$L__BB6_127;
	st.global.u32 	[%rd12+1664], %r229;
$L__BB6_127:
	add.s32 	%r602, %r577, 448;
	setp.ge.s32 	%p96, %r602, %r238;
	@%p96 bra 	$L__BB6_129;
	st.global.u32 	[%rd12+1792], %r230;
$L__BB6_129:
	setp.ge.s32 	%p97, %r127, %r238;
	@%p97 bra 	$L__BB6_131;
	st.global.u32 	[%rd12+1920], %r231;
$L__BB6_131:
	add.s32 	%r608, %r577, 512;
	setp.ge.s32 	%p98, %r608, %r238;
	@%p98 bra 	$L__BB6_133;
	st.global.u32 	[%rd12+2048], %r232;
$L__BB6_133:
	add.s32 	%r614, %r577, 544;
	setp.ge.s32 	%p99, %r614, %r238;
	@%p99 bra 	$L__BB6_135;
	st.global.u32 	[%rd12+2176], %r233;
$L__BB6_135:
	setp.ge.s32 	%p100, %r134, %r238;
	@%p100 bra 	$L__BB6_137;
	st.global.u32 	[%rd12+2304], %r234;
$L__BB6_137:
	add.s32 	%r620, %r577, 608;
	setp.ge.s32 	%p101, %r620, %r238;
	@%p101 bra 	$L__BB6_139;
	st.global.u32 	[%rd12+2432], %r235;
$L__BB6_139:
	add.s32 	%r626, %r577, 640;
	setp.ge.s32 	%p102, %r626, %r238;
	@%p102 bra 	$L__BB6_141;
	st.global.u32 	[%rd12+2560], %r236;
$L__BB6_141:
	setp.ge.s32 	%p103, %r141, %r238;
	@%p103 bra 	$L__BB6_143;
	st.global.u32 	[%rd12+2688], %r237;
$L__BB6_143:
	ret;

}
	// .globl	_ZN3cub18CUB_300001_SM_10006detail10radix_sort31DeviceRadixSortSingleTileKernelINS1_5radix10policy_hubIlNS0_8NullTypeEyE10Policy1000ELNS0_9SortOrderE0ElS6_yNS1_21identity_decomposer_tEEEvPKT1_PSB_PKT2_PSF_T3_iiT4_
.visible .entry _ZN3cub18CUB_300001_SM_10006detail10radix_sort31DeviceRadixSortSingleTileKernelINS1_5radix10policy_hubIlNS0_8NullTypeEyE10Policy1000ELNS0_9SortOrderE0ElS6_yNS1_21identity_decomposer_tEEEvPKT1_PSB_PKT2_PSF_T3_iiT4_(
	.param .u64 .ptr .align 1 _ZN3cub18CUB_300001_SM_10006detail10radix_sort31DeviceRadixSortSingleTileKernelINS1_5radix10policy_hubIlNS0_8NullTypeEyE10Policy1000ELNS0_9SortOrderE0ElS6_yNS1_21identity_decomposer_tEEEvPKT1_PSB_PKT2_PSF_T3_iiT4__param_0,
	.param .u64 .ptr .align 1 _ZN3cub18CUB_300001_SM_10006detail10radix_sort31DeviceRadixSortSingleTileKernelINS1_5radix10policy_hubIlNS0_8NullTypeEyE10Policy1000ELNS0_9SortOrderE0ElS6_yNS1_21identity_decomposer_tEEEvPKT1_PSB_PKT2_PSF_T3_iiT4__param_1,
	.param .u64 .ptr .align 1 _ZN3cub18CUB_300001_SM_10006detail10radix_sort31DeviceRadixSortSingleTileKernelINS1_5radix10policy_hubIlNS0_8NullTypeEyE10Policy1000ELNS0_9SortOrderE0ElS6_yNS1_21identity_decomposer_tEEEvPKT1_PSB_PKT2_PSF_T3_iiT4__param_2,
	.param .u64 .ptr .align 1 _ZN3cub18CUB_300001_SM_10006detail10radix_sort31DeviceRadixSortSingleTileKernelINS1_5radix10policy_hubIlNS0_8NullTypeEyE10Policy1000ELNS0_9SortOrderE0ElS6_yNS1_21identity_decomposer_tEEEvPKT1_PSB_PKT2_PSF_T3_iiT4__param_3,
	.param .u64 _ZN3cub18CUB_300001_SM_10006detail10radix_sort31DeviceRadixSortSingleTileKernelINS1_5radix10policy_hubIlNS0_8NullTypeEyE10Policy1000ELNS0_9SortOrderE0ElS6_yNS1_21identity_decomposer_tEEEvPKT1_PSB_PKT2_PSF_T3_iiT4__param_4,
	.param .u32 _ZN3cub18CUB_300001_SM_10006detail10radix_sort31DeviceRadixSortSingleTileKernelINS1_5radix10policy_hubIlNS0_8NullTypeEyE10Policy1000ELNS0_9SortOrderE0ElS6_yNS1_21identity_decomposer_tEEEvPKT1_PSB_PKT2_PSF_T3_iiT4__param_5,
	.param .u32 _ZN3cub18CUB_300001_SM_10006detail10radix_sort31DeviceRadixSortSingleTileKernelINS1_5radix10policy_hubIlNS0_8NullTypeEyE10Policy1000ELNS0_9SortOrderE0ElS6_yNS1_21identity_decomposer_tEEEvPKT1_PSB_PKT2_PSF_T3_iiT4__param_6,
	.param .align 1 .b8 _ZN3cub18CUB_300001_SM_10006detail10radix_sort31DeviceRadixSortSingleTileKernelINS1_5radix10policy_hubIlNS0_8NullTypeEyE10Policy1000ELNS0_9SortOrderE0ElS6_yNS1_21identity_decomposer_tEEEvPKT1_PSB_PKT2_PSF_T3_iiT4__param_7[1]
)
.maxntid 256
.minnctapersm 1
{
	.reg .pred 	%p<32>;
	.reg .b16 	%rs<19>;
	.reg .b32 	%r<356>;
	.reg .b64 	%rd<131>;
	// demoted variable
	.shared .align 16 .b8 _ZZN3cub18CUB_300001_SM_10006detail10radix_sort31DeviceRadixSortSingleTileKernelINS1_5radix10policy_hubIlNS0_8NullTypeEyE10Policy1000ELNS0_9SortOrderE0ElS6_yNS1_21identity_decomposer_tEEEvPKT1_PSB_PKT2_PSF_T3_iiT4_E12temp_storage[33856];
	ld.param.u64 	%rd50, [_ZN3cub18CUB_300001_SM_10006detail10radix_sort31DeviceRadixSortSingleTileKernelINS1_5radix10policy_hubIlNS0_8NullTypeEyE10Policy1000ELNS0_9SortOrderE0ElS6_yNS1_21identity_decomposer_tEEEvPKT1_PSB_PKT2_PSF_T3_iiT4__param_0];
	ld.param.u64 	%rd47, [_ZN3cub18CUB_300001_SM_10006detail10radix_sort31DeviceRadixSortSingleTileKernelINS1_5radix10policy_hubIlNS0_8NullTypeEyE10Policy1000ELNS0_9SortOrderE0ElS6_yNS1_21identity_decomposer_tEEEvPKT1_PSB_PKT2_PSF_T3_iiT4__param_1];
	ld.param.u64 	%rd48, [_ZN3cub18CUB_300001_SM_10006detail10radix_sort31DeviceRadixSortSingleTileKernelINS1_5radix10policy_hubIlNS0_8NullTypeEyE10Policy1000ELNS0_9SortOrderE0ElS6_yNS1_21identity_decomposer_tEEEvPKT1_PSB_PKT2_PSF_T3_iiT4__param_4];
	ld.param.u32 	%r75, [_ZN3cub18CUB_300001_SM_10006detail10radix_sort31DeviceRadixSortSingleTileKernelINS1_5radix10policy_hubIlNS0_8NullTypeEyE10Policy1000ELNS0_9SortOrderE0ElS6_yNS1_21identity_decomposer_tEEEvPKT1_PSB_PKT2_PSF_T3_iiT4__param_5];
	ld.param.u32 	%r76, [_ZN3cub18CUB_300001_SM_10006detail10radix_sort31DeviceRadixSortSingleTileKernelINS1_5radix10policy_hubIlNS0_8NullTypeEyE10Policy1000ELNS0_9SortOrderE0ElS6_yNS1_21identity_decomposer_tEEEvPKT1_PSB_PKT2_PSF_T3_iiT4__param_6];
	cvta.to.global.u64 	%rd51, %rd50;
	cvt.u32.u64 	%r1, %rd48;
	mov.u32 	%r2, %tid.x;
	mul.lo.s32 	%r3, %r2, 9;
	setp.ge.s32 	%p1, %r3, %r1;
	mul.wide.u32 	%rd52, %r3, 8;
	add.s64 	%rd1, %rd51, %rd52;
	mov.b64 	%rd130, -1;
	@%p1 bra 	$L__BB7_2;
	ld.global.u64 	%rd53, [%rd1];
	xor.b64  	%rd130, %rd53, -9223372036854775808;
$L__BB7_2:
	add.s32 	%r77, %r3, 1;
	setp.ge.s32 	%p2, %r77, %r1;
	mov.b64 	%rd129, -1;
	@%p2 bra 	$L__BB7_4;
	ld.global.u64 	%rd55, [%rd1+8];
	xor.b64  	%rd129, %rd55, -9223372036854775808;
$L__BB7_4:
	add.s32 	%r78, %r3, 2;
	setp.ge.s32 	%p3, %r78, %r1;
	mov.b64 	%rd128, -1;
	@%p3 bra 	$L__BB7_6;
	ld.global.u64 	%rd57, [%rd1+16];
	xor.b64  	%rd128, %rd57, -9223372036854775808;
$L__BB7_6:
	add.s32 	%r79, %r3, 3;
	setp.ge.s32 	%p4, %r79, %r1;
	mov.b64 	%rd127, -1;
	@%p4 bra 	$L__BB7_8;
	ld.global.u64 	%rd59, [%rd1+24];
	xor.b64  	%rd127, %rd59, -9223372036854775808;
$L__BB7_8:
	add.s32 	%r80, %r3, 4;
	setp.ge.s32 	%p5, %r80, %r1;
	mov.b64 	%rd126, -1;
	@%p5 bra 	$L__BB7_10;
	ld.global.u64 	%rd61, [%rd1+32];
	xor.b64  	%rd126, %rd61, -9223372036854775808;
$L__BB7_10:
	add.s32 	%r81, %r3, 5;
	setp.ge.s32 	%p6, %r81, %r1;
	mov.b64 	%rd125, -1;
	@%p6 bra 	$L__BB7_12;
	ld.global.u64 	%rd63, [%rd1+40];
	xor.b64  	%rd125, %rd63, -9223372036854775808;
$L__BB7_12:
	add.s32 	%r82, %r3, 6;
	setp.ge.s32 	%p7, %r82, %r1;
	mov.b64 	%rd124, -1;
	@%p7 bra 	$L__BB7_14;
	ld.global.u64 	%rd65, [%rd1+48];
	xor.b64  	%rd124, %rd65, -9223372036854775808;
$L__BB7_14:
	add.s32 	%r83, %r3, 7;
	setp.ge.s32 	%p8, %r83, %r1;
	mov.b64 	%rd123, -1;
	@%p8 bra 	$L__BB7_16;
	ld.global.u64 	%rd67, [%rd1+56];
	xor.b64  	%rd123, %rd67, -9223372036854775808;
$L__BB7_16:
	add.s32 	%r84, %r3, 8;
	setp.ge.s32 	%p9, %r84, %r1;
	mov.b64 	%rd122, -1;
	@%p9 bra 	$L__BB7_18;
	ld.global.u64 	%rd69, [%rd1+64];
	xor.b64  	%rd122, %rd69, -9223372036854775808;
$L__BB7_18:
	bar.sync 	0;
	shr.u32 	%r4, %r2, 5;
	shl.b32 	%r86, %r2, 2;
	mov.u32 	%r87, _ZZN3cub18CUB_300001_SM_10006detail10radix_sort31DeviceRadixSortSingleTileKernelINS1_5radix10policy_hubIlNS0_8NullTypeEyE10Policy1000ELNS0_9SortOrderE0ElS6_yNS1_21identity_decomposer_tEEEvPKT1_PSB_PKT2_PSF_T3_iiT4_E12temp_storage;
	add.s32 	%r5, %r87, %r86;
	shl.b32 	%r88, %r2, 7;
	add.s32 	%r6, %r5, %r88;
	shl.b32 	%r89, %r4, 2;
	add.s32 	%r90, %r87, %r89;
	add.s32 	%r7, %r90, 33792;
	mad.lo.s32 	%r8, %r2, -60, %r6;
	add.s32 	%r353, %r75, 6;
	sub.s32 	%r352, %r76, %r75;
$L__BB7_19:
	add.s32 	%r101, %r353, -6;
	min.s32 	%r91, %r352, 6;
	mov.b32 	%r130, 0;
	st.shared.u32 	[%r5], %r130;
	st.shared.u32 	[%r5+1024], %r130;
	st.shared.u32 	[%r5+2048], %r130;
	st.shared.u32 	[%r5+3072], %r130;
	st.shared.u32 	[%r5+4096], %r130;
	st.shared.u32 	[%r5+5120], %r130;
	st.shared.u32 	[%r5+6144], %r130;
	st.shared.u32 	[%r5+7168], %r130;
	st.shared.u32 	[%r5+8192], %r130;
	st.shared.u32 	[%r5+9216], %r130;
	st.shared.u32 	[%r5+10240], %r130;
	st.shared.u32 	[%r5+11264], %r130;
	st.shared.u32 	[%r5+12288], %r130;
	st.shared.u32 	[%r5+13312], %r130;
	st.shared.u32 	[%r5+14336], %r130;
	st.shared.u32 	[%r5+15360], %r130;
	st.shared.u32 	[%r5+16384], %r130;
	st.shared.u32 	[%r5+17408], %r130;
	st.shared.u32 	[%r5+18432], %r130;
	st.shared.u32 	[%r5+19456], %r130;
	st.shared.u32 	[%r5+20480], %r130;
	st.shared.u32 	[%r5+21504], %r130;
	st.shared.u32 	[%r5+22528], %r130;
	st.shared.u32 	[%r5+23552], %r130;
	st.shared.u32 	[%r5+24576], %r130;
	st.shared.u32 	[%r5+25600], %r130;
	st.shared.u32 	[%r5+26624], %r130;
	st.shared.u32 	[%r5+27648], %r130;
	st.shared.u32 	[%r5+28672], %r130;
	st.shared.u32 	[%r5+29696], %r130;
	st.shared.u32 	[%r5+30720], %r130;
	st.shared.u32 	[%r5+31744], %r130;
	st.shared.u32 	[%r5+32768], %r130;
	mov.b64 	%rd71, 1;
	// begin inline asm
	shl.b64 %rd70, %rd71, %r91;
	// end inline asm
	add.s64 	%rd73, %rd70, -1;
	// begin inline asm
	shl.b64 %rd72, %rd73, %r130;
	// end inline asm
	// begin inline asm
	shr.b64 %rd74, %rd130, %r101;
	// end inline asm
	cvt.u32.u64 	%r133, %rd74;
	cvt.u32.u64 	%r134, %rd72;
	and.b32  	%r135, %r134, %r133;
	shl.b32 	%r136, %r135, 10;
	and.b32  	%r137, %r136, 31744;
	add.s32 	%r138, %r5, %r137;
	shr.u32 	%r139, %r135, 4;
	and.b32  	%r140, %r139, 268435454;
	add.s32 	%r14, %r138, %r140;
	ld.shared.u16 	%rs1, [%r14];
	add.s16 	%rs10, %rs1, 1;
	st.shared.u16 	[%r14], %rs10;
	// begin inline asm
	shr.b64 %rd76, %rd129, %r101;
	// end inline asm
	cvt.u32.u64 	%r141, %rd76;
	and.b32  	%r142, %r134, %r141;
	shl.b32 	%r143, %r142, 10;
	and.b32  	%r144, %r143, 31744;
	add.s32 	%r145, %r5, %r144;
	shr.u32 	%r146, %r142, 4;
	and.b32  	%r147, %r146, 268435454;
	add.s32 	%r15, %r145, %r147;
	ld.shared.u16 	%rs2, [%r15];
	add.s16 	%rs11, %rs2, 1;
	st.shared.u16 	[%r15], %rs11;
	// begin inline asm
	shr.b64 %rd78, %rd128, %r101;
	// end inline asm
	cvt.u32.u64 	%r148, %rd78;
	and.b32  	%r149, %r134, %r148;
	shl.b32 	%r150, %r149, 10;
	and.b32  	%r151, %r150, 31744;
	add.s32 	%r152, %r5, %r151;
	shr.u32 	%r153, %r149, 4;
	and.b32  	%r154, %r153, 268435454;
	add.s32 	%r16, %r152, %r154;
	ld.shared.u16 	%rs3, [%r16];
	add.s16 	%rs12, %rs3, 1;
	st.shared.u16 	[%r16], %rs12;
	// begin inline asm
	shr.b64 %rd80, %rd127, %r101;
	// end inline asm
	cvt.u32.u64 	%r155, %rd80;
	and.b32  	%r156, %r134, %r155;
	shl.b32 	%r157, %r156, 10;
	and.b32  	%r158, %r157, 31744;
	add.s32 	%r159, %r5, %r158;
	shr.u32 	%r160, %r156, 4;
	and.b32  	%r161, %r160, 268435454;
	add.s32 	%r17, %r159, %r161;
	ld.shared.u16 	%rs4, [%r17];
	add.s16 	%rs13, %rs4, 1;
	st.shared.u16 	[%r17], %rs13;
	// begin inline asm
	shr.b64 %rd82, %rd126, %r101;
	// end inline asm
	cvt.u32.u64 	%r162, %rd82;
	and.b32  	%r163, %r134, %r162;
	shl.b32 	%r164, %r163, 10;
	and.b32  	%r165, %r164, 31744;
	add.s32 	%r166, %r5, %r165;
	shr.u32 	%r167, %r163, 4;
	and.b32  	%r168, %r167, 268435454;
	add.s32 	%r18, %r166, %r168;
	ld.shared.u16 	%rs5, [%r18];
	add.s16 	%rs14, %rs5, 1;
	st.shared.u16 	[%r18], %rs14;
	// begin inline asm
	shr.b64 %rd84, %rd125, %r101;
	// end inline asm
	cvt.u32.u64 	%r169, %rd84;
	and.b32  	%r170, %r134, %r169;
	shl.b32 	%r171, %r170, 10;
	and.b32  	%r172, %r171, 31744;
	add.s32 	%r173, %r5, %r172;
	shr.u32 	%r174, %r170, 4;
	and.b32  	%r175, %r174, 268435454;
	add.s32 	%r19, %r173, %r175;
	ld.shared.u16 	%rs6, [%r19];
	add.s16 	%rs15, %rs6, 1;
	st.shared.u16 	[%r19], %rs15;
	// begin inline asm
	shr.b64 %rd86, %rd124, %r101;
	// end inline asm
	cvt.u32.u64 	%r176, %rd86;
	and.b32  	%r177, %r134, %r176;
	shl.b32 	%r178, %r177, 10;
	and.b32  	%r179, %r178, 31744;
	add.s32 	%r180, %r5, %r179;
	shr.u32 	%r181, %r177, 4;
	and.b32  	%r182, %r181, 268435454;
	add.s32 	%r20, %r180, %r182;
	ld.shared.u16 	%rs7, [%r20];
	add.s16 	%rs16, %rs7, 1;
	st.shared.u16 	[%r20], %rs16;
	// begin inline asm
	shr.b64 %rd88, %rd123, %r101;
	// end inline asm
	cvt.u32.u64 	%r183, %rd88;
	and.b32  	%r184, %r134, %r183;
	shl.b32 	%r185, %r184, 10;
	and.b32  	%r186, %r185, 31744;
	add.s32 	%r187, %r5, %r186;
	shr.u32 	%r188, %r184, 4;
	and.b32  	%r189, %r188, 268435454;
	add.s32 	%r21, %r187, %r189;
	ld.shared.u16 	%rs8, [%r21];
	add.s16 	%rs17, %rs8, 1;
	st.shared.u16 	[%r21], %rs17;
	// begin inline asm
	shr.b64 %rd90, %rd122, %r101;
	// end inline asm
	cvt.u32.u64 	%r190, %rd90;
	and.b32  	%r191, %r134, %r190;
	shl.b32 	%r192, %r191, 10;
	and.b32  	%r193, %r192, 31744;
	add.s32 	%r194, %r5, %r193;
	shr.u32 	%r195, %r191, 4;
	and.b32  	%r196, %r195, 268435454;
	add.s32 	%r22, %r194, %r196;
	ld.shared.u16 	%rs9, [%r22];
	add.s16 	%rs18, %rs9, 1;
	st.shared.u16 	[%r22], %rs18;
	bar.sync 	0;
	ld.shared.u32 	%r23, [%r6];
	ld.shared.u32 	%r197, [%r6+4];
	ld.shared.u32 	%r198, [%r6+8];
	ld.shared.u32 	%r199, [%r6+12];
	ld.shared.u32 	%r200, [%r6+16];
	ld.shared.u32 	%r201, [%r6+20];
	ld.shared.u32 	%r202, [%r6+24];
	ld.shared.u32 	%r203, [%r6+28];
	ld.shared.u32 	%r204, [%r6+32];
	ld.shared.u32 	%r205, [%r6+36];
	ld.shared.u32 	%r206, [%r6+40];
	ld.shared.u32 	%r207, [%r6+44];
	ld.shared.u32 	%r208, [%r6+48];
	ld.shared.u32 	%r209, [%r6+52];
	ld.shared.u32 	%r210, [%r6+56];
	ld.shared.u32 	%r211, [%r6+60];
	ld.shared.u32 	%r212, [%r6+64];
	ld.shared.u32 	%r213, [%r6+68];
	ld.shared.u32 	%r214, [%r6+72];
	ld.shared.u32 	%r215, [%r6+76];
	ld.shared.u32 	%r216, [%r6+80];
	ld.shared.u32 	%r217, [%r6+84];
	ld.shared.u32 	%r218, [%r6+88];
	ld.shared.u32 	%r219, [%r6+92];
	ld.shared.u32 	%r220, [%r6+96];
	ld.shared.u32 	%r221, [%r6+100];
	ld.shared.u32 	%r222, [%r6+104];
	ld.shared.u32 	%r223, [%r6+108];
	ld.shared.u32 	%r224, [%r6+112];
	ld.shared.u32 	%r225, [%r6+116];
	ld.shared.u32 	%r226, [%r6+120];
	ld.shared.u32 	%r227, [%r6+124];
	ld.shared.u32 	%r228, [%r6+128];
	add.s32 	%r24, %r197, %r23;
	add.s32 	%r25, %r198, %r24;
	add.s32 	%r26, %r199, %r25;
	add.s32 	%r27, %r200, %r26;
	add.s32 	%r28, %r201, %r27;
	add.s32 	%r29, %r202, %r28;
	add.s32 	%r30, %r203, %r29;
	add.s32 	%r31, %r204, %r30;
	add.s32 	%r32, %r205, %r31;
	add.s32 	%r33, %r206, %r32;
	add.s32 	%r34, %r207, %r33;
	add.s32 	%r35, %r208, %r34;
	add.s32 	%r36, %r209, %r35;
	add.s32 	%r37, %r210, %r36;
	add.s32 	%r38, %r211, %r37;
	add.s32 	%r39, %r212, %r38;
	add.s32 	%r40, %r213, %r39;
	add.s32 	%r41, %r214, %r40;
	add.s32 	%r42, %r215, %r41;
	add.s32 	%r43, %r216, %r42;
	add.s32 	%r44, %r217, %r43;
	add.s32 	%r45, %r218, %r44;
	add.s32 	%r46, %r219, %r45;
	add.s32 	%r47, %r220, %r46;
	add.s32 	%r48, %r221, %r47;
	add.s32 	%r49, %r222, %r48;
	add.s32 	%r50, %r223, %r49;
	add.s32 	%r51, %r224, %r50;
	add.s32 	%r52, %r225, %r51;
	add.s32 	%r53, %r226, %r52;
	add.s32 	%r54, %r227, %r53;
	add.s32 	%r107, %r228, %r54;
	// begin inline asm
	mov.u32 %r102, %laneid;
	// end inline asm
	mov.b32 	%r105, 1;
	mov.b32 	%r132, -1;
	// begin inline asm
	{  .reg .u32 r0;  .reg .pred p;  shfl.sync.up.b32 r0|p, %r107, %r105, %r130, %r132;  @p add.u32 r0, r0, %r107;  mov.u32 %r103, r0;}
	// end inline asm
	mov.b32 	%r111, 2;
	// begin inline asm
	{  .reg .u32 r0;  .reg .pred p;  shfl.sync.up.b32 r0|p, %r103, %r111, %r130, %r132;  @p add.u32 r0, r0, %r103;  mov.u32 %r109, r0;}
	// end inline asm
	mov.b32 	%r117, 4;
	// begin inline asm
	{  .reg .u32 r0;  .reg .pred p;  shfl.sync.up.b32 r0|p, %r109, %r117, %r130, %r132;  @p add.u32 r0, r0, %r109;  mov.u32 %r115, r0;}
	// end inline asm
	mov.b32 	%r123, 8;
	// begin inline asm
	{  .reg .u32 r0;  .reg .pred p;  shfl.sync.up.b32 r0|p, %r115, %r123, %r130, %r132;  @p add.u32 r0, r0, %r115;  mov.u32 %r121, r0;}
	// end inline asm
	mov.b32 	%r129, 16;
	// begin inline asm
	{  .reg .u32 r0;  .reg .pred p;  shfl.sync.up.b32 r0|p, %r121, %r129, %r130, %r132;  @p add.u32 r0, r0, %r121;  mov.u32 %r127, r0;}
	// end inline asm
	setp.ne.s32 	%p10, %r102, 31;
	@%p10 bra 	$L__BB7_21;
	st.shared.u32 	[%r7], %r127;
$L__BB7_21:
	sub.s32 	%r229, %r127, %r107;
	setp.gt.u32 	%p11, %r2, 31;
	setp.eq.s32 	%p12, %r4, 7;
	setp.eq.s32 	%p13, %r4, 6;
	setp.eq.s32 	%p14, %r4, 5;
	setp.eq.s32 	%p15, %r4, 4;
	setp.eq.s32 	%p16, %r4, 3;
	setp.eq.s32 	%p17, %r4, 2;
	setp.eq.s32 	%p18, %r4, 1;
	bar.sync 	0;
	ld.shared.v4.u32 	{%r230, %r231, %r232, %r233}, [_ZZN3cub18CUB_300001_SM_10006detail10radix_sort31DeviceRadixSortSingleTileKernelINS1_5radix10policy_hubIlNS0_8NullTypeEyE10Policy1000ELNS0_9SortOrderE0ElS6_yNS1_21identity_decomposer_tEEEvPKT1_PSB_PKT2_PSF_T3_iiT4_E12temp_storage+33792];
	selp.b32 	%r234, %r230, %r354, %p18;
	add.s32 	%r235, %r231, %r230;
	selp.b32 	%r236, %r235, %r234, %p17;
	add.s32 	%r237, %r235, %r232;
	selp.b32 	%r238, %r237, %r236, %p16;
	add.s32 	%r239, %r237, %r233;
	selp.b32 	%r240, %r239, %r238, %p15;
	ld.shared.v4.u32 	{%r241, %r242, %r243, %r244}, [_ZZN3cub18CUB_300001_SM_10006detail10radix_sort31DeviceRadixSortSingleTileKernelINS1_5radix10policy_hubIlNS0_8NullTypeEyE10Policy1000ELNS0_9SortOrderE0ElS6_yNS1_21identity_decomposer_tEEEvPKT1_PSB_PKT2_PSF_T3_iiT4_E12temp_storage+33808];
	add.s32 	%r245, %r239, %r241;
	selp.b32 	%r246, %r245, %r240, %p14;
	add.s32 	%r247, %r245, %r242;
	selp.b32 	%r248, %r247, %r246, %p13;
	add.s32 	%r249, %r247, %r243;
	selp.b32 	%r354, %r249, %r248, %p12;
	add.s32 	%r59, %r249, %r244;
	setp.ne.s32 	%p19, %r102, 0;
	selp.b32 	%r250, %r229, 0, %p19;
	add.s32 	%r251, %r354, %r250;
	or.pred  	%p20, %p11, %p19;
	selp.b32 	%r355, %r251, %r229, %p11;
	@%p20 bra 	$L__BB7_23;
	shl.b32 	%r355, %r59, 16;
	st.shared.u32 	[_ZZN3cub18CUB_300001_SM_10006detail10radix_sort31DeviceRadixSortSingleTileKernelINS1_5radix10policy_hubIlNS0_8NullTypeEyE10Policy1000ELNS0_9SortOrderE0ElS6_yNS1_21identity_decomposer_tEEEvPKT1_PSB_PKT2_PSF_T3_iiT4_E12temp_storage+33832], %r355;
$L__BB7_23:
	setp.eq.s32 	%p21, %r2, 0;
	bar.sync 	0;
	ld.shared.u32 	%r252, [_ZZN3cub18CUB_300001_SM_10006detail10radix_sort31DeviceRadixSortSingleTileKernelINS1_5radix10policy_hubIlNS0_8NullTypeEyE10Policy1000ELNS0_9SortOrderE0ElS6_yNS1_21identity_decomposer_tEEEvPKT1_PSB_PKT2_PSF_T3_iiT4_E12temp_storage+33832];
	selp.b32 	%r253, 0, %r252, %p21;
	add.s32 	%r254, %r355, %r253;
	add.s32 	%r255, %r23, %r254;
	add.s32 	%r256, %r24, %r254;
	add.s32 	%r257, %r25, %r254;
	add.s32 	%r258, %r26, %r254;
	add.s32 	%r259, %r27, %r254;
	add.s32 	%r260, %r28, %r254;
	add.s32 	%r261, %r29, %r254;
	add.s32 	%r262, %r30, %r254;
	add.s32 	%r263, %r31, %r254;
	add.s32 	%r264, %r32, %r254;
	add.s32 	%r265, %r33, %r254;
	add.s32 	%r266, %r34, %r254;
	add.s32 	%r267, %r35, %r254;
	add.s32 	%r268, %r36, %r254;
	add.s32 	%r269, %r37, %r254;
	add.s32 	%r270, %r38, %r254;
	add.s32 	%r271, %r39, %r254;
	add.s32 	%r272, %r40, %r254;
	add.s32 	%r273, %r41, %r254;
	add.s32 	%r274, %r42, %r254;
	add.s32 	%r275, %r43, %r254;
	add.s32 	%r276, %r44, %r254;
	add.s32 	%r277, %r45, %r254;
	add.s32 	%r278, %r46, %r254;
	add.s32 	%r279, %r47, %r254;
	add.s32 	%r280, %r48, %r254;
	add.s32 	%r281, %r49, %r254;
	add.s32 	%r282, %r50, %r254;
	add.s32 	%r283, %r51, %r254;
	add.s32 	%r284, %r52, %r254;
	add.s32 	%r285, %r53, %r254;
	add.s32 	%r286, %r54, %r254;
	st.shared.u32 	[%r6], %r254;
	st.shared.u32 	[%r6+4], %r255;
	st.shared.u32 	[%r6+8], %r256;
	st.shared.u32 	[%r6+12], %r257;
	st.shared.u32 	[%r6+16], %r258;
	st.shared.u32 	[%r6+20], %r259;
	st.shared.u32 	[%r6+24], %r260;
	st.shared.u32 	[%r6+28], %r261;
	st.shared.u32 	[%r6+32], %r262;
	st.shared.u32 	[%r6+36], %r263;
	st.shared.u32 	[%r6+40], %r264;
	st.shared.u32 	[%r6+44], %r265;
	st.shared.u32 	[%r6+48], %r266;
	st.shared.u32 	[%r6+52], %r267;
	st.shared.u32 	[%r6+56], %r268;
	st.shared.u32 	[%r6+60], %r269;
	st.shared.u32 	[%r6+64], %r270;
	st.shared.u32 	[%r6+68], %r271;
	st.shared.u32 	[%r6+72], %r272;
	st.shared.u32 	[%r6+76], %r273;
	st.shared.u32 	[%r6+80], %r274;
	st.shared.u32 	[%r6+84], %r275;
	st.shared.u32 	[%r6+88], %r276;
	st.shared.u32 	[%r6+92], %r277;
	st.shared.u32 	[%r6+96], %r278;
	st.shared.u32 	[%r6+100], %r279;
	st.shared.u32 	[%r6+104], %r280;
	st.shared.u32 	[%r6+108], %r281;
	st.shared.u32 	[%r6+112], %r282;
	st.shared.u32 	[%r6+116], %r283;
	st.shared.u32 	[%r6+120], %r284;
	st.shared.u32 	[%r6+124], %r285;
	st.shared.u32 	[%r6+128], %r286;
	bar.sync 	0;
	cvt.u32.u16 	%r287, %rs1;
	ld.shared.u16 	%r288, [%r14];
	add.s32 	%r63, %r288, %r287;
	cvt.u32.u16 	%r289, %rs2;
	ld.shared.u16 	%r290, [%r15];
	add.s32 	%r64, %r290, %r289;
	cvt.u32.u16 	%r291, %rs3;
	ld.shared.u16 	%r292, [%r16];
	add.s32 	%r65, %r292, %r291;
	cvt.u32.u16 	%r293, %rs4;
	ld.shared.u16 	%r294, [%r17];
	add.s32 	%r66, %r294, %r293;
	cvt.u32.u16 	%r295, %rs5;
	ld.shared.u16 	%r296, [%r18];
	add.s32 	%r67, %r296, %r295;
	cvt.u32.u16 	%r297, %rs6;
	ld.shared.u16 	%r298, [%r19];
	add.s32 	%r68, %r298, %r297;
	cvt.u32.u16 	%r299, %rs7;
	ld.shared.u16 	%r300, [%r20];
	add.s32 	%r69, %r300, %r299;
	cvt.u32.u16 	%r301, %rs8;
	ld.shared.u16 	%r302, [%r21];
	add.s32 	%r70, %r302, %r301;
	cvt.u32.u16 	%r303, %rs9;
	ld.shared.u16 	%r304, [%r22];
	add.s32 	%r71, %r304, %r303;
	bar.sync 	0;
	setp.lt.s32 	%p22, %r353, %r76;
	@%p22 bra 	$L__BB7_43;
	cvt.u64.u32 	%rd92, %r2;
	shl.b32 	%r305, %r63, 3;
	mov.u32 	%r306, _ZZN3cub18CUB_300001_SM_10006detail10radix_sort31DeviceRadixSortSingleTileKernelINS1_5radix10policy_hubIlNS0_8NullTypeEyE10Policy1000ELNS0_9SortOrderE0ElS6_yNS1_21identity_decomposer_tEEEvPKT1_PSB_PKT2_PSF_T3_iiT4_E12temp_storage;
	add.s32 	%r307, %r306, %r305;
	st.shared.u64 	[%r307], %rd130;
	shl.b32 	%r308, %r64, 3;
	add.s32 	%r309, %r306, %r308;
	st.shared.u64 	[%r309], %rd129;
	shl.b32 	%r310, %r65, 3;
	add.s32 	%r311, %r306, %r310;
	st.shared.u64 	[%r311], %rd128;
	shl.b32 	%r312, %r66, 3;
	add.s32 	%r313, %r306, %r312;
	st.shared.u64 	[%r313], %rd127;
	shl.b32 	%r314, %r67, 3;
	add.s32 	%r315, %r306, %r314;
	st.shared.u64 	[%r315], %rd126;
	shl.b32 	%r316, %r68, 3;
	add.s32 	%r317, %r306, %r316;
	st.shared.u64 	[%r317], %rd125;
	shl.b32 	%r318, %r69, 3;
	add.s32 	%r319, %r306, %r318;
	st.shared.u64 	[%r319], %rd124;
	shl.b32 	%r320, %r70, 3;
	add.s32 	%r321, %r306, %r320;
	st.shared.u64 	[%r321], %rd123;
	shl.b32 	%r322, %r71, 3;
	add.s32 	%r323, %r306, %r322;
	st.shared.u64 	[%r323], %rd122;
	bar.sync 	0;
	shl.b32 	%r324, %r2, 6;
	sub.s32 	%r72, %r8, %r324;
	ld.shared.u64 	%rd29, [%r72+2048];
	ld.shared.u64 	%rd30, [%r72+4096];
	ld.shared.u64 	%rd31, [%r72+6144];
	ld.shared.u64 	%rd32, [%r72+8192];
	ld.shared.u64 	%rd33, [%r72+10240];
	ld.shared.u64 	%rd34, [%r72+12288];
	ld.shared.u64 	%rd35, [%r72+14336];
	ld.shared.u64 	%rd36, [%r72+16384];
	setp.gt.u64 	%p23, %rd48, %rd92;
	cvta.to.global.u64 	%rd93, %rd47;
	mul.wide.u32 	%rd94, %r2, 8;
	add.s64 	%rd37, %rd93, %rd94;
	@%p23 bra 	$L__BB7_25;
	bra.uni 	$L__BB7_26;
$L__BB7_25:
	ld.shared.u64 	%rd95, [%r72];
	xor.b64  	%rd96, %rd95, -9223372036854775808;
	st.global.u64 	[%rd37], %rd96;
$L__BB7_26:
	add.s32 	%r325, %r2, 256;
	cvt.u64.u32 	%rd97, %r325;
	setp.le.u64 	%p24, %rd48, %rd97;
	@%p24 bra 	$L__BB7_28;
	xor.b64  	%rd98, %rd29, -9223372036854775808;
	st.global.u64 	[%rd37+2048], %rd98;
$L__BB7_28:
	add.s32 	%r326, %r2, 512;
	cvt.u64.u32 	%rd99, %r326;
	setp.le.u64 	%p25, %rd48, %rd99;
	@%p25 bra 	$L__BB7_30;
	xor.b64  	%rd100, %rd30, -9223372036854775808;
	st.global.u64 	[%rd37+4096], %rd100;
$L__BB7_30:
	add.s32 	%r327, %r2, 768;
	cvt.u64.u32 	%rd101, %r327;
	setp.le.u64 	%p26, %rd48, %rd101;
	@%p26 bra 	$L__BB7_32;
	xor.b64  	%rd102, %rd31, -9223372036854775808;
	st.global.u64 	[%rd37+6144], %rd102;
$L__BB7_32:
	or.b32  	%r328, %r2, 1024;
	cvt.u64.u32 	%rd103, %r328;
	setp.le.u64 	%p27, %rd48, %rd103;
	@%p27 bra 	$L__BB7_34;
	xor.b64  	%rd104, %rd32, -9223372036854775808;
	st.global.u64 	[%rd37+8192], %rd104;
$L__BB7_34:
	add.s32 	%r329, %r2, 1280;
	cvt.u64.u32 	%rd105, %r329;
	setp.le.u64 	%p28, %rd48, %rd105;
	@%p28 bra 	$L__BB7_36;
	xor.b64  	%rd106, %rd33, -9223372036854775808;
	st.global.u64 	[%rd37+10240], %rd106;
$L__BB7_36:
	add.s32 	%r330, %r2, 1536;
	cvt.u64.u32 	%rd107, %r330;
	setp.le.u64 	%p29, %rd48, %rd107;
	@%p29 bra 	$L__BB7_38;
	xor.b64  	%rd108, %rd34, -9223372036854775808;
	st.global.u64 	[%rd37+12288], %rd108;
$L__BB7_38:
	add.s32 	%r331, %r2, 1792;
	cvt.u64.u32 	%rd109, %r331;
	setp.le.u64 	%p30, %rd48, %rd109;
	@%p30 bra 	$L__BB7_40;
	xor.b64  	%rd110, %rd35, -9223372036854775808;
	st.global.u64 	[%rd37+14336], %rd110;
$L__BB7_40:
	or.b32  	%r332, %r2, 2048;
	cvt.u64.u32 	%rd111, %r332;
	setp.le.u64 	%p31, %rd48, %rd111;
	@%p31 bra 	$L__BB7_42;
	xor.b64  	%rd112, %rd36, -9223372036854775808;
	st.global.u64 	[%rd37+16384], %rd112;
$L__BB7_42:
	ret;
$L__BB7_43:
	shl.b32 	%r333, %r63, 3;
	mov.u32 	%r334, _ZZN3cub18CUB_300001_SM_10006detail10radix_sort31DeviceRadixSortSingleTileKernelINS1_5radix10policy_hubIlNS0_8NullTypeEyE10Policy1000ELNS0_9SortOrderE0ElS6_yNS1_21identity_decomposer_tEEEvPKT1_PSB_PKT2_PSF_T3_iiT4_E12temp_storage;
	add.s32 	%r335, %r334, %r333;
	st.shared.u64 	[%r335], %rd130;
	shl.b32 	%r336, %r64, 3;
	add.s32 	%r337, %r334, %r336;
	st.shared.u64 	[%r337], %rd129;
	shl.b32 	%r338, %r65, 3;
	add.s32 	%r339, %r334, %r338;
	st.shared.u64 	[%r339], %rd128;
	shl.b32 	%r340, %r66, 3;
	add.s32 	%r341, %r334, %r340;
	st.shared.u64 	[%r341], %rd127;
	shl.b32 	%r342, %r67, 3;
	add.s32 	%r343, %r334, %r342;
	st.shared.u64 	[%r343], %rd126;
	shl.b32 	%r344, %r68, 3;
	add.s32 	%r345, %r334, %r344;
	st.shared.u64 	[%r345], %rd125;
	shl.b32 	%r346, %r69, 3;
	add.s32 	%r347, %r334, %r346;
	st.shared.u64 	[%r347], %rd124;
	shl.b32 	%r348, %r70, 3;
	add.s32 	%r349, %r334, %r348;
	st.shared.u64 	[%r349], %rd123;
	shl.b32 	%r350, %r71, 3;
	add.s32 	%r351, %r334, %r350;
	st.shared.u64 	[%r351], %rd122;
	bar.sync 	0;
	ld.shared.u64 	%rd130, [%r8];
	ld.shared.u64 	%rd129, [%r8+8];
	ld.shared.u64 	%rd128, [%r8+16];
	ld.shared.u64 	%rd127, [%r8+24];
	ld.shared.u64 	%rd126, [%r8+32];
	ld.shared.u64 	%rd125, [%r8+40];
	ld.shared.u64 	%rd124, [%r8+48];
	ld.shared.u64 	%rd123, [%r8+56];
	ld.shared.u64 	%rd122, [%r8+64];
	bar.sync 	0;
	add.s32 	%r353, %r353, 6;
	add.s32 	%r352, %r352, -6;
	bra.uni 	$L__BB7_19;

}
	// .globl	_ZN3cub18CUB_300001_SM_10006detail10radix_sort30DeviceRadixSortHistogramKernelINS1_5radix10policy_hubIlNS0_8NullTypeEyE10Policy1000ELNS0_9SortOrderE0ElyNS1_21identity_decomposer_tEEEvPT2_PKT1_SB_iiT3_
.visible .entry _ZN3cub18CUB_300001_SM_10006detail10radix_sort30DeviceRadixSortHistogramKernelINS1_5radix10policy_hubIlNS0_8NullTypeEyE10Policy1000ELNS0_9SortOrderE0ElyNS1_21identity_decomposer_tEEEvPT2_PKT1_SB_iiT3_(
	.param .u64 .ptr .align 1 _ZN3cub18CUB_300001_SM_10006detail10radix_sort30DeviceRadixSortHistogramKernelINS1_5radix10policy_hubIlNS0_8NullTypeEyE10Policy1000ELNS0_9SortOrderE0ElyNS1_21identity_decomposer_tEEEvPT2_PKT1_SB_iiT3__param_0,
	.param .u64 .ptr .align 1 _ZN3cub18CUB_300001_SM_10006detail10radix_sort30DeviceRadixSortHistogramKernelINS1_5radix10policy_hubIlNS0_8NullTypeEyE10Policy1000ELNS0_9SortOrderE0ElyNS1_21identity_decomposer_tEEEvPT2_PKT1_SB_iiT3__param_1,
	.param .u64 _ZN3cub18CUB_300001_SM_10006detail10radix_sort30DeviceRadixSortHistogramKernelINS1_5radix10policy_hubIlNS0_8NullTypeEyE10Policy1000ELNS0_9SortOrderE0ElyNS1_21identity_decomposer_tEEEvPT2_PKT1_SB_iiT3__param_2,
	.param .u32 _ZN3cub18CUB_300001_SM_10006detail10radix_sort30DeviceRadixSortHistogramKernelINS1_5radix10policy_hubIlNS0_8NullTypeEyE10Policy1000ELNS0_9SortOrderE0ElyNS1_21identity_decomposer_tEEEvPT2_PKT1_SB_iiT3__param_3,
	.param .u32 _ZN3cub18CUB_300001_SM_10006detail10radix_sort30DeviceRadixSortHistogramKernelINS1_5radix10policy_hubIlNS0_8NullTypeEyE10Policy1000ELNS0_9SortOrderE0ElyNS1_21identity_decomposer_tEEEvPT2_PKT1_SB_iiT3__param_4,
	.param .align 1 .b8 _ZN3cub18CUB_300001_SM_10006detail10radix_sort30DeviceRadixSortHistogramKernelINS1_5radix10policy_hubIlNS0_8NullTypeEyE10Policy1000ELNS0_9SortOrderE0ElyNS1_21identity_decomposer_tEEEvPT2_PKT1_SB_iiT3__param_5[1]
)
.maxntid 128
{
	.reg .pred 	%p<91>;
	.reg .b32 	%r<362>;
	.reg .b64 	%rd<279>;
	// demoted variable
	.shared .align 4 .b8 _ZZN3cub18CUB_300001_SM_10006detail10radix_sort30DeviceRadixSortHistogramKernelINS1_5radix10policy_hubIlNS0_8NullTypeEyE10Policy1000ELNS0_9SortOrderE0ElyNS1_21identity_decomposer_tEEEvPT2_PKT1_SB_iiT3_E12temp_storage[8192];
	ld.param.u64 	%rd97, [_ZN3cub18CUB_300001_SM_10006detail10radix_sort30DeviceRadixSortHistogramKernelINS1_5radix10policy_hubIlNS0_8NullTypeEyE10Policy1000ELNS0_9SortOrderE0ElyNS1_21identity_decomposer_tEEEvPT2_PKT1_SB_iiT3__param_0];
	ld.param.u64 	%rd98, [_ZN3cub18CUB_300001_SM_10006detail10radix_sort30DeviceRadixSortHistogramKernelINS1_5radix10policy_hubIlNS0_8NullTypeEyE10Policy1000ELNS0_9SortOrderE0ElyNS1_21identity_decomposer_tEEEvPT2_PKT1_SB_iiT3__param_1];
	ld.param.u64 	%rd96, [_ZN3cub18CUB_300001_SM_10006detail10radix_sort30DeviceRadixSortHistogramKernelINS1_5radix10policy_hubIlNS0_8NullTypeEyE10Policy1000ELNS0_9SortOrderE0ElyNS1_21identity_decomposer_tEEEvPT2_PKT1_SB_iiT3__param_2];
	ld.param.u32 	%r93, [_ZN3cub18CUB_300001_SM_10006detail10radix_sort30DeviceRadixSortHistogramKernelINS1_5radix10policy_hubIlNS0_8NullTypeEyE10Policy1000ELNS0_9SortOrderE0ElyNS1_21identity_decomposer_tEEEvPT2_PKT1_SB_iiT3__param_3];
	ld.param.u32 	%r94, [_ZN3cub18CUB_300001_SM_10006detail10radix_sort30DeviceRadixSortHistogramKernelINS1_5radix10policy_hubIlNS0_8NullTypeEyE10Policy1000ELNS0_9SortOrderE0ElyNS1_21identity_decomposer_tEEEvPT2_PKT1_SB_iiT3__param_4];
	cvta.to.global.u64 	%rd1, %rd98;
	cvta.to.global.u64 	%rd2, %rd97;
	setp.eq.s64 	%p2, %rd96, 0;
	@%p2 bra 	$L__BB8_153;
	sub.s32 	%r95, %r94, %r93;
	add.s32 	%r96, %r95, 7;
	shr.s32 	%r97, %r96, 31;
	shr.u32 	%r98, %r97, 29;
	add.s32 	%r99, %r96, %r98;
	shr.s32 	%r100, %r99, 3;
	mov.u32 	%r101, %tid.x;
	setp.gt.u32 	%p3, %r101, 255;
	setp.lt.s32 	%p4, %r96, 8;
	mov.u32 	%r102, %ctaid.x;
	shl.b32 	%r103, %r102, 11;
	cvt.u64.u32 	%rd3, %r103;
	mov.u32 	%r104, %nctaid.x;
	shl.b32 	%r105, %r104, 11;
	cvt.u64.u32 	%rd4, %r105;
	add.s32 	%r1, %r100, -1;
	and.b32  	%r2, %r100, 15;
	and.b32  	%r3, %r100, 7;
	add.s32 	%r4, %r3, -1;
	and.b32  	%r5, %r100, 3;
	or.pred  	%p1, %p3, %p4;
	shl.b32 	%r106, %r101, 2;
	mov.u32 	%r107, _ZZN3cub18CUB_300001_SM_10006detail10radix_sort30DeviceRadixSortHistogramKernelINS1_5radix10policy_hubIlNS0_8NullTypeEyE10Policy1000ELNS0_9SortOrderE0ElyNS1_21identity_decomposer_tEEEvPT2_PKT1_SB_iiT3_E12temp_storage;
	add.s32 	%r6, %r107, %r106;
	and.b32  	%r7, %r100, 268435440;
	cvt.u64.u32 	%rd5, %r101;
	add.s32 	%r8, %r101, 128;
	add.s32 	%r9, %r101, 256;
	add.s32 	%r10, %r101, 512;
	add.s32 	%r11, %r101, 640;
	add.s32 	%r12, %r101, 768;
	add.s32 	%r13, %r101, 1920;
	and.b32  	%r14, %r100, 268435448;
	and.b32  	%r15, %r100, 1;
	neg.s32 	%r16, %r7;
	add.s32 	%r17, %r6, 8192;
	add.s64 	%rd100, %rd96, -1;
	shr.u64 	%rd101, %rd100, 30;
	add.s64 	%rd102, %rd101, 1;
	min.u64 	%rd6, %rd102, %rd96;
	mov.b64 	%rd246, 0;
$L__BB8_2:
	@%p1 bra 	$L__BB8_30;
	setp.lt.u32 	%p5, %r1, 15;
	mov.b32 	%r346, 0;
	@%p5 bra 	$L__BB8_6;
	mov.u32 	%r343, %r17;
	mov.u32 	%r344, %r16;
$L__BB8_5:
	.pragma "nounroll";
	mov.b32 	%r109, 0;
	st.shared.u32 	[%r343+-8192], %r109;
	st.shared.u32 	[%r343+-7168], %r109;
	st.shared.u32 	[%r343+-6144], %r109;
	st.shared.u32 	[%r343+-5120], %r109;
	st.shared.u32 	[%r343+-4096], %r109;
	st.shared.u32 	[%r343+-3072], %r109;
	st.shared.u32 	[%r343+-2048], %r109;
	st.shared.u32 	[%r343+-1024], %r109;
	st.shared.u32 	[%r343], %r109;
	st.shared.u32 	[%r343+1024], %r109;
	st.shared.u32 	[%r343+2048], %r109;
	st.shared.u32 	[%r343+3072], %r109;
	st.shared.u32 	[%r343+4096], %r109;
	st.shared.u32 	[%r343+5120], %r109;
	st.shared.u32 	[%r343+6144], %r109;
	st.shared.u32 	[%r343+7168], %r109;
	add.s32 	%r344, %r344, 16;
	add.s32 	%r343, %r343, 16384;
	setp.ne.s32 	%p6, %r344, 0;
	mov.u32 	%r346, %r7;
	@%p6 bra 	$L__BB8_5;
$L__BB8_6:
	add.s32 	%r23, %r2, -1;
	setp.eq.s32 	%p7, %r2, 0;
	@%p7 bra 	$L__BB8_16;
	setp.lt.u32 	%p8, %r23, 7;
	@%p8 bra 	$L__BB8_9;
	shl.b32 	%r110, %r346, 10;
	add.s32 	%r111, %r6, %r110;
	mov.b32 	%r112, 0;
	st.shared.u32 	[%r111], %r112;
	st.shared.u32 	[%r111+1024], %r112;
	st.shared.u32 	[%r111+2048], %r112;
	st.shared.u32 	[%r111+3072], %r112;
	st.shared.u32 	[%r111+4096], %r112;
	st.shared.u32 	[%r111+5120], %r112;
	st.shared.u32 	[%r111+6144], %r112;
	st.shared.u32 	[%r111+7168], %r112;
	add.s32 	%r346, %r346, 8;
$L__BB8_9:
	setp.eq.s32 	%p9, %r3, 0;
	@%p9 bra 	$L__BB8_16;
	setp.lt.u32 	%p10, %r4, 3;
	@%p10 bra 	$L__BB8_12;
	shl.b32 	%r113, %r346, 10;
	add.s32 	%r114, %r6, %r113;
	mov.b32 	%r115, 0;
	st.shared.u32 	[%r114], %r115;
	st.shared.u32 	[%r114+1024], %r115;
	st.shared.u32 	[%r114+2048], %r115;
	st.shared.u32 	[%r114+3072], %r115;
	add.s32 	%r346, %r346, 4;
$L__BB8_12:
	setp.eq.s32 	%p11, %r5, 0;
	@%p11 bra 	$L__BB8_16;
	setp.eq.s32 	%p12, %r5, 1;
	shl.b32 	%r116, %r346, 10;
	add.s32 	%r28, %r6, %r116;
	mov.b32 	%r117, 0;
	st.shared.u32 	[%r28], %r117;
	@%p12 bra 	$L__BB8_16;
	setp.eq.s32 	%p13, %r5, 2;
	mov.b32 	%r118, 0;
	st.shared.u32 	[%r28+1024], %r118;
	@%p13 bra 	$L__BB8_16;
	mov.b32 	%r119, 0;
	st.shared.u32 	[%r28+2048], %r119;
$L__BB8_16:
	cvt.u32.u64 	%r120, %rd5;
	setp.gt.u32 	%p14, %r120, 127;
	@%p14 bra 	$L__BB8_30;
	setp.lt.u32 	%p15, %r1, 15;
	mov.b32 	%r350, 0;
	@%p15 bra 	$L__BB8_20;
	mov.b32 	%r348, 0;
$L__BB8_19:
	.pragma "nounroll";
	shl.b32 	%r123, %r348, 10;
	add.s32 	%r124, %r6, %r123;
	mov.b32 	%r125, 0;
	st.shared.u32 	[%r124+512], %r125;
	st.shared.u32 	[%r124+1536], %r125;
	st.shared.u32 	[%r124+2560], %r125;
	st.shared.u32 	[%r124+3584], %r125;
	st.shared.u32 	[%r124+4608], %r125;
	st.shared.u32 	[%r124+5632], %r125;
	st.shared.u32 	[%r124+6656], %r125;
	st.shared.u32 	[%r124+7680], %r125;
	st.shared.u32 	[%r124+8704], %r125;
	st.shared.u32 	[%r124+9728], %r125;
	st.shared.u32 	[%r124+10752], %r125;
	st.shared.u32 	[%r124+11776], %r125;
	st.shared.u32 	[%r124+12800], %r125;
	st.shared.u32 	[%r124+13824], %r125;
	st.shared.u32 	[%r124+14848], %r125;
	st.shared.u32 	[%r124+15872], %r125;
	add.s32 	%r348, %r348, 16;
	setp.ne.s32 	%p16, %r348, %r7;
	mov.u32 	%r350, %r7;
	@%p16 bra 	$L__BB8_19;
$L__BB8_20:
	setp.eq.s32 	%p17, %r2, 0;
	@%p17 bra 	$L__BB8_30;
	setp.lt.u32 	%p18, %r23, 7;
	@%p18 bra 	$L__BB8_23;
	shl.b32 	%r126, %r350, 10;
	add.s32 	%r127, %r6, %r126;
	mov.b32 	%r128, 0;
	st.shared.u32 	[%r127+512], %r128;
	st.shared.u32 	[%r127+1536], %r128;
	st.shared.u32 	[%r127+2560], %r128;
	st.shared.u32 	[%r127+3584], %r128;
	st.shared.u32 	[%r127+4608], %r128;
	st.shared.u32 	[%r127+5632], %r128;
	st.shared.u32 	[%r127+6656], %r128;
	st.shared.u32 	[%r127+7680], %r128;
	add.s32 	%r350, %r350, 8;
$L__BB8_23:
	setp.eq.s32 	%p19, %r3, 0;
	@%p19 bra 	$L__BB8_30;
	setp.lt.u32 	%p20, %r4, 3;
	@%p20 bra 	$L__BB8_26;
	shl.b32 	%r129, %r350, 10;
	add.s32 	%r130, %r6, %r129;
	mov.b32 	%r131, 0;
	st.shared.u32 	[%r130+512], %r131;
	st.shared.u32 	[%r130+1536], %r131;
	st.shared.u32 	[%r130+2560], %r131;
	st.shared.u32 	[%r130+3584], %r131;
	add.s32 	%r350, %r350, 4;
$L__BB8_26:
	setp.eq.s32 	%p21, %r5, 0;
	@%p21 bra 	$L__BB8_30;
	setp.eq.s32 	%p22, %r5, 1;
	shl.b32 	%r132, %r350, 10;
	add.s32 	%r36, %r6, %r132;
	mov.b32 	%r133, 0;
	st.shared.u32 	[%r36+512], %r133;
	@%p22 bra 	$L__BB8_30;
	setp.eq.s32 	%p23, %r5, 2;
	mov.b32 	%r134, 0;
	st.shared.u32 	[%r36+1536], %r134;
	@%p23 bra 	$L__BB8_30;
	mov.b32 	%r135, 0;
	st.shared.u32 	[%r36+2560], %r135;
$L__BB8_30:
	bar.sync 	0;
	bar.sync 	0;
	shl.b64 	%rd8, %rd246, 30;
	sub.s64 	%rd103, %rd96, %rd8;
	min.u64 	%rd9, %rd103, 1073741824;
	setp.le.u64 	%p24, %rd9, %rd3;
	@%p24 bra 	$L__BB8_70;
	mov.u64 	%rd247, %rd3;
$L__BB8_32:
	add.s64 	%rd11, %rd247, %rd8;
	sub.s64 	%rd12, %rd96, %rd11;
	setp.lt.u64 	%p25, %rd12, 2048;
	@%p25 bra 	$L__BB8_34;
	add.s64 	%rd122, %rd11, %rd5;
	shl.b64 	%rd123, %rd122, 3;
	add.s64 	%rd124, %rd1, %rd123;
	ld.global.u64 	%rd278, [%rd124];
	ld.global.u64 	%rd277, [%rd124+1024];
	ld.global.u64 	%rd276, [%rd124+2048];
	ld.global.u64 	%rd275, [%rd124+3072];
	ld.global.u64 	%rd274, [%rd124+4096];
	ld.global.u64 	%rd273, [%rd124+5120];
	ld.global.u64 	%rd272, [%rd124+6144];
	ld.global.u64 	%rd271, [%rd124+7168];
	ld.global.u64 	%rd270, [%rd124+8192];
	ld.global.u64 	%rd269, [%rd124+9216];
	ld.global.u64 	%rd268, [%rd124+10240];
	ld.global.u64 	%rd267, [%rd124+11264];
	ld.global.u64 	%rd266, [%rd124+12288];
	ld.global.u64 	%rd265, [%rd124+13312];
	ld.global.u64 	%rd264, [%rd124+14336];
	ld.global.u64 	%rd263, [%rd124+15360];
	bra.uni 	$L__BB8_66;
$L__BB8_34:
	cvt.u32.u64 	%r136, %rd5;
	cvt.u32.u64 	%r37, %rd12;
	setp.ge.s32 	%p26, %r136, %r37;
	add.s64 	%rd105, %rd11, %rd5;
	shl.b64 	%rd106, %rd105, 3;
	add.s64 	%rd29, %rd1, %rd106;
	mov.b64 	%rd278, 9223372036854775807;
	@%p26 bra 	$L__BB8_36;
	ld.global.u64 	%rd278, [%rd29];
$L__BB8_36:
	setp.ge.s32 	%p27, %r8, %r37;
	mov.b64 	%rd277, 9223372036854775807;
	@%p27 bra 	$L__BB8_38;
	ld.global.u64 	%rd277, [%rd29+1024];
$L__BB8_38:
	setp.ge.s32 	%p28, %r9, %r37;
	mov.b64 	%rd276, 9223372036854775807;
	@%p28 bra 	$L__BB8_40;
	ld.global.u64 	%rd276, [%rd29+2048];
$L__BB8_40:
	mov.u32 	%r137, %tid.x;
	add.s32 	%r138, %r137, 384;
	setp.ge.s32 	%p29, %r138, %r37;
	mov.b64 	%rd275, 9223372036854775807;
	@%p29 bra 	$L__BB8_42;
	ld.global.u64 	%rd275, [%rd29+3072];
$L__BB8_42:
	setp.ge.s32 	%p30, %r10, %r37;
	mov.b64 	%rd274, 9223372036854775807;
	@%p30 bra 	$L__BB8_44;
	ld.global.u64 	%rd274, [%rd29+4096];
$L__BB8_44:
	setp.ge.s32 	%p31, %r11, %r37;
	mov.b64 	%rd273, 9223372036854775807;
	@%p31 bra 	$L__BB8_46;
	ld.global.u64 	%rd273, [%rd29+5120];
$L__BB8_46:
	setp.ge.s32 	%p32, %r12, %r37;
	mov.b64 	%rd272, 9223372036854775807;
	@%p32 bra 	$L__BB8_48;
	ld.global.u64 	%rd272, [%rd29+6144];
$L__BB8_48:
	add.s32 	%r140, %r137, 896;
	setp.ge.s32 	%p33, %r140, %r37;
	mov.b64 	%rd271, 9223372036854775807;
	@%p33 bra 	$L__BB8_50;
	ld.global.u64 	%rd271, [%rd29+7168];
$L__BB8_50:
	or.b32  	%r142, %r137, 1024;
	setp.ge.s32 	%p34, %r142, %r37;
	mov.b64 	%rd270, 9223372036854775807;
	@%p34 bra 	$L__BB8_52;
	ld.global.u64 	%rd270, [%rd29+8192];
$L__BB8_52:
	add.s32 	%r144, %r137, 1152;
	setp.ge.s32 	%p35, %r144, %r37;
	mov.b64 	%rd269, 9223372036854775807;
	@%p35 bra 	$L__BB8_54;
	ld.global.u64 	%rd269, [%rd29+9216];
$L__BB8_54:
	add.s32 	%r146, %r137, 1280;
	setp.ge.s32 	%p36, %r146, %r37;
	mov.b64 	%rd268, 9223372036854775807;
	@%p36 bra 	$L__BB8_56;
	ld.global.u64 	%rd268, [%rd29+10240];
$L__BB8_56:
	add.s32 	%r148, %r137, 1408;
	setp.ge.s32 	%p37, %r148, %r37;
	mov.b64 	%rd267, 9223372036854775807;
	@%p37 bra 	$L__BB8_58;
	ld.global.u64 	%rd267, [%rd29+11264];
$L__BB8_58:
	add.s32 	%r150, %r137, 1536;
	setp.ge.s32 	%p38, %r150, %r37;
	mov.b64 	%rd266, 9223372036854775807;
	@%p38 bra 	$L__BB8_60;
	ld.global.u64 	%rd266, [%rd29+12288];
$L__BB8_60:
	add.s32 	%r152, %r137, 1664;
	setp.ge.s32 	%p39, %r152, %r37;
	mov.b64 	%rd265, 9223372036854775807;
	@%p39 bra 	$L__BB8_62;
	ld.global.u64 	%rd265, [%rd29+13312];
$L__BB8_62:
	add.s32 	%r154, %r137, 1792;
	setp.ge.s32 	%p40, %r154, %r37;
	mov.b64 	%rd264, 9223372036854775807;
	@%p40 bra 	$L__BB8_64;
	ld.global.u64 	%rd264, [%rd29+14336];
$L__BB8_64:
	setp.ge.s32 	%p41, %r13, %r37;
	mov.b64 	%rd263, 9223372036854775807;
	@%p41 bra 	$L__BB8_66;
	ld.global.u64 	%rd263, [%rd29+15360];
$L__BB8_66:
	setp.le.s32 	%p42, %r94, %r93;
	@%p42 bra 	$L__BB8_69;
	xor.b64  	%rd77, %rd263, -9223372036854775808;
	xor.b64  	%rd78, %rd264, -9223372036854775808;
	xor.b64  	%rd79, %rd265, -9223372036854775808;
	xor.b64  	%rd80, %rd266, -9223372036854775808;
	xor.b64  	%rd81, %rd267, -9223372036854775808;
	xor.b64  	%rd82, %rd268, -9223372036854775808;
	xor.b64  	%rd83, %rd269, -9223372036854775808;
	xor.b64  	%rd84, %rd270, -9223372036854775808;
	xor.b64  	%rd85, %rd271, -9223372036854775808;
	xor.b64  	%rd86, %rd272, -9223372036854775808;
	xor.b64  	%rd87, %rd273, -9223372036854775808;
	xor.b64  	%rd88, %rd274, -9223372036854775808;
	xor.b64  	%rd89, %rd275, -9223372036854775808;
	xor.b64  	%rd90, %rd276, -9223372036854775808;
	xor.b64  	%rd91, %rd277, -9223372036854775808;
	xor.b64  	%rd92, %rd278, -9223372036854775808;
	mov.b32 	%r352, 0;
	mov.u32 	%r353, %r93;
$L__BB8_68:
	sub.s32 	%r156, %r94, %r353;
	shl.b32 	%r157, %r352, 10;
	mov.u32 	%r158, _ZZN3cub18CUB_300001_SM_10006detail10radix_sort30DeviceRadixSortHistogramKernelINS1_5radix10policy_hubIlNS0_8NullTypeEyE10Policy1000ELNS0_9SortOrderE0ElyNS1_21identity_decomposer_tEEEvPT2_PKT1_SB_iiT3_E12temp_storage;
	add.s32 	%r159, %r158, %r157;
	min.s32 	%r160, %r156, 8;
	mov.b32 	%r161, -1;
	shl.b32 	%r162, %r161, %r160;
	not.b32 	%r163, %r162;
	shr.u64 	%rd125, %rd92, %r353;
	cvt.u32.u64 	%r164, %rd125;
	and.b32  	%r165, %r164, %r163;
	shl.b32 	%r166, %r165, 2;
	add.s32 	%r167, %r159, %r166;
	atom.shared.add.u32 	%r168, [%r167], 1;
	shr.u64 	%rd126, %rd91, %r353;
	cvt.u32.u64 	%r169, %rd126;
	and.b32  	%r170, %r169, %r163;
	shl.b32 	%r171, %r170, 2;
	add.s32 	%r172, %r159, %r171;
	atom.shared.add.u32 	%r173, [%r172], 1;
	shr.u64 	%rd127, %rd90, %r353;
	cvt.u32.u64 	%r174, %rd127;
	and.b32  	%r175, %r174, %r163;
	shl.b32 	%r176, %r175, 2;
	add.s32 	%r177, %r159, %r176;
	atom.shared.add.u32 	%r178, [%r177], 1;
	shr.u64 	%rd128, %rd89, %r353;
	cvt.u32.u64 	%r179, %rd128;
	and.b32  	%r180, %r179, %r163;
	shl.b32 	%r181, %r180, 2;
	add.s32 	%r182, %r159, %r181;
	atom.shared.add.u32 	%r183, [%r182], 1;
	shr.u64 	%rd129, %rd88, %r353;
	cvt.u32.u64 	%r184, %rd129;
	and.b32  	%r185, %r184, %r163;
	shl.b32 	%r186, %r185, 2;
	add.s32 	%r187, %r159, %r186;
	atom.shared.add.u32 	%r188, [%r187], 1;
	shr.u64 	%rd130, %rd87, %r353;
	cvt.u32.u64 	%r189, %rd130;
	and.b32  	%r190, %r189, %r163;
	shl.b32 	%r191, %r190, 2;
	add.s32 	%r192, %r159, %r191;
	atom.shared.add.u32 	%r193, [%r192], 1;
	shr.u64 	%rd131, %rd86, %r353;
	cvt.u32.u64 	%r194, %rd131;
	and.b32  	%r195, %r194, %r163;
	shl.b32 	%r196, %r195, 2;
	add.s32 	%r197, %r159, %r196;
	atom.shared.add.u32 	%r198, [%r197], 1;
	shr.u64 	%rd132, %rd85, %r353;
	cvt.u32.u64 	%r199, %rd132;
	and.b32  	%r200, %r199, %r163;
	shl.b32 	%r201, %r200, 2;
	add.s32 	%r202, %r159, %r201;
	atom.shared.add.u32 	%r203, [%r202], 1;
	shr.u64 	%rd133, %rd84, %r353;
	cvt.u32.u64 	%r204, %rd133;
	and.b32  	%r205, %r204, %r163;
	shl.b32 	%r206, %r205, 2;
	add.s32 	%r207, %r159, %r206;
	atom.shared.add.u32 	%r208, [%r207], 1;
	shr.u64 	%rd134, %rd83, %r353;
	cvt.u32.u64 	%r209, %rd134;
	and.b32  	%r210, %r209, %r163;
	shl.b32 	%r211, %r210, 2;
	add.s32 	%r212, %r159, %r211;
	atom.shared.add.u32 	%r213, [%r212], 1;
	shr.u64 	%rd135, %rd82, %r353;
	cvt.u32.u64 	%r214, %rd135;
	and.b32  	%r215, %r214, %r163;
	shl.b32 	%r216, %r215, 2;
	add.s32 	%r217, %r159, %r216;
	atom.shared.add.u32 	%r218, [%r217], 1;
	shr.u64 	%rd136, %rd81, %r353;
	cvt.u32.u64 	%r219, %rd136;
	and.b32  	%r220, %r219, %r163;
	shl.b32 	%r221, %r220, 2;
	add.s32 	%r222, %r159, %r221;
	atom.shared.add.u32 	%r223, [%r222], 1;
	shr.u64 	%rd137, %rd80, %r353;
	cvt.u32.u64 	%r224, %rd137;
	and.b32  	%r225, %r224, %r163;
	shl.b32 	%r226, %r225, 2;
	add.s32 	%r227, %r159, %r226;
	atom.shared.add.u32 	%r228, [%r227], 1;
	shr.u64 	%rd138, %rd79, %r353;
	cvt.u32.u64 	%r229, %rd138;
	and.b32  	%r230, %r229, %r163;
	shl.b32 	%r231, %r230, 2;
	add.s32 	%r232, %r159, %r231;
	atom.shared.add.u32 	%r233, [%r232], 1;
	shr.u64 	%rd139, %rd78, %r353;
	cvt.u32.u64 	%r234, %rd139;
	and.b32  	%r235, %r234, %r163;
	shl.b32 	%r236, %r235, 2;
	add.s32 	%r237, %r159, %r236;
	atom.shared.add.u32 	%r238, [%r237], 1;
	shr.u64 	%rd140, %rd77, %r353;
	cvt.u32.u64 	%r239, %rd140;
	and.b32  	%r240, %r239, %r163;
	shl.b32 	%r241, %r240, 2;
	add.s32 	%r242, %r159, %r241;
	atom.shared.add.u32 	%r243, [%r242], 1;
	add.s32 	%r353, %r353, 8;
	add.s32 	%r352, %r352, 1;
	setp.lt.s32 	%p43, %r353, %r94;
	@%p43 bra 	$L__BB8_68;
$L__BB8_69:
	add.s64 	%rd247, %rd247, %rd4;
	setp.lt.u64 	%p44, %rd247, %rd9;
	@%p44 bra 	$L__BB8_32;
$L__BB8_70:
	bar.sync 	0;
	@%p1 bra 	$L__BB8_152;
	setp.lt.u32 	%p45, %r1, 7;
	mov.b32 	%r356, 0;
	@%p45 bra 	$L__BB8_90;
	mov.b32 	%r354, 0;
$L__BB8_73:
	.pragma "nounroll";
	shl.b32 	%r246, %r354, 10;
	add.s32 	%r43, %r6, %r246;
	ld.shared.u32 	%r44, [%r43];
	setp.eq.s32 	%p46, %r44, 0;
	@%p46 bra 	$L__BB8_75;
	cvt.u32.u64 	%r247, %rd5;
	shl.b32 	%r248, %r354, 8;
	add.s32 	%r249, %r248, %r247;
	mul.wide.u32 	%rd141, %r249, 8;
	add.s64 	%rd142, %rd2, %rd141;
	cvt.u64.u32 	%rd143, %r44;
	atom.global.add.u64 	%rd144, [%rd142], %rd143;
$L__BB8_75:
	ld.shared.u32 	%r45, [%r43+1024];
	setp.eq.s32 	%p47, %r45, 0;
	@%p47 bra 	$L__BB8_77;
	cvt.u32.u64 	%r250, %rd5;
	shl.b32 	%r251, %r354, 8;
	add.s32 	%r252, %r251, %r250;
	add.s32 	%r253, %r252, 256;
	mul.wide.u32 	%rd145, %r253, 8;
	add.s64 	%rd146, %rd2, %rd145;
	cvt.u64.u32 	%rd147, %r45;
	atom.global.add.u64 	%rd148, [%rd146], %rd147;
$L__BB8_77:
	ld.shared.u32 	%r46, [%r43+2048];
	setp.eq.s32 	%p48, %r46, 0;
	@%p48 bra 	$L__BB8_79;
	cvt.u32.u64 	%r254, %rd5;
	shl.b32 	%r255, %r354, 8;
	add.s32 	%r256, %r255, %r254;
	add.s32 	%r257, %r256, 512;
	mul.wide.u32 	%rd149, %r257, 8;
	add.s64 	%rd150, %rd2, %rd149;
	cvt.u64.u32 	%rd151, %r46;
	atom.global.add.u64 	%rd152, [%rd150], %rd151;
$L__BB8_79:
	ld.shared.u32 	%r47, [%r43+3072];
	setp.eq.s32 	%p49, %r47, 0;
	@%p49 bra 	$L__BB8_81;
	cvt.u32.u64 	%r258, %rd5;
	shl.b32 	%r259, %r354, 8;
	add.s32 	%r260, %r259, %r258;
	add.s32 	%r261, %r260, 768;
	mul.wide.u32 	%rd153, %r261, 8;
	add.s64 	%rd154, %rd2, %rd153;
	cvt.u64.u32 	%rd155, %r47;
	atom.global.add.u64 	%rd156, [%rd154], %rd155;
$L__BB8_81:
	ld.shared.u32 	%r48, [%r43+4096];
	setp.eq.s32 	%p50, %r48, 0;
	@%p50 bra 	$L__BB8_83;
	cvt.u32.u64 	%r262, %rd5;
	shl.b32 	%r263, %r354, 8;
	add.s32 	%r264, %r263, %r262;
	add.s32 	%r265, %r264, 1024;
	mul.wide.u32 	%rd157, %r265, 8;
	add.s64 	%rd158, %rd2, %rd157;
	cvt.u64.u32 	%rd159, %r48;
	atom.global.add.u64 	%rd160, [%rd158], %rd159;
$L__BB8_83:
	ld.shared.u32 	%r49, [%r43+5120];
	setp.eq.s32 	%p51, %r49, 0;
	@%p51 bra 	$L__BB8_85;
	cvt.u32.u64 	%r266, %rd5;
	shl.b32 	%r267, %r354, 8;
	add.s32 	%r268, %r267, %r266;
	add.s32 	%r269, %r268, 1280;
	mul.wide.u32 	%rd161, %r269, 8;
	add.s64 	%rd162, %rd2, %rd161;
	cvt.u64.u32 	%rd163, %r49;
	atom.global.add.u64 	%rd164, [%rd162], %rd163;
$L__BB8_85:
	ld.shared.u32 	%r50, [%r43+6144];
	setp.eq.s32 	%p52, %r50, 0;
	@%p52 bra 	$L__BB8_87;
	cvt.u32.u64 	%r270, %rd5;
	shl.b32 	%r271, %r354, 8;
	add.s32 	%r272, %r271, %r270;
	add.s32 	%r273, %r272, 1536;
	mul.wide.u32 	%rd165, %r273, 8;
	add.s64 	%rd166, %rd2, %rd165;
	cvt.u64.u32 	%rd167, %r50;
	atom.global.add.u64 	%rd168, [%rd166], %rd167;
$L__BB8_87:
	ld.shared.u32 	%r51, [%r43+7168];
	setp.eq.s32 	%p53, %r51, 0;
	@%p53 bra 	$L__BB8_89;
	cvt.u32.u64 	%r274, %rd5;
	shl.b32 	%r275, %r354, 8;
	add.s32 	%r276, %r275, %r274;
	add.s32 	%r277, %r276, 1792;
	mul.wide.u32 	%rd169, %r277, 8;
	add.s64 	%rd170, %rd2, %rd169;
	cvt.u64.u32 	%rd171, %r51;
	atom.global.add.u64 	%rd172, [%rd170], %rd171;
$L__BB8_89:
	add.s32 	%r354, %r354, 8;
	setp.ne.s32 	%p54, %r354, %r14;
	mov.u32 	%r356, %r14;
	@%p54 bra 	$L__BB8_73;
$L__BB8_90:
	add.s32 	%r54, %r5, -1;
	setp.eq.s32 	%p55, %r3, 0;
	@%p55 bra 	$L__BB8_111;
	setp.lt.u32 	%p56, %r4, 3;
	@%p56 bra 	$L__BB8_101;
	shl.b32 	%r278, %r356, 10;
	add.s32 	%r55, %r6, %r278;
	ld.shared.u32 	%r56, [%r55];
	setp.eq.s32 	%p57, %r56, 0;
	@%p57 bra 	$L__BB8_94;
	cvt.u32.u64 	%r279, %rd5;
	shl.b32 	%r280, %r356, 8;
	add.s32 	%r281, %r280, %r279;
	mul.wide.u32 	%rd173, %r281, 8;
	add.s64 	%rd174, %rd2, %rd173;
	cvt.u64.u32 	%rd175, %r56;
	atom.global.add.u64 	%rd176, [%rd174], %rd175;
$L__BB8_94:
	ld.shared.u32 	%r57, [%r55+1024];
	setp.eq.s32 	%p58, %r57, 0;
	@%p58 bra 	$L__BB8_96;
	cvt.u32.u64 	%r282, %rd5;
	shl.b32 	%r283, %r356, 8;
	add.s32 	%r284, %r283, %r282;
	add.s32 	%r285, %r284, 256;
	mul.wide.u32 	%rd177, %r285, 8;
	add.s64 	%rd178, %rd2, %rd177;
	cvt.u64.u32 	%rd179, %r57;
	atom.global.add.u64 	%rd180, [%rd178], %rd179;
$L__BB8_96:
	ld.shared.u32 	%r58, [%r55+2048];
	setp.eq.s32 	%p59, %r58, 0;
	@%p59 bra 	$L__BB8_98;
	cvt.u32.u64 	%r286, %rd5;
	shl.b32 	%r287, %r356, 8;
	add.s32 	%r288, %r287, %r286;
	add.s32 	%r289, %r288, 512;
	mul.wide.u32 	%rd181, %r289, 8;
	add.s64 	%rd182, %rd2, %rd181;
	cvt.u64.u32 	%rd183, %r58;
	atom.global.add.u64 	%rd184, [%rd182], %rd183;
$L__BB8_98:
	ld.shared.u32 	%r59, [%r55+3072];
	setp.eq.s32 	%p60, %r59, 0;
	@%p60 bra 	$L__BB8_100;
	cvt.u32.u64 	%r290, %rd5;
	shl.b32 	%r291, %r356, 8;
	add.s32 	%r292, %r291, %r290;
	add.s32 	%r293, %r292, 768;
	mul.wide.u32 	%rd185, %r293, 8;
	add.s64 	%rd186, %rd2, %rd185;
	cvt.u64.u32 	%rd187, %r59;
	atom.global.add.u64 	%rd188, [%rd186], %rd187;
$L__BB8_100:
	add.s32 	%r356, %r356, 4;
$L__BB8_101:
	setp.eq.s32 	%p61, %r5, 0;
	@%p61 bra 	$L__BB8_111;
	setp.eq.s32 	%p62, %r54, 0;
	@%p62 bra 	$L__BB8_108;
	shl.b32 	%r294, %r356, 10;
	add.s32 	%r62, %r6, %r294;
	ld.shared.u32 	%r63, [%r62];
	setp.eq.s32 	%p63, %r63, 0;
	@%p63 bra 	$L__BB8_105;
	cvt.u32.u64 	%r295, %rd5;
	shl.b32 	%r296, %r356, 8;
	add.s32 	%r297, %r296, %r295;
	mul.wide.u32 	%rd189, %r297, 8;
	add.s64 	%rd190, %rd2, %rd189;
	cvt.u64.u32 	%rd191, %r63;
	atom.global.add.u64 	%rd192, [%rd190], %rd191;
$L__BB8_105:
	ld.shared.u32 	%r64, [%r62+1024];
	setp.eq.s32 	%p64, %r64, 0;
	@%p64 bra 	$L__BB8_107;
	cvt.u32.u64 	%r298, %rd5;
	shl.b32 	%r299, %r356, 8;
	add.s32 	%r300, %r299, %r298;
	add.s32 	%r301, %r300, 256;
	mul.wide.u32 	%rd193, %r301, 8;
	add.s64 	%rd194, %rd2, %rd193;
	cvt.u64.u32 	%rd195, %r64;
	atom.global.add.u64 	%rd196, [%rd194], %rd195;
$L__BB8_107:
	add.s32 	%r356, %r356, 2;
$L__BB8_108:
	setp.eq.s32 	%p65, %r15, 0;
	@%p65 bra 	$L__BB8_111;
	shl.b32 	%r302, %r356, 10;
	add.s32 	%r303, %r6, %r302;
	ld.shared.u32 	%r67, [%r303];
	setp.eq.s32 	%p66, %r67, 0;
	@%p66 bra 	$L__BB8_111;
	cvt.u32.u64 	%r304, %rd5;
	shl.b32 	%r305, %r356, 8;
	add.s32 	%r306, %r305, %r304;
	mul.wide.u32 	%rd197, %r306, 8;
	add.s64 	%rd198, %rd2, %rd197;
	cvt.u64.u32 	%rd199, %r67;
	atom.global.add.u64 	%rd200, [%rd198], %rd199;
$L__BB8_111:
	cvt.u32.u64 	%r307, %rd5;
	setp.gt.u32 	%p67, %r307, 127;
	@%p67 bra 	$L__BB8_152;
	setp.lt.u32 	%p68, %r1, 7;
	mov.b32 	%r360, 0;
	@%p68 bra 	$L__BB8_131;
	mov.b32 	%r358, 0;
$L__BB8_114:
	.pragma "nounroll";
	shl.b32 	%r311, %r358, 10;
	add.s32 	%r69, %r6, %r311;
	ld.shared.u32 	%r70, [%r69+512];
	setp.eq.s32 	%p69, %r70, 0;
	shl.b32 	%r312, %r358, 8;
	add.s32 	%r313, %r312, %r307;
	mul.wide.u32 	%rd201, %r313, 8;
	add.s64 	%rd94, %rd2, %rd201;
	@%p69 bra 	$L__BB8_116;
	cvt.u64.u32 	%rd202, %r70;
	atom.global.add.u64 	%rd203, [%rd94+1024], %rd202;
$L__BB8_116:
	ld.shared.u32 	%r71, [%r69+1536];
	setp.eq.s32 	%p70, %r71, 0;
	@%p70 bra 	$L__BB8_118;
	cvt.u64.u32 	%rd204, %r71;
	atom.global.add.u64 	%rd205, [%rd94+3072], %rd204;
$L__BB8_118:
	ld.shared.u32 	%r72, [%r69+2560];
	setp.eq.s32 	%p71, %r72, 0;
	@%p71 bra 	$L__BB8_120;
	cvt.u64.u32 	%rd206, %r72;
	atom.global.add.u64 	%rd207, [%rd94+5120], %rd206;
$L__BB8_120:
	ld.shared.u32 	%r73, [%r69+3584];
	setp.eq.s32 	%p72, %r73, 0;
	@%p72 bra 	$L__BB8_122;
	cvt.u64.u32 	%rd208, %r73;
	atom.global.add.u64 	%rd209, [%rd94+7168], %rd208;
$L__BB8_122:
	ld.shared.u32 	%r74, [%r69+4608];
	setp.eq.s32 	%p73, %r74, 0;
	@%p73 bra 	$L__BB8_124;
	cvt.u64.u32 	%rd210, %r74;
	atom.global.add.u64 	%rd211, [%rd94+9216], %rd210;
$L__BB8_124:
	ld.shared.u32 	%r75, [%r69+5632];
	setp.eq.s32 	%p74, %r75, 0;
	@%p74 bra 	$L__BB8_126;
	cvt.u64.u32 	%rd212, %r75;
	atom.global.add.u64 	%rd213, [%rd94+11264], %rd212;
$L__BB8_126:
	ld.shared.u32 	%r76, [%r69+6656];
	setp.eq.s32 	%p75, %r76, 0;
	@%p75 bra 	$L__BB8_128;
	cvt.u64.u32 	%rd214, %r76;
	atom.global.add.u64 	%rd215, [%rd94+13312], %rd214;
$L__BB8_128:
	ld.shared.u32 	%r77, [%r69+7680];
	setp.eq.s32 	%p76, %r77, 0;
	@%p76 bra 	$L__BB8_130;
	cvt.u64.u32 	%rd216, %r77;
	atom.global.add.u64 	%rd217, [%rd94+15360], %rd216;
$L__BB8_130:
	add.s32 	%r358, %r358, 8;
	setp.ne.s32 	%p77, %r358, %r14;
	mov.u32 	%r360, %r14;
	@%p77 bra 	$L__BB8_114;
$L__BB8_131:
	setp.eq.s32 	%p78, %r3, 0;
	@%p78 bra 	$L__BB8_152;
	setp.lt.u32 	%p79, %r4, 3;
	@%p79 bra 	$L__BB8_142;
	shl.b32 	%r314, %r360, 10;
	add.s32 	%r80, %r6, %r314;
	ld.shared.u32 	%r81, [%r80+512];
	setp.eq.s32 	%p80, %r81, 0;
	@%p80 bra 	$L__BB8_135;
	shl.b32 	%r316, %r360, 8;
	add.s32 	%r317, %r316, %r307;
	mul.wide.u32 	%rd218, %r317, 8;
	add.s64 	%rd219, %rd2, %rd218;
	cvt.u64.u32 	%rd220, %r81;
	atom.global.add.u64 	%rd221, [%rd219+1024], %rd220;
$L__BB8_135:
	ld.shared.u32 	%r82, [%r80+1536];
	setp.eq.s32 	%p81, %r82, 0;
	@%p81 bra 	$L__BB8_137;
	shl.b32 	%r319, %r360, 8;
	add.s32 	%r320, %r319, %r307;
	add.s32 	%r321, %r320, 256;
	mul.wide.u32 	%rd222, %r321, 8;
	add.s64 	%rd223, %rd2, %rd222;
	cvt.u64.u32 	%rd224, %r82;
	atom.global.add.u64 	%rd225, [%rd223+1024], %rd224;
$L__BB8_137:
	ld.shared.u32 	%r83, [%r80+2560];
	setp.eq.s32 	%p82, %r83, 0;
	@%p82 bra 	$L__BB8_139;
	shl.b32 	%r323, %r360, 8;
	add.s32 	%r324, %r323, %r307;
	add.s32 	%r325, %r324, 512;
	mul.wide.u32 	%rd226, %r325, 8;
	add.s64 	%rd227, %rd2, %rd226;
	cvt.u64.u32 	%rd228, %r83;
	atom.global.add.u64 	%rd229, [%rd227+1024], %rd228;
$L__BB8_139:
	ld.shared.u32 	%r84, [%r80+3584];
	setp.eq.s32 	%p83, %r84, 0;
	@%p83 bra 	$L__BB8_141;
	shl.b32 	%r327, %r360, 8;
	add.s32 	%r328, %r327, %r307;
	add.s32 	%r329, %r328, 768;
	mul.wide.u32 	%rd230, %r329, 8;
	add.s64 	%rd231, %rd2, %rd230;
	cvt.u64.u32 	%rd232, %r84;
	atom.global.add.u64 	%rd233, [%rd231+1024], %rd232;
$L__BB8_141:
	add.s32 	%r360, %r360, 4;
$L__BB8_142:
	setp.eq.s32 	%p84, %r5, 0;
	@%p84 bra 	$L__BB8_152;
	setp.eq.s32 	%p85, %r54, 0;
	@%p85 bra 	$L__BB8_149;
	shl.b32 	%r330, %r360, 10;
	add.s32 	%r87, %r6, %r330;
	ld.shared.u32 	%r88, [%r87+512];
	setp.eq.s32 	%p86, %r88, 0;
	@%p86 bra 	$L__BB8_146;
	shl.b32 	%r332, %r360, 8;
	add.s32 	%r333, %r332, %r307;
	mul.wide.u32 	%rd234, %r333, 8;
	add.s64 	%rd235, %rd2, %rd234;
	cvt.u64.u32 	%rd236, %r88;
	atom.global.add.u64 	%rd237, [%rd235+1024], %rd236;
$L__BB8_146:
	ld.shared.u32 	%r89, [%r87+1536];
	setp.eq.s32 	%p87, %r89, 0;
	@%p87 bra 	$L__BB8_148;
	shl.b32 	%r335, %r360, 8;
	add.s32 	%r336, %r335, %r307;
	add.s32 	%r337, %r336, 256;
	mul.wide.u32 	%rd238, %r337, 8;
	add.s64 	%rd239, %rd2, %rd238;
	cvt.u64.u32 	%rd240, %r89;
	atom.global.add.u64 	%rd241, [%rd239+1024], %rd240;
$L__BB8_148:
	add.s32 	%r360, %r360, 2;
$L__BB8_149:
	setp.eq.s32 	%p88, %r15, 0;
	@%p88 bra 	$L__BB8_152;
	shl.b32 	%r338, %r360, 10;
	add.s32 	%r339, %r6, %r338;
	ld.shared.u32 	%r92, [%r339+512];
	setp.eq.s32 	%p89, %r92, 0;
	@%p89 bra 	$L__BB8_152;
	shl.b32 	%r341, %r360, 8;
	add.s32 	%r342, %r341, %r307;
	mul.wide.u32 	%rd242, %r342, 8;
	add.s64 	%rd243, %rd2, %rd242;
	cvt.u64.u32 	%rd244, %r92;
	atom.global.add.u64 	%rd245, [%rd243+1024], %rd244;
$L__BB8_152:
	bar.sync 	0;
	add.s64 	%rd246, %rd246, 1;
	setp.ne.s64 	%p90, %rd246, %rd6;
	@%p90 bra 	$L__BB8_2;
$L__BB8_153:
	ret;

}
	// .globl	_ZN3cub18CUB_300001_SM_10006detail10radix_sort33DeviceRadixSortExclusiveSumKernelINS1_5radix10policy_hubIlNS0_8NullTypeEyE10Policy1000EyEEvPT0_
.visible .entry _ZN3cub18CUB_300001_SM_10006detail10radix_sort33DeviceRadixSortExclusiveSumKernelINS1_5radix10policy_hubIlNS0_8NullTypeEyE10Policy1000EyEEvPT0_(
	.param .u64 .ptr .align 1 _ZN3cub18CUB_300001_SM_10006detail10radix_sort33DeviceRadixSortExclusiveSumKernelINS1_5radix10policy_hubIlNS0_8NullTypeEyE10Policy1000EyEEvPT0__param_0
)
{
	.reg .pred 	%p<4>;
	.reg .b32 	%r<28>;
	.reg .b64 	%rd<54>;
	// demoted variable
	.shared .align 16 .b8 _ZZN3cub18CUB_300001_SM_10006detail10radix_sort33DeviceRadixSortExclusiveSumKernelINS1_5radix10policy_hubIlNS0_8NullTypeEyE10Policy1000EyEEvPT0_E12temp_storage[2336];
	ld.param.u64 	%rd5, [_ZN3cub18CUB_300001_SM_10006detail10radix_sort33DeviceRadixSortExclusiveSumKernelINS1_5radix10policy_hubIlNS0_8NullTypeEyE10Policy1000EyEEvPT0__param_0];
	cvta.to.global.u64 	%rd6, %rd5;
	mov.u32 	%r3, %ctaid.x;
	shl.b32 	%r4, %r3, 8;
	mov.u32 	%r1, %tid.x;
	setp.gt.u32 	%p1, %r1, 255;
	add.s32 	%r5, %r4, %r1;
	mul.wide.s32 	%rd7, %r5, 8;
	add.s64 	%rd1, %rd6, %rd7;
	@%p1 bra 	$L__BB9_2;
	ld.global.u64 	%rd53, [%rd1];
$L__BB9_2:
	shr.u32 	%r6, %r1, 3;
	add.s32 	%r7, %r6, %r1;
	shl.b32 	%r8, %r7, 3;
	mov.u32 	%r9, _ZZN3cub18CUB_300001_SM_10006detail10radix_sort33DeviceRadixSortExclusiveSumKernelINS1_5radix10policy_hubIlNS0_8NullTypeEyE10Policy1000EyEEvPT0_E12temp_storage;
	add.s32 	%r10, %r9, %r8;
	add.s32 	%r2, %r10, 16;
	st.shared.u64 	[%r10+16], %rd53;
	bar.sync 	0;
	setp.gt.u32 	%p2, %r1, 31;
	@%p2 bra 	$L__BB9_4;
	mad.lo.s32 	%r27, %r1, 72, %r9;
	ld.shared.u64 	%rd23, [%r27+16];
	ld.shared.u64 	%rd24, [%r27+24];
	ld.shared.u64 	%rd25, [%r27+32];
	ld.shared.u64 	%rd26, [%r27+40];
	ld.shared.u64 	%rd27, [%r27+48];
	ld.shared.u64 	%rd28, [%r27+56];
	ld.shared.u64 	%rd29, [%r27+64];
	ld.shared.u64 	%rd30, [%r27+72];
	add.s64 	%rd31, %rd24, %rd23;
	add.s64 	%rd32, %rd31, %rd25;
	add.s64 	%rd33, %rd32, %rd26;
	add.s64 	%rd34, %rd33, %rd27;
	add.s64 	%rd35, %rd34, %rd28;
	add.s64 	%rd36, %rd35, %rd29;
	add.s64 	%rd10, %rd36, %rd30;
	mov.b32 	%r11, 1;
	mov.b32 	%r24, 0;
	mov.b32 	%r25, -1;
	// begin inline asm
	{  .reg .u64 r0;  .reg .u32 lo;  .reg .u32 hi;  .reg .pred p;  mov.b64 {lo, hi}, %rd10;  shfl.sync.up.b32 lo|p, lo, %r11, %r24, %r25;  shfl.sync.up.b32 hi|p, hi, %r11, %r24, %r25;  mov.b64 r0, {lo, hi};  @p add.u64 r0, r0, %rd10;  mov.u64 %rd8, r0;}
	// end inline asm
	mov.b32 	%r14, 2;
	// begin inline asm
	{  .reg .u64 r0;  .reg .u32 lo;  .reg .u32 hi;  .reg .pred p;  mov.b64 {lo, hi}, %rd8;  shfl.sync.up.b32 lo|p, lo, %r14, %r24, %r25;  shfl.sync.up.b32 hi|p, hi, %r14, %r24, %r25;  mov.b64 r0, {lo, hi};  @p add.u64 r0, r0, %rd8;  mov.u64 %rd11, r0;}
	// end inline asm
	mov.b32 	%r17, 4;
	// begin inline asm
	{  .reg .u64 r0;  .reg .u32 lo;  .reg .u32 hi;  .reg .pred p;  mov.b64 {lo, hi}, %rd11;  shfl.sync.up.b32 lo|p, lo, %r17, %r24, %r25;  shfl.sync.up.b32 hi|p, hi, %r17, %r24, %r25;  mov.b64 r0, {lo, hi};  @p add.u64 r0, r0, %rd11;  mov.u64 %rd14, r0;}
	// end inline asm
	mov.b32 	%r20, 8;
	// begin inline asm
	{  .reg .u64 r0;  .reg .u32 lo;  .reg .u32 hi;  .reg .pred p;  mov.b64 {lo, hi}, %rd14;  shfl.sync.up.b32 lo|p, lo, %r20, %r24, %r25;  shfl.sync.up.b32 hi|p, hi, %r20, %r24, %r25;  mov.b64 r0, {lo, hi};  @p add.u64 r0, r0, %rd14;  mov.u64 %rd17, r0;}
	// end inline asm
	mov.b32 	%r23, 16;
	// begin inline asm
	{  .reg .u64 r0;  .reg .u32 lo;  .reg .u32 hi;  .reg .pred p;  mov.b64 {lo, hi}, %rd17;  shfl.sync.up.b32 lo|p, lo, %r23, %r24, %r25;  shfl.sync.up.b32 hi|p, hi, %r23, %r24, %r25;  mov.b64 r0, {lo, hi};  @p add.u64 r0, r0, %rd17;  mov.u64 %rd20, r0;}
	// end inline asm
	sub.s64 	%rd37, %rd20, %rd10;
	ld.shared.u64 	%rd38, [%r27+16];
	ld.shared.u64 	%rd39, [%r27+24];
	ld.shared.u64 	%rd40, [%r27+32];
	ld.shared.u64 	%rd41, [%r27+40];
	ld.shared.u64 	%rd42, [%r27+48];
	ld.shared.u64 	%rd43, [%r27+56];
	ld.shared.u64 	%rd44, [%r27+64];
	add.s64 	%rd45, %rd38, %rd37;
	add.s64 	%rd46, %rd39, %rd45;
	add.s64 	%rd47, %rd40, %rd46;
	add.s64 	%rd48, %rd41, %rd47;
	add.s64 	%rd49, %rd42, %rd48;
	add.s64 	%rd50, %rd43, %rd49;
	add.s64 	%rd51, %rd44, %rd50;
	st.shared.u64 	[%r27+16], %rd37;
	st.shared.u64 	[%r27+24], %rd45;
	st.shared.u64 	[%r27+32], %rd46;
	st.shared.u64 	[%r27+40], %rd47;
	st.shared.u64 	[%r27+48], %rd48;
	st.shared.u64 	[%r27+56], %rd49;
	st.shared.u64 	[%r27+64], %rd50;
	st.shared.u64 	[%r27+72], %rd51;
$L__BB9_4:
	setp.gt.u32 	%p3, %r1, 255;
	bar.sync 	0;
	@%p3 bra 	$L__BB9_6;
	ld.shared.u64 	%rd52, [%r2];
	st.global.u64 	[%rd1], %rd52;
$L__BB9_6:
	ret;

}
	// .globl	_ZN3cub18CUB_300001_SM_10006detail10radix_sort29DeviceRadixSortOnesweepKernelINS1_5radix10policy_hubIlNS0_8NullTypeEyE10Policy1000ELNS0_9SortOrderE0ElS6_yiiNS1_21identity_decomposer_tEEEvPT5_SC_PT3_PKSD_PT1_PKSH_PT2_PKSL_T4_iiT6_
.visible .entry _ZN3cub18CUB_300001_SM_10006detail10radix_sort29DeviceRadixSortOnesweepKernelINS1_5radix10policy_hubIlNS0_8NullTypeEyE10Policy1000ELNS0_9SortOrderE0ElS6_yiiNS1_21identity_decomposer_tEEEvPT5_SC_PT3_PKSD_PT1_PKSH_PT2_PKSL_T4_iiT6_(
	.param .u64 .ptr .align 1 _ZN3cub18CUB_300001_SM_10006detail10radix_sort29DeviceRadixSortOnesweepKernelINS1_5radix10policy_hubIlNS0_8NullTypeEyE10Policy1000ELNS0_9SortOrderE0ElS6_yiiNS1_21identity_decomposer_tEEEvPT5_SC_PT3_PKSD_PT1_PKSH_PT2_PKSL_T4_iiT6__param_0,
	.param .u64 .ptr .align 1 _ZN3cub18CUB_300001_SM_10006detail10radix_sort29DeviceRadixSortOnesweepKernelINS1_5radix10policy_hubIlNS0_8NullTypeEyE10Policy1000ELNS0_9SortOrderE0ElS6_yiiNS1_21identity_decomposer_tEEEvPT5_SC_PT3_PKSD_PT1_PKSH_PT2_PKSL_T4_iiT6__param_1,
	.param .u64 .ptr .align 1 _ZN3cub18CUB_300001_SM_10006detail10radix_sort29DeviceRadixSortOnesweepKernelINS1_5radix10policy_hubIlNS0_8NullTypeEyE10Policy1000ELNS0_9SortOrderE0ElS6_yiiNS1_21identity_decomposer_tEEEvPT5_SC_PT3_PKSD_PT1_PKSH_PT2_PKSL_T4_iiT6__param_2,
	.param .u64 .ptr .align 1 _ZN3cub18CUB_300001_SM_10006detail10radix_sort29DeviceRadixSortOnesweepKernelINS1_5radix10policy_hubIlNS0_8NullTypeEyE10Policy1000ELNS0_9SortOrderE0ElS6_yiiNS1_21identity_decomposer_tEEEvPT5_SC_PT3_PKSD_PT1_PKSH_PT2_PKSL_T4_iiT6__param_3,
	.param .u64 .ptr .align 1 _ZN3cub18CUB_300001_SM_10006detail10radix_sort29DeviceRadixSortOnesweepKernelINS1_5radix10policy_hubIlNS0_8NullTypeEyE10Policy1000ELNS0_9SortOrderE0ElS6_yiiNS1_21identity_decomposer_tEEEvPT5_SC_PT3_PKSD_PT1_PKSH_PT2_PKSL_T4_iiT6__param_4,
	.param .u64 .ptr .align 1 _ZN3cub18CUB_300001_SM_10006detail10radix_sort29DeviceRadixSortOnesweepKernelINS1_5radix10policy_hubIlNS0_8NullTypeEyE10Policy1000ELNS0_9SortOrderE0ElS6_yiiNS1_21identity_decomposer_tEEEvPT5_SC_PT3_PKSD_PT1_PKSH_PT2_PKSL_T4_iiT6__param_5,
	.param .u64 .ptr .align 1 _ZN3cub18CUB_300001_SM_10006detail10radix_sort29DeviceRadixSortOnesweepKernelINS1_5radix10policy_hubIlNS0_8NullTypeEyE10Policy1000ELNS0_9SortOrderE0ElS6_yiiNS1_21identity_decomposer_tEEEvPT5_SC_PT3_PKSD_PT1_PKSH_PT2_PKSL_T4_iiT6__param_6,
	.param .u64 .ptr .align 1 _ZN3cub18CUB_300001_SM_10006detail10radix_sort29DeviceRadixSortOnesweepKernelINS1_5radix10policy_hubIlNS0_8NullTypeEyE10Policy1000ELNS0_9SortOrderE0ElS6_yiiNS1_21identity_decomposer_tEEEvPT5_SC_PT3_PKSD_PT1_PKSH_PT2_PKSL_T4_iiT6__param_7,
	.param .u32 _ZN3cub18CUB_300001_SM_10006detail10radix_sort29DeviceRadixSortOnesweepKernelINS1_5radix10policy_hubIlNS0_8NullTypeEyE10Policy1000ELNS0_9SortOrderE0ElS6_yiiNS1_21identity_decomposer_tEEEvPT5_SC_PT3_PKSD_PT1_PKSH_PT2_PKSL_T4_iiT6__param_8,
	.param .u32 _ZN3cub18CUB_300001_SM_10006detail10radix_sort29DeviceRadixSortOnesweepKernelINS1_5radix10policy_hubIlNS0_8NullTypeEyE10Policy1000ELNS0_9SortOrderE0ElS6_yiiNS1_21identity_decomposer_tEEEvPT5_SC_PT3_PKSD_PT1_PKSH_PT2_PKSL_T4_iiT6__param_9,
	.param .u32 _ZN3cub18CUB_300001_SM_10006detail10radix_sort29DeviceRadixSortOnesweepKernelINS1_5radix10policy_hubIlNS0_8NullTypeEyE10Policy1000ELNS0_9SortOrderE0ElS6_yiiNS1_21identity_decomposer_tEEEvPT5_SC_PT3_PKSD_PT1_PKSH_PT2_PKSL_T4_iiT6__param_10,
	.param .align 1 .b8 _ZN3cub18CUB_300001_SM_10006detail10radix_sort29DeviceRadixSortOnesweepKernelINS1_5radix10policy_hubIlNS0_8NullTypeEyE10Policy1000ELNS0_9SortOrderE0ElS6_yiiNS1_21identity_decomposer_tEEEvPT5_SC_PT3_PKSD_PT1_PKSH_PT2_PKSL_T4_iiT6__param_11[1]
)
.maxntid 384
{
	.reg .pred 	%p<122>;
	.reg .b32 	%r<1268>;
	.reg .b64 	%rd<469>;
	// demoted variable
	.shared .align 16 .b8 _ZZN3cub18CUB_300001_SM_10006detail10radix_sort29DeviceRadixSortOnesweepKernelINS1_5radix10policy_hubIlNS0_8NullTypeEyE10Policy1000ELNS0_9SortOrderE0ElS6_yiiNS1_21identity_decomposer_tEEEvPT5_SC_PT3_PKSD_PT1_PKSH_PT2_PKSL_T4_iiT6_E1s[48128];
	ld.param.u64 	%rd117, [_ZN3cub18CUB_300001_SM_10006detail10radix_sort29DeviceRadixSortOnesweepKernelINS1_5radix10policy_hubIlNS0_8NullTypeEyE10Policy1000ELNS0_9SortOrderE0ElS6_yiiNS1_21identity_decomposer_tEEEvPT5_SC_PT3_PKSD_PT1_PKSH_PT2_PKSL_T4_iiT6__param_0];
	ld.param.u64 	%rd114, [_ZN3cub18CUB_300001_SM_10006detail10radix_sort29DeviceRadixSortOnesweepKernelINS1_5radix10policy_hubIlNS0_8NullTypeEyE10Policy1000ELNS0_9SortOrderE0ElS6_yiiNS1_21identity_decomposer_tEEEvPT5_SC_PT3_PKSD_PT1_PKSH_PT2_PKSL_T4_iiT6__param_1];
	ld.param.u64 	%rd118, [_ZN3cub18CUB_300001_SM_10006detail10radix_sort29DeviceRadixSortOnesweepKernelINS1_5radix10policy_hubIlNS0_8NullTypeEyE10Policy1000ELNS0_9SortOrderE0ElS6_yiiNS1_21identity_decomposer_tEEEvPT5_SC_PT3_PKSD_PT1_PKSH_PT2_PKSL_T4_iiT6__param_4];
	ld.param.u64 	%rd119, [_ZN3cub18CUB_300001_SM_10006detail10radix_sort29DeviceRadixSortOnesweepKernelINS1_5radix10policy_hubIlNS0_8NullTypeEyE10Policy1000ELNS0_9SortOrderE0ElS6_yiiNS1_21identity_decomposer_tEEEvPT5_SC_PT3_PKSD_PT1_PKSH_PT2_PKSL_T4_iiT6__param_5];
	ld.param.u32 	%r150, [_ZN3cub18CUB_300001_SM_10006detail10radix_sort29DeviceRadixSortOnesweepKernelINS1_5radix10policy_hubIlNS0_8NullTypeEyE10Policy1000ELNS0_9SortOrderE0ElS6_yiiNS1_21identity_decomposer_tEEEvPT5_SC_PT3_PKSD_PT1_PKSH_PT2_PKSL_T4_iiT6__param_8];
	ld.param.u32 	%r152, [_ZN3cub18CUB_300001_SM_10006detail10radix_sort29DeviceRadixSortOnesweepKernelINS1_5radix10policy_hubIlNS0_8NullTypeEyE10Policy1000ELNS0_9SortOrderE0ElS6_yiiNS1_21identity_decomposer_tEEEvPT5_SC_PT3_PKSD_PT1_PKSH_PT2_PKSL_T4_iiT6__param_10];
	cvta.to.global.u64 	%rd1, %rd118;
	cvta.to.global.u64 	%rd2, %rd117;
	cvta.to.global.u64 	%rd3, %rd119;
	mov.u32 	%r1, %tid.x;
	// begin inline asm
	mov.u32 %r153, %laneid;
	// end inline asm
	setp.ne.s32 	%p1, %r1, 0;
	@%p1 bra 	$L__BB10_2;
	cvta.to.global.u64 	%rd120, %rd114;
	atom.global.add.u32 	%r154, [%rd120], 1;
	st.shared.u32 	[_ZZN3cub18CUB_300001_SM_10006detail10radix_sort29DeviceRadixSortOnesweepKernelINS1_5radix10policy_hubIlNS0_8NullTypeEyE10Policy1000ELNS0_9SortOrderE0ElS6_yiiNS1_21identity_decomposer_tEEEvPT5_SC_PT3_PKSD_PT1_PKSH_PT2_PKSL_T4_iiT6_E1s+46080], %r154;
$L__BB10_2:
	bar.sync 	0;
	ld.shared.u32 	%r3, [_ZZN3cub18CUB_300001_SM_10006detail10radix_sort29DeviceRadixSortOnesweepKernelINS1_5radix10policy_hubIlNS0_8NullTypeEyE10Policy1000ELNS0_9SortOrderE0ElS6_yiiNS1_21identity_decomposer_tEEEvPT5_SC_PT3_PKSD_PT1_PKSH_PT2_PKSL_T4_iiT6_E1s+46080];
	mul.lo.s32 	%r155, %r3, 5760;
	add.s32 	%r4, %r155, 5760;
	setp.gt.s32 	%p2, %r4, %r150;
	cvt.s64.s32 	%rd4, %r155;
	@%p2 bra 	$L__BB10_4;
	and.b32  	%r156, %r1, 31;
	and.b32  	%r157, %r1, 992;
	mul.lo.s32 	%r158, %r157, 15;
	or.b32  	%r159, %r158, %r156;
	cvt.u64.u32 	%rd121, %r159;
	add.s64 	%rd122, %rd121, %rd4;
	shl.b64 	%rd123, %rd122, 3;
	add.s64 	%rd124, %rd3, %rd123;
	ld.global.u64 	%rd437, [%rd124];
	ld.global.u64 	%rd438, [%rd124+256];
	ld.global.u64 	%rd439, [%rd124+512];
	ld.global.u64 	%rd440, [%rd124+768];
	ld.global.u64 	%rd441, [%rd124+1024];
	ld.global.u64 	%rd442, [%rd124+1280];
	ld.global.u64 	%rd443, [%rd124+1536];
	ld.global.u64 	%rd444, [%rd124+1792];
	ld.global.u64 	%rd445, [%rd124+2048];
	ld.global.u64 	%rd446, [%rd124+2304];
	ld.global.u64 	%rd447, [%rd124+2560];
	ld.global.u64 	%rd448, [%rd124+2816];
	ld.global.u64 	%rd449, [%rd124+3072];
	ld.global.u64 	%rd450, [%rd124+3328];
	ld.global.u64 	%rd451, [%rd124+3584];
	bra.uni 	$L__BB10_34;
$L__BB10_4:
	cvt.u32.u64 	%r160, %rd4;
	sub.s32 	%r5, %r150, %r160;
	and.b32  	%r161, %r1, 31;
	and.b32  	%r162, %r1, 992;
	mul.lo.s32 	%r163, %r162, 15;
	or.b32  	%r6, %r163, %r161;
	setp.ge.s32 	%p3, %r6, %r5;
	cvt.u64.u32 	%rd126, %r6;
	add.s64 	%rd127, %rd126, %rd4;
	shl.b64 	%rd128, %rd127, 3;
	add.s64 	%rd20, %rd3, %rd128;
	mov.b64 	%rd437, 9223372036854775807;
	@%p3 bra 	$L__BB10_6;
	ld.global.u64 	%rd437, [%rd20];
$L__BB10_6:
	add.s32 	%r164, %r6, 32;
	setp.ge.s32 	%p4, %r164, %r5;
	mov.b64 	%rd438, 9223372036854775807;
	@%p4 bra 	$L__BB10_8;
	ld.global.u64 	%rd438, [%rd20+256];
$L__BB10_8:
	add.s32 	%r165, %r6, 64;
	setp.ge.s32 	%p5, %r165, %r5;
	mov.b64 	%rd439, 9223372036854775807;
	@%p5 bra 	$L__BB10_10;
	ld.global.u64 	%rd439, [%rd20+512];
$L__BB10_10:
	add.s32 	%r166, %r6, 96;
	setp.ge.s32 	%p6, %r166, %r5;
	mov.b64 	%rd440, 9223372036854775807;
	@%p6 bra 	$L__BB10_12;
	ld.global.u64 	%rd440, [%rd20+768];
$L__BB10_12:
	add.s32 	%r167, %r6, 128;
	setp.ge.s32 	%p7, %r167, %r5;
	mov.b64 	%rd441, 9223372036854775807;
	@%p7 bra 	$L__BB10_14;
	ld.global.u64 	%rd441, [%rd20+1024];
$L__BB10_14:
	add.s32 	%r168, %r6, 160;
	setp.ge.s32 	%p8, %r168, %r5;
	mov.b64 	%rd442, 9223372036854775807;
	@%p8 bra 	$L__BB10_16;
	ld.global.u64 	%rd442, [%rd20+1280];
$L__BB10_16:
	add.s32 	%r169, %r6, 192;
	setp.ge.s32 	%p9, %r169, %r5;
	mov.b64 	%rd443, 9223372036854775807;
	@%p9 bra 	$L__BB10_18;
	ld.global.u64 	%rd443, [%rd20+1536];
$L__BB10_18:
	add.s32 	%r170, %r6, 224;
	setp.ge.s32 	%p10, %r170, %r5;
	mov.b64 	%rd444, 9223372036854775807;
	@%p10 bra 	$L__BB10_20;
	ld.global.u64 	%rd444, [%rd20+1792];
$L__BB10_20:
	add.s32 	%r171, %r6, 256;
	setp.ge.s32 	%p11, %r171, %r5;
	mov.b64 	%rd445, 9223372036854775807;
	@%p11 bra 	$L__BB10_22;
	ld.global.u64 	%rd445, [%rd20+2048];
$L__BB10_22:
	add.s32 	%r172, %r6, 288;
	setp.ge.s32 	%p12, %r172, %r5;
	mov.b64 	%rd446, 9223372036854775807;
	@%p12 bra 	$L__BB10_24;
	ld.global.u64 	%rd446, [%rd20+2304];
$L__BB10_24:
	add.s32 	%r173, %r6, 320;
	setp.ge.s32 	%p13, %r173, %r5;
	mov.b64 	%rd447, 9223372036854775807;
	@%p13 bra 	$L__BB10_26;
	ld.global.u64 	%rd447, [%rd20+2560];
$L__BB10_26:
	add.s32 	%r174, %r6, 352;
	setp.ge.s32 	%p14, %r174, %r5;
	mov.b64 	%rd448, 9223372036854775807;
	@%p14 bra 	$L__BB10_28;
	ld.global.u64 	%rd448, [%rd20+2816];
$L__BB10_28:
	add.s32 	%r175, %r6, 384;
	setp.ge.s32 	%p15, %r175, %r5;
	mov.b64 	%rd449, 9223372036854775807;
	@%p15 bra 	$L__BB10_30;
	ld.global.u64 	%rd449, [%rd20+3072];
$L__BB10_30:
	add.s32 	%r176, %r6, 416;
	setp.ge.s32 	%p16, %r176, %r5;
	mov.b64 	%rd450, 9223372036854775807;
	@%p16 bra 	$L__BB10_32;
	ld.global.u64 	%rd450, [%rd20+3328];
$L__BB10_32:
	add.s32 	%r177, %r6, 448;
	setp.ge.s32 	%p17, %r177, %r5;
	mov.b64 	%rd451, 9223372036854775807;
	@%p17 bra 	$L__BB10_34;
	ld.global.u64 	%rd451, [%rd20+3584];
$L__BB10_34:
	xor.b64  	%rd459, %rd443, -9223372036854775808;
	xor.b64  	%rd460, %rd444, -9223372036854775808;
	xor.b64  	%rd461, %rd445, -9223372036854775808;
	mov.b32 	%r178, -1;
	shl.b32 	%r179, %r178, %r152;
	not.b32 	%r7, %r179;
	shr.u32 	%r8, %r1, 5;
	shl.b32 	%r180, %r8, 10;
	mov.u32 	%r181, _ZZN3cub18CUB_300001_SM_10006detail10radix_sort29DeviceRadixSortOnesweepKernelINS1_5radix10policy_hubIlNS0_8NullTypeEyE10Policy1000ELNS0_9SortOrderE0ElS6_yiiNS1_21identity_decomposer_tEEEvPT5_SC_PT3_PKSD_PT1_PKSH_PT2_PKSL_T4_iiT6_E1s;
	add.s32 	%r9, %r181, %r180;
	setp.gt.s32 	%p18, %r153, 255;
	@%p18 bra 	$L__BB10_47;
	max.s32 	%r182, %r153, 224;
	sub.s32 	%r183, %r182, %r153;
	add.s32 	%r184, %r183, 31;
	shr.u32 	%r185, %r184, 5;
	add.s32 	%r10, %r185, 1;
	and.b32  	%r11, %r10, 15;
	setp.lt.u32 	%p19, %r184, 480;
	mov.u32 	%r1239, %r153;
	@%p19 bra 	$L__BB10_38;
	and.b32  	%r186, %r10, 268435440;
	neg.s32 	%r1237, %r186;
	shl.b32 	%r188, %r153, 2;
	add.s32 	%r189, %r180, %r188;
	add.s32 	%r191, %r189, %r181;
	add.s32 	%r1236, %r191, 1024;
	mov.u32 	%r1239, %r153;
$L__BB10_37:
	.pragma "nounroll";
	mov.b32 	%r192, 0;
	st.shared.u32 	[%r1236+-1024], %r192;
	st.shared.u32 	[%r1236+-896], %r192;
	st.shared.u32 	[%r1236+-768], %r192;
	st.shared.u32 	[%r1236+-640], %r192;
	st.shared.u32 	[%r1236+-512], %r192;
	st.shared.u32 	[%r1236+-384], %r192;
	st.shared.u32 	[%r1236+-256], %r192;
	st.shared.u32 	[%r1236+-128], %r192;
	st.shared.u32 	[%r1236], %r192;
	st.shared.u32 	[%r1236+128], %r192;
	st.shared.u32 	[%r1236+256], %r192;
	st.shared.u32 	[%r1236+384], %r192;
	st.shared.u32 	[%r1236+512], %r192;
	st.shared.u32 	[%r1236+640], %r192;
	st.shared.u32 	[%r1236+768], %r192;
	st.shared.u32 	[%r1236+896], %r192;
	add.s32 	%r1239, %r1239, 512;
	add.s32 	%r1237, %r1237, 16;
	add.s32 	%r1236, %r1236, 2048;
	setp.ne.s32 	%p20, %r1237, 0;
	@%p20 bra 	$L__BB10_37;
$L__BB10_38:
	setp.eq.s32 	%p21, %r11, 0;
	@%p21 bra 	$L__BB10_47;
	and.b32  	%r21, %r10, 7;
	setp.lt.u32 	%p22, %r11, 8;
	@%p22 bra 	$L__BB10_41;
	shl.b32 	%r193, %r1239, 2;
	add.s32 	%r194, %r9, %r193;
	mov.b32 	%r195, 0;
	st.shared.u32 	[%r194], %r195;
	st.shared.u32 	[%r194+128], %r195;
	st.shared.u32 	[%r194+256], %r195;
	st.shared.u32 	[%r194+384], %r195;
	st.shared.u32 	[%r194+512], %r195;
	st.shared.u32 	[%r194+640], %r195;
	st.shared.u32 	[%r194+768], %r195;
	st.shared.u32 	[%r194+896], %r195;
	add.s32 	%r1239, %r1239, 256;
$L__BB10_41:
	setp.eq.s32 	%p23, %r21, 0;
	@%p23 bra 	$L__BB10_47;
	and.b32  	%r24, %r10, 3;
	setp.lt.u32 	%p24, %r21, 4;
	@%p24 bra 	$L__BB10_44;
	shl.b32 	%r196, %r1239, 2;
	add.s32 	%r197, %r9, %r196;
	mov.b32 	%r198, 0;
	st.shared.u32 	[%r197], %r198;
	st.shared.u32 	[%r197+128], %r198;
	st.shared.u32 	[%r197+256], %r198;
	st.shared.u32 	[%r197+384], %r198;
	add.s32 	%r1239, %r1239, 128;
$L__BB10_44:
	setp.eq.s32 	%p25, %r24, 0;
	@%p25 bra 	$L__BB10_47;
	shl.b32 	%r200, %r1239, 2;
	add.s32 	%r201, %r180, %r200;
	add.s32 	%r1243, %r181, %r201;
	neg.s32 	%r1242, %r24;
$L__BB10_46:
	.pragma "nounroll";
	mov.b32 	%r203, 0;
	st.shared.u32 	[%r1243], %r203;
	add.s32 	%r1243, %r1243, 128;
	add.s32 	%r1242, %r1242, 1;
	setp.ne.s32 	%p26, %r1242, 0;
	@%p26 bra 	$L__BB10_46;
$L__BB10_47:
	ld.param.u32 	%r1235, [_ZN3cub18CUB_300001_SM_10006detail10radix_sort29DeviceRadixSortOnesweepKernelINS1_5radix10policy_hubIlNS0_8NullTypeEyE10Policy1000ELNS0_9SortOrderE0ElS6_yiiNS1_21identity_decomposer_tEEEvPT5_SC_PT3_PKSD_PT1_PKSH_PT2_PKSL_T4_iiT6__param_9];
	bar.warp.sync 	-1;
	cvt.u64.u32 	%rd68, %r1235;
	xor.b64  	%rd143, %rd437, -9223372036854775808;
	shr.u64 	%rd144, %rd143, %r1235;
	cvt.u32.u64 	%r205, %rd144;
	and.b32  	%r33, %r205, %r7;
	shl.b32 	%r206, %r33, 2;
	add.s32 	%r207, %r9, %r206;
	atom.shared.add.u32 	%r208, [%r207], 1;
	xor.b64  	%rd145, %rd438, -9223372036854775808;
	shr.u64 	%rd146, %rd145, %r1235;
	cvt.u32.u64 	%r209, %rd146;
	and.b32  	%r210, %r209, %r7;
	shl.b32 	%r211, %r210, 2;
	add.s32 	%r212, %r9, %r211;
	atom.shared.add.u32 	%r213, [%r212], 1;
	xor.b64  	%rd147, %rd439, -9223372036854775808;
	shr.u64 	%rd148, %rd147, %r1235;
	cvt.u32.u64 	%r214, %rd148;
	and.b32  	%r215, %r214, %r7;
	shl.b32 	%r216, %r215, 2;
	add.s32 	%r217, %r9, %r216;
	atom.shared.add.u32 	%r218, [%r217], 1;
	xor.b64  	%rd149, %rd440, -9223372036854775808;
	shr.u64 	%rd150, %rd149, %r1235;
	cvt.u32.u64 	%r219, %rd150;
	and.b32  	%r220, %r219, %r7;
	shl.b32 	%r221, %r220, 2;
	add.s32 	%r222, %r9, %r221;
	atom.shared.add.u32 	%r223, [%r222], 1;
	xor.b64  	%rd151, %rd441, -9223372036854775808;
	shr.u64 	%rd152, %rd151, %r1235;
	cvt.u32.u64 	%r224, %rd152;
	and.b32  	%r225, %r224, %r7;
	shl.b32 	%r226, %r225, 2;
	add.s32 	%r227, %r9, %r226;
	atom.shared.add.u32 	%r228, [%r227], 1;
	xor.b64  	%rd153, %rd442, -9223372036854775808;
	shr.u64 	%rd154, %rd153, %r1235;
	cvt.u32.u64 	%r229, %rd154;
	and.b32  	%r230, %r229, %r7;
	shl.b32 	%r231, %r230, 2;
	add.s32 	%r232, %r9, %r231;
	atom.shared.add.u32 	%r233, [%r232], 1;
	shr.u64 	%rd155, %rd459, %r1235;
	cvt.u32.u64 	%r234, %rd155;
	and.b32  	%r235, %r234, %r7;
	shl.b32 	%r236, %r235, 2;
	add.s32 	%r237, %r9, %r236;
	atom.shared.add.u32 	%r238, [%r237], 1;
	shr.u64 	%rd156, %rd460, %r1235;
	cvt.u32.u64 	%r239, %rd156;
	and.b32  	%r240, %r239, %r7;
	shl.b32 	%r241, %r240, 2;
	add.s32 	%r242, %r9, %r241;
	atom.shared.add.u32 	%r243, [%r242], 1;
	shr.u64 	%rd157, %rd461, %r1235;
	cvt.u32.u64 	%r244, %rd157;
	and.b32  	%r245, %r244, %r7;
	shl.b32 	%r246, %r245, 2;
	add.s32 	%r247, %r9, %r246;
	atom.shared.add.u32 	%r248, [%r247], 1;
	xor.b64  	%rd158, %rd446, -9223372036854775808;
	shr.u64 	%rd159, %rd158, %r1235;
	cvt.u32.u64 	%r249, %rd159;
	and.b32  	%r250, %r249, %r7;
	shl.b32 	%r251, %r250, 2;
	add.s32 	%r252, %r9, %r251;
	atom.shared.add.u32 	%r253, [%r252], 1;
	xor.b64  	%rd463, %rd447, -9223372036854775808;
	shr.u64 	%rd160, %rd463, %r1235;
	cvt.u32.u64 	%r254, %rd160;
	and.b32  	%r255, %r254, %r7;
	shl.b32 	%r256, %r255, 2;
	add.s32 	%r257, %r9, %r256;
	atom.shared.add.u32 	%r258, [%r257], 1;
	xor.b64  	%rd464, %rd448, -9223372036854775808;
	shr.u64 	%rd161, %rd464, %r1235;
	cvt.u32.u64 	%r259, %rd161;
	and.b32  	%r260, %r259, %r7;
	shl.b32 	%r261, %r260, 2;
	add.s32 	%r262, %r9, %r261;
	atom.shared.add.u32 	%r263, [%r262], 1;
	xor.b64  	%rd465, %rd449, -9223372036854775808;
	shr.u64 	%rd162, %rd465, %r1235;
	cvt.u32.u64 	%r264, %rd162;
	and.b32  	%r265, %r264, %r7;
	shl.b32 	%r266, %r265, 2;
	add.s32 	%r267, %r9, %r266;
	atom.shared.add.u32 	%r268, [%r267], 1;
	xor.b64  	%rd163, %rd450, -9223372036854775808;
	shr.u64 	%rd164, %rd163, %r1235;
	cvt.u32.u64 	%r269, %rd164;
	and.b32  	%r270, %r269, %r7;
	shl.b32 	%r271, %r270, 2;
	add.s32 	%r272, %r9, %r271;
	atom.shared.add.u32 	%r273, [%r272], 1;
	xor.b64  	%rd165, %rd451, -9223372036854775808;
	shr.u64 	%rd166, %rd165, %r1235;
	cvt.u32.u64 	%r274, %rd166;
	and.b32  	%r275, %r274, %r7;
	shl.b32 	%r276, %r275, 2;
	add.s32 	%r277, %r9, %r276;
	atom.shared.add.u32 	%r278, [%r277], 1;
	bar.sync 	0;
	setp.gt.u32 	%p27, %r1, 255;
	shl.b32 	%r279, %r1, 2;
	add.s32 	%r34, %r181, %r279;
	mov.b32 	%r1244, 0;
	@%p27 bra 	$L__BB10_49;
	ld.shared.u32 	%r281, [%r34];
	mov.b32 	%r282, 0;
	st.shared.u32 	[%r34], %r282;
	ld.shared.u32 	%r283, [%r34+1024];
	st.shared.u32 	[%r34+1024], %r281;
	add.s32 	%r284, %r283, %r281;
	ld.shared.u32 	%r285, [%r34+2048];
	st.shared.u32 	[%r34+2048], %r284;
	add.s32 	%r286, %r285, %r284;
	ld.shared.u32 	%r287, [%r34+3072];
	st.shared.u32 	[%r34+3072], %r286;
	add.s32 	%r288, %r287, %r286;
	ld.shared.u32 	%r289, [%r34+4096];
	st.shared.u32 	[%r34+4096], %r288;
	add.s32 	%r290, %r289, %r288;
	ld.shared.u32 	%r291, [%r34+5120];
	st.shared.u32 	[%r34+5120], %r290;
	add.s32 	%r292, %r291, %r290;
	ld.shared.u32 	%r293, [%r34+6144];
	st.shared.u32 	[%r34+6144], %r292;
	add.s32 	%r294, %r293, %r292;
	ld.shared.u32 	%r295, [%r34+7168];
	st.shared.u32 	[%r34+7168], %r294;
	add.s32 	%r296, %r295, %r294;
	ld.shared.u32 	%r297, [%r34+8192];
	st.shared.u32 	[%r34+8192], %r296;
	add.s32 	%r298, %r297, %r296;
	ld.shared.u32 	%r299, [%r34+9216];
	st.shared.u32 	[%r34+9216], %r298;
	add.s32 	%r300, %r299, %r298;
	ld.shared.u32 	%r301, [%r34+10240];
	st.shared.u32 	[%r34+10240], %r300;
	add.s32 	%r302, %r301, %r300;
	ld.shared.u32 	%r303, [%r34+11264];
	st.shared.u32 	[%r34+11264], %r302;
	add.s32 	%r1244, %r303, %r302;
$L__BB10_49:
	setp.gt.u32 	%p28, %r1, 255;
	shl.b32 	%r304, %r3, 8;
	add.s32 	%r305, %r304, %r1;
	mul.wide.s32 	%rd167, %r305, 4;
	add.s64 	%rd72, %rd2, %rd167;
	@%p28 bra 	$L__BB10_51;
	or.b32  	%r306, %r1244, 1073741824;
	st.volatile.global.u32 	[%rd72], %r306;
$L__BB10_51:
	ld.param.u64 	%rd422, [_ZN3cub18CUB_300001_SM_10006detail10radix_sort29DeviceRadixSortOnesweepKernelINS1_5radix10policy_hubIlNS0_8NullTypeEyE10Policy1000ELNS0_9SortOrderE0ElS6_yiiNS1_21identity_decomposer_tEEEvPT5_SC_PT3_PKSD_PT1_PKSH_PT2_PKSL_T4_iiT6__param_3];
	ld.param.u64 	%rd419, [_ZN3cub18CUB_300001_SM_10006detail10radix_sort29DeviceRadixSortOnesweepKernelINS1_5radix10policy_hubIlNS0_8NullTypeEyE10Policy1000ELNS0_9SortOrderE0ElS6_yiiNS1_21identity_decomposer_tEEEvPT5_SC_PT3_PKSD_PT1_PKSH_PT2_PKSL_T4_iiT6__param_2];
	xor.b64  	%rd462, %rd446, -9223372036854775808;
	xor.b64  	%rd458, %rd442, -9223372036854775808;
	xor.b64  	%rd467, %rd451, -9223372036854775808;
	xor.b64  	%rd466, %rd450, -9223372036854775808;
	xor.b64  	%rd455, %rd439, -9223372036854775808;
	xor.b64  	%rd457, %rd441, -9223372036854775808;
	xor.b64  	%rd456, %rd440, -9223372036854775808;
	xor.b64  	%rd454, %rd438, -9223372036854775808;
	xor.b64  	%rd453, %rd437, -9223372036854775808;
	setp.lt.u32 	%p29, %r1, 256;
	setp.eq.s32 	%p30, %r1244, 5760;
	and.pred  	%p31, %p29, %p30;
	selp.u32 	%r307, 1, 0, %p31;
	{ 
	.reg .pred 	%p1; 
	.reg .pred 	%p2; 
	setp.ne.u32 	%p1, %r307, 0; 
	bar.red.or.pred 	%p2, 0, %p1; 
	selp.u32 	%r308, 1, 0, %p2; 
	}
	setp.eq.s32 	%p32, %r308, 0;
	cvt.u64.u32 	%rd82, %r1;
	cvta.to.global.u64 	%rd168, %rd419;
	mul.wide.u32 	%rd169, %r1, 8;
	add.s64 	%rd83, %rd168, %rd169;
	cvta.to.global.u64 	%rd170, %rd422;
	add.s64 	%rd84, %rd170, %rd169;
	@%p32 bra 	$L__BB10_95;
	setp.gt.u32 	%p33, %r1, 255;
	setp.gt.u32 	%p34, %r1, %r33;
	selp.b32 	%r37, 5760, 0, %p34;
	shl.b32 	%r309, %r1, 3;
	mov.u32 	%r310, _ZZN3cub18CUB_300001_SM_10006detail10radix_sort29DeviceRadixSortOnesweepKernelINS1_5radix10policy_hubIlNS0_8NullTypeEyE10Policy1000ELNS0_9SortOrderE0ElS6_yiiNS1_21identity_decomposer_tEEEvPT5_SC_PT3_PKSD_PT1_PKSH_PT2_PKSL_T4_iiT6_E1s;
	add.s32 	%r311, %r310, %r309;
	add.s32 	%r38, %r311, 46080;
	@%p33 bra 	$L__BB10_60;
	ld.global.u64 	%rd171, [%rd84];
	cvt.u64.u32 	%rd172, %r37;
	sub.s64 	%rd452, %rd171, %rd172;
	st.shared.u64 	[%r38], %rd452;
	setp.lt.s32 	%p35, %r3, 1;
	mov.u32 	%r1248, %r1244;
	@%p35 bra 	$L__BB10_59;
	mov.b32 	%r1246, -1;
	mov.u32 	%r1245, %r3;
	mov.u32 	%r1248, %r1244;
$L__BB10_55:
	add.s32 	%r42, %r1245, -1;
	shl.b32 	%r313, %r42, 8;
	add.s32 	%r314, %r313, %r1;
	mul.wide.s32 	%rd173, %r314, 4;
	add.s64 	%rd86, %rd2, %rd173;
$L__BB10_56:
	membar.cta;
	ld.volatile.global.u32 	%r43, [%rd86];
	setp.eq.s32 	%p36, %r43, 0;
	@%p36 bra 	$L__BB10_56;
	and.b32  	%r315, %r43, 1073741823;
	add.s32 	%r1248, %r315, %r1248;
	setp.gt.s32 	%p37, %r43, -1;
	vote.sync.ballot.b32 	%r1246, %p37, %r1246;
	setp.gt.u32 	%p39, %r1245, 1;
	and.pred  	%p40, %p37, %p39;
	mov.u32 	%r1245, %r42;
	@%p40 bra 	$L__BB10_55;
	ld.shared.u64 	%rd452, [%r38];
$L__BB10_59:
	or.b32  	%r316, %r1248, -2147483648;
	st.volatile.global.u32 	[%rd72], %r316;
	sub.s32 	%r317, %r1248, %r1244;
	cvt.s64.s32 	%rd174, %r317;
	add.s64 	%rd175, %rd452, %rd174;
	st.shared.u64 	[%r38], %rd175;
$L__BB10_60:
	ld.param.u64 	%rd420, [_ZN3cub18CUB_300001_SM_10006detail10radix_sort29DeviceRadixSortOnesweepKernelINS1_5radix10policy_hubIlNS0_8NullTypeEyE10Policy1000ELNS0_9SortOrderE0ElS6_yiiNS1_21identity_decomposer_tEEEvPT5_SC_PT3_PKSD_PT1_PKSH_PT2_PKSL_T4_iiT6__param_2];
	setp.gt.u32 	%p41, %r1, 255;
	setp.lt.s32 	%p42, %r4, %r150;
	setp.eq.s64 	%p43, %rd420, 0;
	or.pred  	%p44, %p43, %p42;
	or.pred  	%p45, %p41, %p44;
	@%p45 bra 	$L__BB10_62;
	ld.shared.u64 	%rd176, [%r38];
	cvt.u64.u32 	%rd177, %r37;
	cvt.s64.s32 	%rd178, %r1244;
	add.s64 	%rd179, %rd177, %rd178;
	add.s64 	%rd180, %rd179, %rd176;
	st.global.u64 	[%rd83], %rd180;
$L__BB10_62:
	setp.gt.s32 	%p46, %r4, %r150;
	bar.sync 	0;
	shl.b32 	%r318, %r33, 3;
	add.s32 	%r320, %r310, %r318;
	ld.shared.u64 	%rd89, [%r320+46080];
	@%p46 bra 	$L__BB10_64;
	and.b32  	%r321, %r1, 31;
	and.b32  	%r322, %r1, 992;
	mul.lo.s32 	%r323, %r322, 15;
	or.b32  	%r324, %r323, %r321;
	cvt.u64.u32 	%rd181, %r324;
	add.s64 	%rd182, %rd89, %rd181;
	shl.b64 	%rd183, %rd182, 3;
	add.s64 	%rd184, %rd1, %rd183;
	st.global.u64 	[%rd184], %rd437;
	st.global.u64 	[%rd184+256], %rd438;
	st.global.u64 	[%rd184+512], %rd439;
	st.global.u64 	[%rd184+768], %rd440;
	st.global.u64 	[%rd184+1024], %rd441;
	st.global.u64 	[%rd184+1280], %rd442;
	st.global.u64 	[%rd184+1536], %rd443;
	st.global.u64 	[%rd184+1792], %rd444;
	st.global.u64 	[%rd184+2048], %rd445;
	st.global.u64 	[%rd184+2304], %rd446;
	st.global.u64 	[%rd184+2560], %rd447;
	st.global.u64 	[%rd184+2816], %rd448;
	st.global.u64 	[%rd184+3072], %rd449;
	st.global.u64 	[%rd184+3328], %rd450;
	st.global.u64 	[%rd184+3584], %rd451;
	bra.uni 	$L__BB10_94;
$L__BB10_64:
	mad.lo.s32 	%r47, %r3, -5760, %r150;
	and.b32  	%r325, %r1, 31;
	and.b32  	%r326, %r1, 992;
	mul.lo.s32 	%r327, %r326, 15;
	or.b32  	%r48, %r327, %r325;
	setp.ge.s32 	%p47, %r48, %r47;
	cvt.u64.u32 	%rd185, %r48;
	add.s64 	%rd186, %rd89, %rd185;
	shl.b64 	%rd187, %rd186, 3;
	add.s64 	%rd90, %rd1, %rd187;
	@%p47 bra 	$L__BB10_66;
	st.global.u64 	[%rd90], %rd437;
$L__BB10_66:
	add.s32 	%r328, %r48, 32;
	setp.ge.s32 	%p48, %r328, %r47;
	@%p48 bra 	$L__BB10_68;
	st.global.u64 	[%rd90+256], %rd438;
$L__BB10_68:
	add.s32 	%r329, %r48, 64;
	setp.ge.s32 	%p49, %r329, %r47;
	@%p49 bra 	$L__BB10_70;
	st.global.u64 	[%rd90+512], %rd439;
$L__BB10_70:
	add.s32 	%r330, %r48, 96;
	setp.ge.s32 	%p50, %r330, %r47;
	@%p50 bra 	$L__BB10_72;
	st.global.u64 	[%rd90+768], %rd440;
$L__BB10_72:
	add.s32 	%r331, %r48, 128;
	setp.ge.s32 	%p51, %r331, %r47;
	@%p51 bra 	$L__BB10_74;
	st.global.u64 	[%rd90+1024], %rd441;
$L__BB10_74:
	add.s32 	%r332, %r48, 160;
	setp.ge.s32 	%p52, %r332, %r47;
	@%p52 bra 	$L__BB10_76;
	st.global.u64 	[%rd90+1280], %rd442;
$L__BB10_76:
	add.s32 	%r333, %r48, 192;
	setp.ge.s32 	%p53, %r333, %r47;
	@%p53 bra 	$L__BB10_78;
	st.global.u64 	[%rd90+1536], %rd443;
$L__BB10_78:
	add.s32 	%r334, %r48, 224;
	setp.ge.s32 	%p54, %r334, %r47;
	@%p54 bra 	$L__BB10_80;
	st.global.u64 	[%rd90+1792], %rd444;
$L__BB10_80:
	add.s32 	%r335, %r48, 256;
	setp.ge.s32 	%p55, %r335, %r47;
	@%p55 bra 	$L__BB10_82;
	st.global.u64 	[%rd90+2048], %rd445;
$L__BB10_82:
	add.s32 	%r336, %r48, 288;
	setp.ge.s32 	%p56, %r336, %r47;
	@%p56 bra 	$L__BB10_84;
	st.global.u64 	[%rd90+2304], %rd446;
$L__BB10_84:
	add.s32 	%r337, %r48, 320;
	setp.ge.s32 	%p57, %r337, %r47;
	@%p57 bra 	$L__BB10_86;
	st.global.u64 	[%rd90+2560], %rd447;
$L__BB10_86:
	add.s32 	%r338, %r48, 352;
	setp.ge.s32 	%p58, %r338, %r47;
	@%p58 bra 	$L__BB10_88;
	st.global.u64 	[%rd90+2816], %rd448;
$L__BB10_88:
	add.s32 	%r339, %r48, 384;
	setp.ge.s32 	%p59, %r339, %r47;
	@%p59 bra 	$L__BB10_90;
	st.global.u64 	[%rd90+3072], %rd449;
$L__BB10_90:
	add.s32 	%r340, %r48, 416;
	setp.ge.s32 	%p60, %r340, %r47;
	@%p60 bra 	$L__BB10_92;
	st.global.u64 	[%rd90+3328], %rd450;
$L__BB10_92:
	add.s32 	%r341, %r48, 448;
	setp.ge.s32 	%p61, %r341, %r47;
	@%p61 bra 	$L__BB10_94;
	st.global.u64 	[%rd90+3584], %rd451;
$L__BB10_94:
	// begin inline asm
	exit;
	// end inline asm
	mov.u64 	%rd453, %rd437;
	mov.u64 	%rd454, %rd438;
	mov.u64 	%rd455, %rd439;
	mov.u64 	%rd456, %rd440;
	mov.u64 	%rd457, %rd441;
	mov.u64 	%rd458, %rd442;
	mov.u64 	%rd459, %rd443;
	mov.u64 	%rd460, %rd444;
	mov.u64 	%rd461, %rd445;
	mov.u64 	%rd462, %rd446;
	mov.u64 	%rd463, %rd447;
	mov.u64 	%rd464, %rd448;
	mov.u64 	%rd465, %rd449;
	mov.u64 	%rd466, %rd450;
	mov.u64 	%rd467, %rd451;
$L__BB10_95:
	mul.hi.u32 	%r342, %r1, 357913942;
	add.s32 	%r343, %r342, %r1;
	shl.b32 	%r344, %r343, 2;
	mov.u32 	%r345, _ZZN3cub18CUB_300001_SM_10006detail10radix_sort29DeviceRadixSortOnesweepKernelINS1_5radix10policy_hubIlNS0_8NullTypeEyE10Policy1000ELNS0_9SortOrderE0ElS6_yiiNS1_21identity_decomposer_tEEEvPT5_SC_PT3_PKSD_PT1_PKSH_PT2_PKSL_T4_iiT6_E1s;
	add.s32 	%r346, %r345, %r344;
	add.s32 	%r49, %r346, 13328;
	st.shared.u32 	[%r346+13328], %r1244;
	bar.sync 	0;
	setp.gt.u32 	%p62, %r1, 31;
	@%p62 bra 	$L__BB10_97;
	mad.lo.s32 	%r378, %r1, 52, %r345;
	ld.shared.u32 	%r379, [%r378+13328];
	ld.shared.u32 	%r380, [%r378+13332];
	ld.shared.u32 	%r381, [%r378+13336];
	ld.shared.u32 	%r382, [%r378+13340];
	ld.shared.u32 	%r383, [%r378+13344];
	ld.shared.u32 	%r384, [%r378+13348];
	ld.shared.u32 	%r385, [%r378+13352];
	ld.shared.u32 	%r386, [%r378+13356];
	ld.shared.u32 	%r387, [%r378+13360];
	ld.shared.u32 	%r388, [%r378+13364];
	ld.shared.u32 	%r389, [%r378+13368];
	ld.shared.u32 	%r390, [%r378+13372];
	add.s32 	%r391, %r380, %r379;
	add.s32 	%r392, %r391, %r381;
	add.s32 	%r393, %r392, %r382;
	add.s32 	%r394, %r393, %r383;
	add.s32 	%r395, %r394, %r384;
	add.s32 	%r396, %r395, %r385;
	add.s32 	%r397, %r396, %r386;
	add.s32 	%r398, %r397, %r387;
	add.s32 	%r399, %r398, %r388;
	add.s32 	%r400, %r399, %r389;
	add.s32 	%r351, %r400, %r390;
	mov.b32 	%r349, 1;
	mov.b32 	%r374, 0;
	mov.b32 	%r376, -1;
	// begin inline asm
	{  .reg .s32 r0;  .reg .pred p;  shfl.sync.up.b32 r0|p, %r351, %r349, %r374, %r376;  @p add.s32 r0, r0, %r351;  mov.s32 %r347, r0;}
	// end inline asm
	mov.b32 	%r355, 2;
	// begin inline asm
	{  .reg .s32 r0;  .reg .pred p;  shfl.sync.up.b32 r0|p, %r347, %r355, %r374, %r376;  @p add.s32 r0, r0, %r347;  mov.s32 %r353, r0;}
	// end inline asm
	mov.b32 	%r361, 4;
	// begin inline asm
	{  .reg .s32 r0;  .reg .pred p;  shfl.sync.up.b32 r0|p, %r353, %r361, %r374, %r376;  @p add.s32 r0, r0, %r353;  mov.s32 %r359, r0;}
	// end inline asm
	mov.b32 	%r367, 8;
	// begin inline asm
	{  .reg .s32 r0;  .reg .pred p;  shfl.sync.up.b32 r0|p, %r359, %r367, %r374, %r376;  @p add.s32 r0, r0, %r359;  mov.s32 %r365, r0;}
	// end inline asm
	mov.b32 	%r373, 16;
	// begin inline asm
	{  .reg .s32 r0;  .reg .pred p;  shfl.sync.up.b32 r0|p, %r365, %r373, %r374, %r376;  @p add.s32 r0, r0, %r365;  mov.s32 %r371, r0;}
	// end inline asm
	sub.s32 	%r401, %r371, %r351;
	add.s32 	%r402, %r379, %r401;
	add.s32 	%r403, %r380, %r402;
	add.s32 	%r404, %r381, %r403;
	add.s32 	%r405, %r382, %r404;
	add.s32 	%r406, %r383, %r405;
	add.s32 	%r407, %r384, %r406;
	add.s32 	%r408, %r385, %r407;
	add.s32 	%r409, %r386, %r408;
	add.s32 	%r410, %r387, %r409;
	add.s32 	%r411, %r388, %r410;
	add.s32 	%r412, %r389, %r411;
	st.shared.u32 	[%r378+13328], %r401;
	st.shared.u32 	[%r378+13332], %r402;
	st.shared.u32 	[%r378+13336], %r403;
	st.shared.u32 	[%r378+13340], %r404;
	st.shared.u32 	[%r378+13344], %r405;
	st.shared.u32 	[%r378+13348], %r406;
	st.shared.u32 	[%r378+13352], %r407;
	st.shared.u32 	[%r378+13356], %r408;
	st.shared.u32 	[%r378+13360], %r409;
	st.shared.u32 	[%r378+13364], %r410;
	st.shared.u32 	[%r378+13368], %r411;
	st.shared.u32 	[%r378+13372], %r412;
$L__BB10_97:
	setp.gt.u32 	%p63, %r1, 255;
	bar.sync 	0;
	ld.shared.s32 	%rd107, [%r49];
	@%p63 bra 	$L__BB10_99;
	cvt.u32.u64 	%r413, %rd107;
	shl.b32 	%r415, %r1, 2;
	add.s32 	%r417, %r345, %r415;
	ld.shared.u32 	%r418, [%r417];
	add.s32 	%r419, %r418, %r413;
	st.shared.u32 	[%r417], %r419;
	ld.shared.u32 	%r420, [%r417+1024];
	add.s32 	%r421, %r420, %r413;
	st.shared.u32 	[%r417+1024], %r421;
	ld.shared.u32 	%r422, [%r417+2048];
	add.s32 	%r423, %r422, %r413;
	st.shared.u32 	[%r417+2048], %r423;
	ld.shared.u32 	%r424, [%r417+3072];
	add.s32 	%r425, %r424, %r413;
	st.shared.u32 	[%r417+3072], %r425;
	ld.shared.u32 	%r426, [%r417+4096];
	add.s32 	%r427, %r426, %r413;
	st.shared.u32 	[%r417+4096], %r427;
	ld.shared.u32 	%r428, [%r417+5120];
	add.s32 	%r429, %r428, %r413;
	st.shared.u32 	[%r417+5120], %r429;
	ld.shared.u32 	%r430, [%r417+6144];
	add.s32 	%r431, %r430, %r413;
	st.shared.u32 	[%r417+6144], %r431;
	ld.shared.u32 	%r432, [%r417+7168];
	add.s32 	%r433, %r432, %r413;
	st.shared.u32 	[%r417+7168], %r433;
	ld.shared.u32 	%r434, [%r417+8192];
	add.s32 	%r435, %r434, %r413;
	st.shared.u32 	[%r417+8192], %r435;
	ld.shared.u32 	%r436, [%r417+9216];
	add.s32 	%r437, %r436, %r413;
	st.shared.u32 	[%r417+9216], %r437;
	ld.shared.u32 	%r438, [%r417+10240];
	add.s32 	%r439, %r438, %r413;
	st.shared.u32 	[%r417+10240], %r439;
	ld.shared.u32 	%r440, [%r417+11264];
	add.s32 	%r441, %r440, %r413;
	st.shared.u32 	[%r417+11264], %r441;
$L__BB10_99:
	bar.sync 	0;
	// begin inline asm
	mov.u32 %r442, %lanemask_le;
	// end inline asm
	cvt.u32.u64 	%r468, %rd68;
	shr.u64 	%rd188, %rd453, %r468;
	cvt.u32.u64 	%r469, %rd188;
	and.b32  	%r465, %r469, %r7;
	mov.b32 	%r445, 1;
	// begin inline asm
	{
    .reg .pred p;
    and.b32 %r443, %r465, %r445;    setp.ne.u32 p, %r443, 0;
    vote.ballot.sync.b32 %r443, p, 0xffffffff;
    @!p not.b32 %r443, %r443;
}

	// end inline asm
	mov.b32 	%r448, 2;
	// begin inline asm
	{
    .reg .pred p;
    and.b32 %r446, %r465, %r448;    setp.ne.u32 p, %r446, 0;
    vote.ballot.sync.b32 %r446, p, 0xffffffff;
    @!p not.b32 %r446, %r446;
}

	// end inline asm
	and.b32  	%r470, %r446, %r443;
	mov.b32 	%r451, 4;
	// begin inline asm
	{
    .reg .pred p;
    and.b32 %r449, %r465, %r451;    setp.ne.u32 p, %r449, 0;
    vote.ballot.sync.b32 %r449, p, 0xffffffff;
    @!p not.b32 %r449, %r449;
}

	// end inline asm
	and.b32  	%r471, %r449, %r470;
	mov.b32 	%r454, 8;
	// begin inline asm
	{
    .reg .pred p;
    and.b32 %r452, %r465, %r454;    setp.ne.u32 p, %r452, 0;
    vote.ballot.sync.b32 %r452, p, 0xffffffff;
    @!p not.b32 %r452, %r452;
}

	// end inline asm
	and.b32  	%r472, %r452, %r471;
	mov.b32 	%r457, 16;
	// begin inline asm
	{
    .reg .pred p;
    and.b32 %r455, %r465, %r457;    setp.ne.u32 p, %r455, 0;
    vote.ballot.sync.b32 %r455, p, 0xffffffff;
    @!p not.b32 %r455, %r455;
}

	// end inline asm
	and.b32  	%r473, %r455, %r472;
	mov.b32 	%r460, 32;
	// begin inline asm
	{
    .reg .pred p;
    and.b32 %r458, %r465, %r460;    setp.ne.u32 p, %r458, 0;
    vote.ballot.sync.b32 %r458, p, 0xffffffff;
    @!p not.b32 %r458, %r458;
}

	// end inline asm
	and.b32  	%r474, %r458, %r473;
	mov.b32 	%r463, 64;
	// begin inline asm
	{
    .reg .pred p;
    and.b32 %r461, %r465, %r463;    setp.ne.u32 p, %r461, 0;
    vote.ballot.sync.b32 %r461, p, 0xffffffff;
    @!p not.b32 %r461, %r461;
}

	// end inline asm
	and.b32  	%r475, %r461, %r474;
	mov.b32 	%r466, 128;
	// begin inline asm
	{
    .reg .pred p;
    and.b32 %r464, %r465, %r466;    setp.ne.u32 p, %r464, 0;
    vote.ballot.sync.b32 %r464, p, 0xffffffff;
    @!p not.b32 %r464, %r464;
}

	// end inline asm
	and.b32  	%r476, %r464, %r475;
	clz.b32 	%r477, %r476;
	sub.s32 	%r52, 31, %r477;
	and.b32  	%r478, %r442, %r476;
	popc.b32 	%r53, %r478;
	setp.ne.s32 	%p64, %r153, %r52;
	mov.b32 	%r1249, 0;
	@%p64 bra 	$L__BB10_101;
	shl.b32 	%r479, %r465, 2;
	add.s32 	%r480, %r9, %r479;
	atom.shared.add.u32 	%r1249, [%r480], %r53;
$L__BB10_101:
	shfl.sync.idx.b32	%r506|%p65, %r1249, %r52, 31, -1;
	add.s32 	%r56, %r53, %r506;
	shr.u64 	%rd189, %rd454, %r468;
	cvt.u32.u64 	%r508, %rd189;
	and.b32  	%r503, %r508, %r7;
	mov.b32 	%r483, 1;
	// begin inline asm
	{
    .reg .pred p;
    and.b32 %r481, %r503, %r483;    setp.ne.u32 p, %r481, 0;
    vote.ballot.sync.b32 %r481, p, 0xffffffff;
    @!p not.b32 %r481, %r481;
}

	// end inline asm
	mov.b32 	%r486, 2;
	// begin inline asm
	{
    .reg .pred p;
    and.b32 %r484, %r503, %r486;    setp.ne.u32 p, %r484, 0;
    vote.ballot.sync.b32 %r484, p, 0xffffffff;
    @!p not.b32 %r484, %r484;
}

	// end inline asm
	and.b32  	%r509, %r484, %r481;
	mov.b32 	%r489, 4;
	// begin inline asm
	{
    .reg .pred p;
    and.b32 %r487, %r503, %r489;    setp.ne.u32 p, %r487, 0;
    vote.ballot.sync.b32 %r487, p, 0xffffffff;
    @!p not.b32 %r487, %r487;
}

	// end inline asm
	and.b32  	%r510, %r487, %r509;
	mov.b32 	%r492, 8;
	// begin inline asm
	{
    .reg .pred p;
    and.b32 %r490, %r503, %r492;    setp.ne.u32 p, %r490, 0;
    vote.ballot.sync.b32 %r490, p, 0xffffffff;
    @!p not.b32 %r490, %r490;
}

	// end inline asm
	and.b32  	%r511, %r490, %r510;
	mov.b32 	%r495, 16;
	// begin inline asm
	{
    .reg .pred p;
    and.b32 %r493, %r503, %r495;    setp.ne.u32 p, %r493, 0;
    vote.ballot.sync.b32 %r493, p, 0xffffffff;
    @!p not.b32 %r493, %r493;
}

	// end inline asm
	and.b32  	%r512, %r493, %r511;
	mov.b32 	%r498, 32;
	// begin inline asm
	{
    .reg .pred p;
    and.b32 %r496, %r503, %r498;    setp.ne.u32 p, %r496, 0;
    vote.ballot.sync.b32 %r496, p, 0xffffffff;
    @!p not.b32 %r496, %r496;
}

	// end inline asm
	and.b32  	%r513, %r496, %r512;
	mov.b32 	%r501, 64;
	// begin inline asm
	{
    .reg .pred p;
    and.b32 %r499, %r503, %r501;    setp.ne.u32 p, %r499, 0;
    vote.ballot.sync.b32 %r499, p, 0xffffffff;
    @!p not.b32 %r499, %r499;
}

	// end inline asm
	and.b32  	%r514, %r499, %r513;
	mov.b32 	%r504, 128;
	// begin inline asm
	{
    .reg .pred p;
    and.b32 %r502, %r503, %r504;    setp.ne.u32 p, %r502, 0;
    vote.ballot.sync.b32 %r502, p, 0xffffffff;
    @!p not.b32 %r502, %r502;
}

	// end inline asm
	and.b32  	%r515, %r502, %r514;
	clz.b32 	%r516, %r515;
	sub.s32 	%r58, 31, %r516;
	and.b32  	%r517, %r442, %r515;
	popc.b32 	%r59, %r517;
	setp.ne.s32 	%p66, %r153, %r58;
	mov.b32 	%r1250, 0;
	@%p66 bra 	$L__BB10_103;
	shl.b32 	%r518, %r503, 2;
	add.s32 	%r519, %r9, %r518;
	atom.shared.add.u32 	%r1250, [%r519], %r59;
$L__BB10_103:
	shfl.sync.idx.b32	%r545|%p67, %r1250, %r58, 31, -1;
	add.s32 	%r62, %r59, %r545;
	shr.u64 	%rd190, %rd455, %r468;
	cvt.u32.u64 	%r547, %rd190;
	and.b32  	%r542, %r547, %r7;
	mov.b32 	%r522, 1;
	// begin inline asm
	{
    .reg .pred p;
    and.b32 %r520, %r542, %r522;    setp.ne.u32 p, %r520, 0;
    vote.ballot.sync.b32 %r520, p, 0xffffffff;
    @!p not.b32 %r520, %r520;
}

	// end inline asm
	mov.b32 	%r525, 2;
	// begin inline asm
	{
    .reg .pred p;
    and.b32 %r523, %r542, %r525;    setp.ne.u32 p, %r523, 0;
    vote.ballot.sync.b32 %r523, p, 0xffffffff;
    @!p not.b32 %r523, %r523;
}

	// end inline asm
	and.b32  	%r548, %r523, %r520;
	mov.b32 	%r528, 4;
	// begin inline asm
	{
    .reg .pred p;
    and.b32 %r526, %r542, %r528;    setp.ne.u32 p, %r526, 0;
    vote.ballot.sync.b32 %r526, p, 0xffffffff;
    @!p not.b32 %r526, %r526;
}

	// end inline asm
	and.b32  	%r549, %r526, %r548;
	mov.b32 	%r531, 8;
	// begin inline asm
	{
    .reg .pred p;
    and.b32 %r529, %r542, %r531;    setp.ne.u32 p, %r529, 0;
    vote.ballot.sync.b32 %r529, p, 0xffffffff;
    @!p not.b32 %r529, %r529;
}

	// end inline asm
	and.b32  	%r550, %r529, %r549;
	mov.b32 	%r534, 16;
	// begin inline asm
	{
    .reg .pred p;
    and.b32 %r532, %r542, %r534;    setp.ne.u32 p, %r532, 0;
    vote.ballot.sync.b32 %r532, p, 0xffffffff;
    @!p not.b32 %r532, %r532;
}

	// end inline asm
	and.b32  	%r551, %r532, %r550;
	mov.b32 	%r537, 32;
	// begin inline asm
	{
    .reg .pred p;
    and.b32 %r535, %r542, %r537;    setp.ne.u32 p, %r535, 0;
    vote.ballot.sync.b32 %r535, p, 0xffffffff;
    @!p not.b32 %r535, %r535;
}

	// end inline asm
	and.b32  	%r552, %r535, %r551;
	mov.b32 	%r540, 64;
	// begin inline asm
	{
    .reg .pred p;
    and.b32 %r538, %r542, %r540;    setp.ne.u32 p, %r538, 0;
    vote.ballot.sync.b32 %r538, p, 0xffffffff;
    @!p not.b32 %r538, %r538;
}

	// end inline asm
	and.b32  	%r553, %r538, %r552;
	mov.b32 	%r543, 128;
	// begin inline asm
	{
    .reg .pred p;
    and.b32 %r541, %r542, %r543;    setp.ne.u32 p, %r541, 0;
    vote.ballot.sync.b32 %r541, p, 0xffffffff;
    @!p not.b32 %r541, %r541;
}

	// end inline asm
	and.b32  	%r554, %r541, %r553;
	clz.b32 	%r555, %r554;
	sub.s32 	%r64, 31, %r555;
	and.b32  	%r556, %r442, %r554;
	popc.b32 	%r65, %r556;
	setp.ne.s32 	%p68, %r153, %r64;
	mov.b32 	%r1251, 0;
	@%p68 bra 	$L__BB10_105;
	shl.b32 	%r557, %r542, 2;
	add.s32 	%r558, %r9, %r557;
	atom.shared.add.u32 	%r1251, [%r558], %r65;
$L__BB10_105:
	shfl.sync.idx.b32	%r584|%p69, %r1251, %r64, 31, -1;
	add.s32 	%r68, %r65, %r584;
	shr.u64 	%rd191, %rd456, %r468;
	cvt.u32.u64 	%r586, %rd191;
	and.b32  	%r581, %r586, %r7;
	mov.b32 	%r561, 1;
	// begin inline asm
	{
    .reg .pred p;
    and.b32 %r559, %r581, %r561;    setp.ne.u32 p, %r559, 0;
    vote.ballot.sync.b32 %r559, p, 0xffffffff;
    @!p not.b32 %r559, %r559;
}

	// end inline asm
	mov.b32 	%r564, 2;
	// begin inline asm
	{
    .reg .pred p;
    and.b32 %r562, %r581, %r564;    setp.ne.u32 p, %r562, 0;
    vote.ballot.sync.b32 %r562, p, 0xffffffff;
    @!p not.b32 %r562, %r562;
}

	// end inline asm
	and.b32  	%r587, %r562, %r559;
	mov.b32 	%r567, 4;
	// begin inline asm
	{
    .reg .pred p;
    and.b32 %r565, %r581, %r567;    setp.ne.u32 p, %r565, 0;
    vote.ballot.sync.b32 %r565, p, 0xffffffff;
    @!p not.b32 %r565, %r565;
}

	// end inline asm
	and.b32  	%r588, %r565, %r587;
	mov.b32 	%r570, 8;
	// begin inline asm
	{
    .reg .pred p;
    and.b32 %r568, %r581, %r570;    setp.ne.u32 p, %r568, 0;
    vote.ballot.sync.b32 %r568, p, 0xffffffff;
    @!p not.b32 %r568, %r568;
}

	// end inline asm
	and.b32  	%r589, %r568, %r588;
	mov.b32 	%r573, 16;
	// begin inline asm
	{
    .reg .pred p;
    and.b32 %r571, %r581, %r573;    setp.ne.u32 p, %r571, 0;
    vote.ballot.sync.b32 %r571, p, 0xffffffff;
    @!p not.b32 %r571, %r571;
}

	// end inline asm
	and.b32  	%r590, %r571, %r589;
	mov.b32 	%r576, 32;
	// begin inline asm
	{
    .reg .pred p;
    and.b32 %r574, %r581, %r576;    setp.ne.u32 p, %r574, 0;
    vote.ballot.sync.b32 %r574, p, 0xffffffff;
    @!p not.b32 %r574, %r574;
}

	// end inline asm
	and.b32  	%r591, %r574, %r590;
	mov.b32 	%r579, 64;
	// begin inline asm
	{
    .reg .pred p;
    and.b32 %r577, %r581, %r579;    setp.ne.u32 p, %r577, 0;
    vote.ballot.sync.b32 %r577, p, 0xffffffff;
    @!p not.b32 %r577, %r577;
}

	// end inline asm
	and.b32  	%r592, %r577, %r591;
	mov.b32 	%r582, 128;
	// begin inline asm
	{
    .reg .pred p;
    and.b32 %r580, %r581, %r582;    setp.ne.u32 p, %r580, 0;
    vote.ballot.sync.b32 %r580, p, 0xffffffff;
    @!p not.b32 %r580, %r580;
}

	// end inline asm
	and.b32  	%r593, %r580, %r592;
	clz.b32 	%r594, %r593;
	sub.s32 	%r70, 31, %r594;
	and.b32  	%r595, %r442, %r593;
	popc.b32 	%r71, %r595;
	setp.ne.s32 	%p70, %r153, %r70;
	mov.b32 	%r1252, 0;
	@%p70 bra 	$L__BB10_107;
	shl.b32 	%r596, %r581, 2;
	add.s32 	%r597, %r9, %r596;
	atom.shared.add.u32 	%r1252, [%r597], %r71;
$L__BB10_107:
	shfl.sync.idx.b32	%r623|%p71, %r1252, %r70, 31, -1;
	add.s32 	%r74, %r71, %r623;
	shr.u64 	%rd192, %rd457, %r468;
	cvt.u32.u64 	%r625, %rd192;
	and.b32  	%r620, %r625, %r7;
	mov.b32 	%r600, 1;
	// begin inline asm
	{
    .reg .pred p;
    and.b32 %r598, %r620, %r600;    setp.ne.u32 p, %r598, 0;
    vote.ballot.sync.b32 %r598, p, 0xffffffff;
    @!p not.b32 %r598, %r598;
}

	// end inline asm
	mov.b32 	%r603, 2;
	// begin inline asm
	{
    .reg .pred p;
    and.b32 %r601, %r620, %r603;    setp.ne.u32 p, %r601, 0;
    vote.ballot.sync.b32 %r601, p, 0xffffffff;
    @!p not.b32 %r601, %r601;
}

	// end inline asm
	and.b32  	%r626, %r601, %r598;
	mov.b32 	%r606, 4;
	// begin inline asm
	{
    .reg .pred p;
    and.b32 %r604, %r620, %r606;    setp.ne.u32 p, %r604, 0;
    vote.ballot.sync.b32 %r604, p, 0xffffffff;
    @!p not.b32 %r604, %r604;
}

	// end inline asm
	and.b32  	%r627, %r604, %r626;
	mov.b32 	%r609, 8;
	// begin inline asm
	{
    .reg .pred p;
    and.b32 %r607, %r620, %r609;    setp.ne.u32 p, %r607, 0;
    vote.ballot.sync.b32 %r607, p, 0xffffffff;
    @!p not.b32 %r607, %r607;
}

	// end inline asm
	and.b32  	%r628, %r607, %r627;
	mov.b32 	%r612, 16;
	// begin inline asm
	{
    .reg .pred p;
    and.b32 %r610, %r620, %r612;    setp.ne.u32 p, %r610, 0;
    vote.ballot.sync.b32 %r610, p, 0xffffffff;
    @!p not.b32 %r610, %r610;
}

	// end inline asm
	and.b32  	%r629, %r610, %r628;
	mov.b32 	%r615, 32;
	// begin inline asm
	{
    .reg .pred p;
    and.b32 %r613, %r620, %r615;    setp.ne.u32 p, %r613, 0;
    vote.ballot.sync.b32 %r613, p, 0xffffffff;
    @!p not.b32 %r613, %r613;
}

	// end inline asm
	and.b32  	%r630, %r613, %r629;
	mov.b32 	%r618, 64;
	// begin inline asm
	{
    .reg .pred p;
    and.b32 %r616, %r620, %r618;    setp.ne.u32 p, %r616, 0;
    vote.ballot.sync.b32 %r616, p, 0xffffffff;
    @!p not.b32 %r616, %r616;
}

	// end inline asm
	and.b32  	%r631, %r616, %r630;
	mov.b32 	%r621, 128;
	// begin inline asm
	{
    .reg .pred p;
    and.b32 %r619, %r620, %r621;    setp.ne.u32 p, %r619, 0;
    vote.ballot.sync.b32 %r619, p, 0xffffffff;
    @!p not.b32 %r619, %r619;
}

	// end inline asm
	and.b32  	%r632, %r619, %r631;
	clz.b32 	%r633, %r632;
	sub.s32 	%r76, 31, %r633;
	and.b32  	%r634, %r442, %r632;
	popc.b32 	%r77, %r634;
	setp.ne.s32 	%p72, %r153, %r76;
	mov.b32 	%r1253, 0;
	@%p72 bra 	$L__BB10_109;
	shl.b32 	%r635, %r620, 2;
	add.s32 	%r636, %r9, %r635;
	atom.shared.add.u32 	%r1253, [%r636], %r77;
$L__BB10_109:
	shfl.sync.idx.b32	%r662|%p73, %r1253, %r76, 31, -1;
	add.s32 	%r80, %r77, %r662;
	shr.u64 	%rd193, %rd458, %r468;
	cvt.u32.u64 	%r664, %rd193;
	and.b32  	%r659, %r664, %r7;
	mov.b32 	%r639, 1;
	// begin inline asm
	{
    .reg .pred p;
    and.b32 %r637, %r659, %r639;    setp.ne.u32 p, %r637, 0;
    vote.ballot.sync.b32 %r637, p, 0xffffffff;
    @!p not.b32 %r637, %r637;
}

	// end inline asm
	mov.b32 	%r642, 2;
	// begin inline asm
	{
    .reg .pred p;
    and.b32 %r640, %r659, %r642;    setp.ne.u32 p, %r640, 0;
    vote.ballot.sync.b32 %r640, p, 0xffffffff;
    @!p not.b32 %r640, %r640;
}

	// end inline asm
	and.b32  	%r665, %r640, %r637;
	mov.b32 	%r645, 4;
	// begin inline asm
	{
    .reg .pred p;
    and.b32 %r643, %r659, %r645;    setp.ne.u32 p, %r643, 0;
    vote.ballot.sync.b32 %r643, p, 0xffffffff;
    @!p not.b32 %r643, %r643;
}

	// end inline asm
	and.b32  	%r666, %r643, %r665;
	mov.b32 	%r648, 8;
	// begin inline asm
	{
    .reg .pred p;
    and.b32 %r646, %r659, %r648;    setp.ne.u32 p, %r646, 0;
    vote.ballot.sync.b32 %r646, p, 0xffffffff;
    @!p not.b32 %r646, %r646;
}

	// end inline asm
	and.b32  	%r667, %r646, %r666;
	mov.b32 	%r651, 16;
	// begin inline asm
	{
    .reg .pred p;
    and.b32 %r649, %r659, %r651;    setp.ne.u32 p, %r649, 0;
    vote.ballot.sync.b32 %r649, p, 0xffffffff;
    @!p not.b32 %r649, %r649;
}

	// end inline asm
	and.b32  	%r668, %r649, %r667;
	mov.b32 	%r654, 32;
	// begin inline asm
	{
    .reg .pred p;
    and.b32 %r652, %r659, %r654;    setp.ne.u32 p, %r652, 0;
    vote.ballot.sync.b32 %r652, p, 0xffffffff;
    @!p not.b32 %r652, %r652;
}

	// end inline asm
	and.b32  	%r669, %r652, %r668;
	mov.b32 	%r657, 64;
	// begin inline asm
	{
    .reg .pred p;
    and.b32 %r655, %r659, %r657;    setp.ne.u32 p, %r655, 0;
    vote.ballot.sync.b32 %r655, p, 0xffffffff;
    @!p not.b32 %r655, %r655;
}

	// end inline asm
	and.b32  	%r670, %r655, %r669;
	mov.b32 	%r660, 128;
	// begin inline asm
	{
    .reg .pred p;
    and.b32 %r658, %r659, %r660;    setp.ne.u32 p, %r658, 0;
    vote.ballot.sync.b32 %r658, p, 0xffffffff;
    @!p not.b32 %r658, %r658;
}

	// end inline asm
	and.b32  	%r671, %r658, %r670;
	clz.b32 	%r672, %r671;
	sub.s32 	%r82, 31, %r672;
	and.b32  	%r673, %r442, %r671;
	popc.b32 	%r83, %r673;
	setp.ne.s32 	%p74, %r153, %r82;
	mov.b32 	%r1254, 0;
	@%p74 bra 	$L__BB10_111;
	shl.b32 	%r674, %r659, 2;
	add.s32 	%r675, %r9, %r674;
	atom.shared.add.u32 	%r1254, [%r675], %r83;
$L__BB10_111:
	shfl.sync.idx.b32	%r701|%p75, %r1254, %r82, 31, -1;
	add.s32 	%r86, %r83, %r701;
	shr.u64 	%rd194, %rd459, %r468;
	cvt.u32.u64 	%r703, %rd194;
	and.b32  	%r698, %r703, %r7;
	mov.b32 	%r678, 1;
	// begin inline asm
	{
    .reg .pred p;
    and.b32 %r676, %r698, %r678;    setp.ne.u32 p, %r676, 0;
    vote.ballot.sync.b32 %r676, p, 0xffffffff;
    @!p not.b32 %r676, %r676;
}

	// end inline asm
	mov.b32 	%r681, 2;
	// begin inline asm
	{
    .reg .pred p;
    and.b32 %r679, %r698, %r681;    setp.ne.u32 p, %r679, 0;
    vote.ballot.sync.b32 %r679, p, 0xffffffff;
    @!p not.b32 %r679, %r679;
}

	// end inline asm
	and.b32  	%r704, %r679, %r676;
	mov.b32 	%r684, 4;
	// begin inline asm
	{
    .reg .pred p;
    and.b32 %r682, %r698, %r684;    setp.ne.u32 p, %r682, 0;
    vote.ballot.sync.b32 %r682, p, 0xffffffff;
    @!p not.b32 %r682, %r682;
}

	// end inline asm
	and.b32  	%r705, %r682, %r704;
	mov.b32 	%r687, 8;
	// begin inline asm
	{
    .reg .pred p;
    and.b32 %r685, %r698, %r687;    setp.ne.u32 p, %r685, 0;
    vote.ballot.sync.b32 %r685, p, 0xffffffff;
    @!p not.b32 %r685, %r685;
}

	// end inline asm
	and.b32  	%r706, %r685, %r705;
	mov.b32 	%r690, 16;
	// begin inline asm
	{
    .reg .pred p;
    and.b32 %r688, %r698, %r690;    setp.ne.u32 p, %r688, 0;
    vote.ballot.sync.b32 %r688, p, 0xffffffff;
    @!p not.b32 %r688, %r688;
}

	// end inline asm
	and.b32  	%r707, %r688, %r706;
	mov.b32 	%r693, 32;
	// begin inline asm
	{
    .reg .pred p;
    and.b32 %r691, %r698, %r693;    setp.ne.u32 p, %r691, 0;
    vote.ballot.sync.b32 %r691, p, 0xffffffff;
    @!p not.b32 %r691, %r691;
}

	// end inline asm
	and.b32  	%r708, %r691, %r707;
	mov.b32 	%r696, 64;
	// begin inline asm
	{
    .reg .pred p;
    and.b32 %r694, %r698, %r696;    setp.ne.u32 p, %r694, 0;
    vote.ballot.sync.b32 %r694, p, 0xffffffff;
    @!p not.b32 %r694, %r694;
}

	// end inline asm
	and.b32  	%r709, %r694, %r708;
	mov.b32 	%r699, 128;
	// begin inline asm
	{
    .reg .pred p;
    and.b32 %r697, %r698, %r699;    setp.ne.u32 p, %r697, 0;
    vote.ballot.sync.b32 %r697, p, 0xffffffff;
    @!p not.b32 %r697, %r697;
}

	// end inline asm
	and.b32  	%r710, %r697, %r709;
	clz.b32 	%r711, %r710;
	sub.s32 	%r88, 31, %r711;
	and.b32  	%r712, %r442, %r710;
	popc.b32 	%r89, %r712;
	setp.ne.s32 	%p76, %r153, %r88;
	mov.b32 	%r1255, 0;
	@%p76 bra 	$L__BB10_113;
	shl.b32 	%r713, %r698, 2;
	add.s32 	%r714, %r9, %r713;
	atom.shared.add.u32 	%r1255, [%r714], %r89;
$L__BB10_113:
	shfl.sync.idx.b32	%r740|%p77, %r1255, %r88, 31, -1;
	add.s32 	%r92, %r89, %r740;
	shr.u64 	%rd195, %rd460, %r468;
	cvt.u32.u64 	%r742, %rd195;
	and.b32  	%r737, %r742, %r7;
	mov.b32 	%r717, 1;
	// begin inline asm
	{
    .reg .pred p;
    and.b32 %r715, %r737, %r717;    setp.ne.u32 p, %r715, 0;
    vote.ballot.sync.b32 %r715, p, 0xffffffff;
    @!p not.b32 %r715, %r715;
}

	// end inline asm
	mov.b32 	%r720, 2;
	// begin inline asm
	{
    .reg .pred p;
    and.b32 %r718, %r737, %r720;    setp.ne.u32 p, %r718, 0;
    vote.ballot.sync.b32 %r718, p, 0xffffffff;
    @!p not.b32 %r718, %r718;
}

	// end inline asm
	and.b32  	%r743, %r718, %r715;
	mov.b32 	%r723, 4;
	// begin inline asm
	{
    .reg .pred p;
    and.b32 %r721, %r737, %r723;    setp.ne.u32 p, %r721, 0;
    vote.ballot.sync.b32 %r721, p, 0xffffffff;
    @!p not.b32 %r721, %r721;
}

	// end inline asm
	and.b32  	%r744, %r721, %r743;
	mov.b32 	%r726, 8;
	// begin inline asm
	{
    .reg .pred p;
    and.b32 %r724, %r737, %r726;    setp.ne.u32 p, %r724, 0;
    vote.ballot.sync.b32 %r724, p, 0xffffffff;
    @!p not.b32 %r724, %r724;
}

	// end inline asm
	and.b32  	%r745, %r724, %r744;
	mov.b32 	%r729, 16;
	// begin inline asm
	{
    .reg .pred p;
    and.b32 %r727, %r737, %r729;    setp.ne.u32 p, %r727, 0;
    vote.ballot.sync.b32 %r727, p, 0xffffffff;
    @!p not.b32 %r727, %r727;
}

	// end inline asm
	and.b32  	%r746, %r727, %r745;
	mov.b32 	%r732, 32;
	// begin inline asm
	{
    .reg .pred p;
    and.b32 %r730, %r737, %r732;    setp.ne.u32 p, %r730, 0;
    vote.ballot.sync.b32 %r730, p, 0xffffffff;
    @!p not.b32 %r730, %r730;
}

	// end inline asm
	and.b32  	%r747, %r730, %r746;
	mov.b32 	%r735, 64;
	// begin inline asm
	{
    .reg .pred p;
    and.b32 %r733, %r737, %r735;    setp.ne.u32 p, %r733, 0;
    vote.ballot.sync.b32 %r733, p, 0xffffffff;
    @!p not.b32 %r733, %r733;
}

	// end inline asm
	and.b32  	%r748, %r733, %r747;
	mov.b32 	%r738, 128;
	// begin inline asm
	{
    .reg .pred p;
    and.b32 %r736, %r737, %r738;    setp.ne.u32 p, %r736, 0;
    vote.ballot.sync.b32 %r736, p, 0xffffffff;
    @!p not.b32 %r736, %r736;
}

	// end inline asm
	and.b32  	%r749, %r736, %r748;
	clz.b32 	%r750, %r749;
	sub.s32 	%r94, 31, %r750;
	and.b32  	%r751, %r442, %r749;
	popc.b32 	%r95, %r751;
	setp.ne.s32 	%p78, %r153, %r94;
	mov.b32 	%r1256, 0;
	@%p78 bra 	$L__BB10_115;
	shl.b32 	%r752, %r737, 2;
	add.s32 	%r753, %r9, %r752;
	atom.shared.add.u32 	%r1256, [%r753], %r95;
$L__BB10_115:
	shfl.sync.idx.b32	%r779|%p79, %r1256, %r94, 31, -1;
	add.s32 	%r98, %r95, %r779;
	shr.u64 	%rd196, %rd461, %r468;
	cvt.u32.u64 	%r781, %rd196;
	and.b32  	%r776, %r781, %r7;
	mov.b32 	%r756, 1;
	// begin inline asm
	{
    .reg .pred p;
    and.b32 %r754, %r776, %r756;    setp.ne.u32 p, %r754, 0;
    vote.ballot.sync.b32 %r754, p, 0xffffffff;
    @!p not.b32 %r754, %r754;
}

	// end inline asm
	mov.b32 	%r759, 2;
	// begin inline asm
	{
    .reg .pred p;
    and.b32 %r757, %r776, %r759;    setp.ne.u32 p, %r757, 0;
    vote.ballot.sync.b32 %r757, p, 0xffffffff;
    @!p not.b32 %r757, %r757;
}

	// end inline asm
	and.b32  	%r782, %r757, %r754;
	mov.b32 	%r762, 4;
	// begin inline asm
	{
    .reg .pred p;
    and.b32 %r760, %r776, %r762;    setp.ne.u32 p, %r760, 0;
    vote.ballot.sync.b32 %r760, p, 0xffffffff;
    @!p not.b32 %r760, %r760;
}

	// end inline asm
	and.b32  	%r783, %r760, %r782;
	mov.b32 	%r765, 8;
	// begin inline asm
	{
    .reg .pred p;
    and.b32 %r763, %r776, %r765;    setp.ne.u32 p, %r763, 0;
    vote.ballot.sync.b32 %r763, p, 0xffffffff;
    @!p not.b32 %r763, %r763;
}

	// end inline asm
	and.b32  	%r784, %r763, %r783;
	mov.b32 	%r768, 16;
	// begin inline asm
	{
    .reg .pred p;
    and.b32 %r766, %r776, %r768;    setp.ne.u32 p, %r766, 0;
    vote.ballot.sync.b32 %r766, p, 0xffffffff;
    @!p not.b32 %r766, %r766;
}

	// end inline asm
	and.b32  	%r785, %r766, %r784;
	mov.b32 	%r771, 32;
	// begin inline asm
	{
    .reg .pred p;
    and.b32 %r769, %r776, %r771;    setp.ne.u32 p, %r769, 0;
    vote.ballot.sync.b32 %r769, p, 0xffffffff;
    @!p not.b32 %r769, %r769;
}

	// end inline asm
	and.b32  	%r786, %r769, %r785;
	mov.b32 	%r774, 64;
	// begin inline asm
	{
    .reg .pred p;
    and.b32 %r772, %r776, %r774;    setp.ne.u32 p, %r772, 0;
    vote.ballot.sync.b32 %r772, p, 0xffffffff;
    @!p not.b32 %r772, %r772;
}

	// end inline asm
	and.b32  	%r787, %r772, %r786;
	mov.b32 	%r777, 128;
	// begin inline asm
	{
    .reg .pred p;
    and.b32 %r775, %r776, %r777;    setp.ne.u32 p, %r775, 0;
    vote.ballot.sync.b32 %r775, p, 0xffffffff;
    @!p not.b32 %r775, %r775;
}

	// end inline asm
	and.b32  	%r788, %r775, %r787;
	clz.b32 	%r789, %r788;
	sub.s32 	%r100, 31, %r789;
	and.b32  	%r790, %r442, %r788;
	popc.b32 	%r101, %r790;
	setp.ne.s32 	%p80, %r153, %r100;
	mov.b32 	%r1257, 0;
	@%p80 bra 	$L__BB10_117;
	shl.b32 	%r791, %r776, 2;
	add.s32 	%r792, %r9, %r791;
	atom.shared.add.u32 	%r1257, [%r792], %r101;
$L__BB10_117:
	shfl.sync.idx.b32	%r818|%p81, %r1257, %r100, 31, -1;
	add.s32 	%r104, %r101, %r818;
	shr.u64 	%rd197, %rd462, %r468;
	cvt.u32.u64 	%r820, %rd197;
	and.b32  	%r815, %r820, %r7;
	mov.b32 	%r795, 1;
	// begin inline asm
	{
    .reg .pred p;
    and.b32 %r793, %r815, %r795;    setp.ne.u32 p, %r793, 0;
    vote.ballot.sync.b32 %r793, p, 0xffffffff;
    @!p not.b32 %r793, %r793;
}

	// end inline asm
	mov.b32 	%r798, 2;
	// begin inline asm
	{
    .reg .pred p;
    and.b32 %r796, %r815, %r798;    setp.ne.u32 p, %r796, 0;
    vote.ballot.sync.b32 %r796, p, 0xffffffff;
    @!p not.b32 %r796, %r796;
}

	// end inline asm
	and.b32  	%r821, %r796, %r793;
	mov.b32 	%r801, 4;
	// begin inline asm
	{
    .reg .pred p;
    and.b32 %r799, %r815, %r801;    setp.ne.u32 p, %r799, 0;
    vote.ballot.sync.b32 %r799, p, 0xffffffff;
    @!p not.b32 %r799, %r799;
}

	// end inline asm
	and.b32  	%r822, %r799, %r821;
	mov.b32 	%r804, 8;
	// begin inline asm
	{
    .reg .pred p;
    and.b32 %r802, %r815, %r804;    setp.ne.u32 p, %r802, 0;
    vote.ballot.sync.b32 %r802, p, 0xffffffff;
    @!p not.b32 %r802, %r802;
}

	// end inline asm
	and.b32  	%r823, %r802, %r822;
	mov.b32 	%r807, 16;
	// begin inline asm
	{
    .reg .pred p;
    and.b32 %r805, %r815, %r807;    setp.ne.u32 p, %r805, 0;
    vote.ballot.sync.b32 %r805, p, 0xffffffff;
    @!p not.b32 %r805, %r805;
}

	// end inline asm
	and.b32  	%r824, %r805, %r823;
	mov.b32 	%r810, 32;
	// begin inline asm
	{
    .reg .pred p;
    and.b32 %r808, %r815, %r810;    setp.ne.u32 p, %r808, 0;
    vote.ballot.sync.b32 %r808, p, 0xffffffff;
    @!p not.b32 %r808, %r808;
}

	// end inline asm
	and.b32  	%r825, %r808, %r824;
	mov.b32 	%r813, 64;
	// begin inline asm
	{
    .reg .pred p;
    and.b32 %r811, %r815, %r813;    setp.ne.u32 p, %r811, 0;
    vote.ballot.sync.b32 %r811, p, 0xffffffff;
    @!p not.b32 %r811, %r811;
}

	// end inline asm
	and.b32  	%r826, %r811, %r825;
	mov.b32 	%r816, 128;
	// begin inline asm
	{
    .reg .pred p;
    and.b32 %r814, %r815, %r816;    setp.ne.u32 p, %r814, 0;
    vote.ballot.sync.b32 %r814, p, 0xffffffff;
    @!p not.b32 %r814, %r814;
}

	// end inline asm
	and.b32  	%r827, %r814, %r826;
	clz.b32 	%r828, %r827;
	sub.s32 	%r106, 31, %r828;
	and.b32  	%r829, %r442, %r827;
	popc.b32 	%r107, %r829;
	setp.ne.s32 	%p82, %r153, %r106;
	mov.b32 	%r1258, 0;
	@%p82 bra 	$L__BB10_119;
	shl.b32 	%r830, %r815, 2;
	add.s32 	%r831, %r9, %r830;
	atom.shared.add.u32 	%r1258, [%r831], %r107;
$L__BB10_119:
	shfl.sync.idx.b32	%r857|%p83, %r1258, %r106, 31, -1;
	add.s32 	%r110, %r107, %r857;
	shr.u64 	%rd198, %rd463, %r468;
	cvt.u32.u64 	%r859, %rd198;
	and.b32  	%r854, %r859, %r7;
	mov.b32 	%r834, 1;
	// begin inline asm
	{
    .reg .pred p;
    and.b32 %r832, %r854, %r834;    setp.ne.u32 p, %r832, 0;
    vote.ballot.sync.b32 %r832, p, 0xffffffff;
    @!p not.b32 %r832, %r832;
}

	// end inline asm
	mov.b32 	%r837, 2;
	// begin inline asm
	{
    .reg .pred p;
    and.b32 %r835, %r854, %r837;    setp.ne.u32 p, %r835, 0;
    vote.ballot.sync.b32 %r835, p, 0xffffffff;
    @!p not.b32 %r835, %r835;
}

	// end inline asm
	and.b32  	%r860, %r835, %r832;
	mov.b32 	%r840, 4;
	// begin inline asm
	{
    .reg .pred p;
    and.b32 %r838, %r854, %r840;    setp.ne.u32 p, %r838, 0;
    vote.ballot.sync.b32 %r838, p, 0xffffffff;
    @!p not.b32 %r838, %r838;
}

	// end inline asm
	and.b32  	%r861, %r838, %r860;
	mov.b32 	%r843, 8;
	// begin inline asm
	{
    .reg .pred p;
    and.b32 %r841, %r854, %r843;    setp.ne.u32 p, %r841, 0;
    vote.ballot.sync.b32 %r841, p, 0xffffffff;
    @!p not.b32 %r841, %r841;
}

	// end inline asm
	and.b32  	%r862, %r841, %r861;
	mov.b32 	%r846, 16;
	// begin inline asm
	{
    .reg .pred p;
    and.b32 %r844, %r854, %r846;    setp.ne.u32 p, %r844, 0;
    vote.ballot.sync.b32 %r844, p, 0xffffffff;
    @!p not.b32 %r844, %r844;
}

	// end inline asm
	and.b32  	%r863, %r844, %r862;
	mov.b32 	%r849, 32;
	// begin inline asm
	{
    .reg .pred p;
    and.b32 %r847, %r854, %r849;    setp.ne.u32 p, %r847, 0;
    vote.ballot.sync.b32 %r847, p, 0xffffffff;
    @!p not.b32 %r847, %r847;
}

	// end inline asm
	and.b32  	%r864, %r847, %r863;
	mov.b32 	%r852, 64;
	// begin inline asm
	{
    .reg .pred p;
    and.b32 %r850, %r854, %r852;    setp.ne.u32 p, %r850, 0;
    vote.ballot.sync.b32 %r850, p, 0xffffffff;
    @!p not.b32 %r850, %r850;
}

	// end inline asm
	and.b32  	%r865, %r850, %r864;
	mov.b32 	%r855, 128;
	// begin inline asm
	{
    .reg .pred p;
    and.b32 %r853, %r854, %r855;    setp.ne.u32 p, %r853, 0;
    vote.ballot.sync.b32 %r853, p, 0xffffffff;
    @!p not.b32 %r853, %r853;
}

	// end inline asm
	and.b32  	%r866, %r853, %r865;
	clz.b32 	%r867, %r866;
	sub.s32 	%r112, 31, %r867;
	and.b32  	%r868, %r442, %r866;
	popc.b32 	%r113, %r868;
	setp.ne.s32 	%p84, %r153, %r112;
	mov.b32 	%r1259, 0;
	@%p84 bra 	$L__BB10_121;
	shl.b32 	%r869, %r854, 2;
	add.s32 	%r870, %r9, %r869;
	atom.shared.add.u32 	%r1259, [%r870], %r113;
$L__BB10_121:
	shfl.sync.idx.b32	%r896|%p85, %r1259, %r112, 31, -1;
	add.s32 	%r116, %r113, %r896;
	shr.u64 	%rd199, %rd464, %r468;
	cvt.u32.u64 	%r898, %rd199;
	and.b32  	%r893, %r898, %r7;
	mov.b32 	%r873, 1;
	// begin inline asm
	{
    .reg .pred p;
    and.b32 %r871, %r893, %r873;    setp.ne.u32 p, %r871, 0;
    vote.ballot.sync.b32 %r871, p, 0xffffffff;
    @!p not.b32 %r871, %r871;
}

	// end inline asm
	mov.b32 	%r876, 2;
	// begin inline asm
	{
    .reg .pred p;
    and.b32 %r874, %r893, %r876;    setp.ne.u32 p, %r874, 0;
    vote.ballot.sync.b32 %r874, p, 0xffffffff;
    @!p not.b32 %r874, %r874;
}

	// end inline asm
	and.b32  	%r899, %r874, %r871;
	mov.b32 	%r879, 4;
	// begin inline asm
	{
    .reg .pred p;
    and.b32 %r877, %r893, %r879;    setp.ne.u32 p, %r877, 0;
    vote.ballot.sync.b32 %r877, p, 0xffffffff;
    @!p not.b32 %r877, %r877;
}

	// end inline asm
	and.b32  	%r900, %r877, %r899;
	mov.b32 	%r882, 8;
	// begin inline asm
	{
    .reg .pred p;
    and.b32 %r880, %r893, %r882;    setp.ne.u32 p, %r880, 0;
    vote.ballot.sync.b32 %r880, p, 0xffffffff;
    @!p not.b32 %r880, %r880;
}

	// end inline asm
	and.b32  	%r901, %r880, %r900;
	mov.b32 	%r885, 16;
	// begin inline asm
	{
    .reg .pred p;
    and.b32 %r883, %r893, %r885;    setp.ne.u32 p, %r883, 0;
    vote.ballot.sync.b32 %r883, p, 0xffffffff;
    @!p not.b32 %r883, %r883;
}

	// end inline asm
	and.b32  	%r902, %r883, %r901;
	mov.b32 	%r888, 32;
	// begin inline asm
	{
    .reg .pred p;
    and.b32 %r886, %r893, %r888;    setp.ne.u32 p, %r886, 0;
    vote.ballot.sync.b32 %r886, p, 0xffffffff;
    @!p not.b32 %r886, %r886;
}

	// end inline asm
	and.b32  	%r903, %r886, %r902;
	mov.b32 	%r891, 64;
	// begin inline asm
	{
    .reg .pred p;
    and.b32 %r889, %r893, %r891;    setp.ne.u32 p, %r889, 0;
    vote.ballot.sync.b32 %r889, p, 0xffffffff;
    @!p not.b32 %r889, %r889;
}

	// end inline asm
	and.b32  	%r904, %r889, %r903;
	mov.b32 	%r894, 128;
	// begin inline asm
	{
    .reg .pred p;
    and.b32 %r892, %r893, %r894;    setp.ne.u32 p, %r892, 0;
    vote.ballot.sync.b32 %r892, p, 0xffffffff;
    @!p not.b32 %r892, %r892;
}

	// end inline asm
	and.b32  	%r905, %r892, %r904;
	clz.b32 	%r906, %r905;
	sub.s32 	%r118, 31, %r906;
	and.b32  	%r907, %r442, %r905;
	popc.b32 	%r119, %r907;
	setp.ne.s32 	%p86, %r153, %r118;
	mov.b32 	%r1260, 0;
	@%p86 bra 	$L__BB10_123;
	shl.b32 	%r908, %r893, 2;
	add.s32 	%r909, %r9, %r908;
	atom.shared.add.u32 	%r1260, [%r909], %r119;
$L__BB10_123:
	shfl.sync.idx.b32	%r935|%p87, %r1260, %r118, 31, -1;
	add.s32 	%r122, %r119, %r935;
	shr.u64 	%rd200, %rd465, %r468;
	cvt.u32.u64 	%r937, %rd200;
	and.b32  	%r932, %r937, %r7;
	mov.b32 	%r912, 1;
	// begin inline asm
	{
    .reg .pred p;
    and.b32 %r910, %r932, %r912;    setp.ne.u32 p, %r910, 0;
    vote.ballot.sync.b32 %r910, p, 0xffffffff;
    @!p not.b32 %r910, %r910;
}

	// end inline asm
	mov.b32 	%r915, 2;
	// begin inline asm
	{
    .reg .pred p;
    and.b32 %r913, %r932, %r915;    setp.ne.u32 p, %r913, 0;
    vote.ballot.sync.b32 %r913, p, 0xffffffff;
    @!p not.b32 %r913, %r913;
}

	// end inline asm
	and.b32  	%r938, %r913, %r910;
	mov.b32 	%r918, 4;
	// begin inline asm
	{
    .reg .pred p;
    and.b32 %r916, %r932, %r918;    setp.ne.u32 p, %r916, 0;
    vote.ballot.sync.b32 %r916, p, 0xffffffff;
    @!p not.b32 %r916, %r916;
}

	// end inline asm
	and.b32  	%r939, %r916, %r938;
	mov.b32 	%r921, 8;
	// begin inline asm
	{
    .reg .pred p;
    and.b32 %r919, %r932, %r921;    setp.ne.u32 p, %r919, 0;
    vote.ballot.sync.b32 %r919, p, 0xffffffff;
    @!p not.b32 %r919, %r919;
}

	// end inline asm
	and.b32  	%r940, %r919, %r939;
	mov.b32 	%r924, 16;
	// begin inline asm
	{
    .reg .pred p;
    and.b32 %r922, %r932, %r924;    setp.ne.u32 p, %r922, 0;
    vote.ballot.sync.b32 %r922, p, 0xffffffff;
    @!p not.b32 %r922, %r922;
}

	// end inline asm
	and.b32  	%r941, %r922, %r940;
	mov.b32 	%r927, 32;
	// begin inline asm
	{
    .reg .pred p;
    and.b32 %r925, %r932, %r927;    setp.ne.u32 p, %r925, 0;
    vote.ballot.sync.b32 %r925, p, 0xffffffff;
    @!p not.b32 %r925, %r925;
}

	// end inline asm
	and.b32  	%r942, %r925, %r941;
	mov.b32 	%r930, 64;
	// begin inline asm
	{
    .reg .pred p;
    and.b32 %r928, %r932, %r930;    setp.ne.u32 p, %r928, 0;
    vote.ballot.sync.b32 %r928, p, 0xffffffff;
    @!p not.b32 %r928, %r928;
}

	// end inline asm
	and.b32  	%r943, %r928, %r942;
	mov.b32 	%r933, 128;
	// begin inline asm
	{
    .reg .pred p;
    and.b32 %r931, %r932, %r933;    setp.ne.u32 p, %r931, 0;
    vote.ballot.sync.b32 %r931, p, 0xffffffff;
    @!p not.b32 %r931, %r931;
}

	// end inline asm
	and.b32  	%r944, %r931, %r943;
	clz.b32 	%r945, %r944;
	sub.s32 	%r124, 31, %r945;
	and.b32  	%r946, %r442, %r944;
	popc.b32 	%r125, %r946;
	setp.ne.s32 	%p88, %r153, %r124;
	mov.b32 	%r1261, 0;
	@%p88 bra 	$L__BB10_125;
	shl.b32 	%r947, %r932, 2;
	add.s32 	%r948, %r9, %r947;
	atom.shared.add.u32 	%r1261, [%r948], %r125;
$L__BB10_125:
	shfl.sync.idx.b32	%r974|%p89, %r1261, %r124, 31, -1;
	add.s32 	%r128, %r125, %r974;
	shr.u64 	%rd201, %rd466, %r468;
	cvt.u32.u64 	%r976, %rd201;
	and.b32  	%r971, %r976, %r7;
	mov.b32 	%r951, 1;
	// begin inline asm
	{
    .reg .pred p;
    and.b32 %r949, %r971, %r951;    setp.ne.u32 p, %r949, 0;
    vote.ballot.sync.b32 %r949, p, 0xffffffff;
    @!p not.b32 %r949, %r949;
}

	// end inline asm
	mov.b32 	%r954, 2;
	// begin inline asm
	{
    .reg .pred p;
    and.b32 %r952, %r971, %r954;    setp.ne.u32 p, %r952, 0;
    vote.ballot.sync.b32 %r952, p, 0xffffffff;
    @!p not.b32 %r952, %r952;
}

	// end inline asm
	and.b32  	%r977, %r952, %r949;
	mov.b32 	%r957, 4;
	// begin inline asm
	{
    .reg .pred p;
    and.b32 %r955, %r971, %r957;    setp.ne.u32 p, %r955, 0;
    vote.ballot.sync.b32 %r955, p, 0xffffffff;
    @!p not.b32 %r955, %r955;
}

	// end inline asm
	and.b32  	%r978, %r955, %r977;
	mov.b32 	%r960, 8;
	// begin inline asm
	{
    .reg .pred p;
    and.b32 %r958, %r971, %r960;    setp.ne.u32 p, %r958, 0;
    vote.ballot.sync.b32 %r958, p, 0xffffffff;
    @!p not.b32 %r958, %r958;
}

	// end inline asm
	and.b32  	%r979, %r958, %r978;
	mov.b32 	%r963, 16;
	// begin inline asm
	{
    .reg .pred p;
    and.b32 %r961, %r971, %r963;    setp.ne.u32 p, %r961, 0;
    vote.ballot.sync.b32 %r961, p, 0xffffffff;
    @!p not.b32 %r961, %r961;
}

	// end inline asm
	and.b32  	%r980, %r961, %r979;
	mov.b32 	%r966, 32;
	// begin inline asm
	{
    .reg .pred p;
    and.b32 %r964, %r971, %r966;    setp.ne.u32 p, %r964, 0;
    vote.ballot.sync.b32 %r964, p, 0xffffffff;
    @!p not.b32 %r964, %r964;
}

	// end inline asm
	and.b32  	%r981, %r964, %r980;
	mov.b32 	%r969, 64;
	// begin inline asm
	{
    .reg .pred p;
    and.b32 %r967, %r971, %r969;    setp.ne.u32 p, %r967, 0;
    vote.ballot.sync.b32 %r967, p, 0xffffffff;
    @!p not.b32 %r967, %r967;
}

	// end inline asm
	and.b32  	%r982, %r967, %r981;
	mov.b32 	%r972, 128;
	// begin inline asm
	{
    .reg .pred p;
    and.b32 %r970, %r971, %r972;    setp.ne.u32 p, %r970, 0;
    vote.ballot.sync.b32 %r970, p, 0xffffffff;
    @!p not.b32 %r970, %r970;
}

	// end inline asm
	and.b32  	%r983, %r970, %r982;
	clz.b32 	%r984, %r983;
	sub.s32 	%r130, 31, %r984;
	and.b32  	%r985, %r442, %r983;
	popc.b32 	%r131, %r985;
	setp.ne.s32 	%p90, %r153, %r130;
	mov.b32 	%r1262, 0;
	@%p90 bra 	$L__BB10_127;
	shl.b32 	%r986, %r971, 2;
	add.s32 	%r987, %r9, %r986;
	atom.shared.add.u32 	%r1262, [%r987], %r131;
$L__BB10_127:
	shfl.sync.idx.b32	%r1013|%p91, %r1262, %r130, 31, -1;
	add.s32 	%r134, %r131, %r1013;
	shr.u64 	%rd202, %rd467, %r468;
	cvt.u32.u64 	%r1015, %rd202;
	and.b32  	%r1010, %r1015, %r7;
	mov.b32 	%r990, 1;
	// begin inline asm
	{
    .reg .pred p;
    and.b32 %r988, %r1010, %r990;    setp.ne.u32 p, %r988, 0;
    vote.ballot.sync.b32 %r988, p, 0xffffffff;
    @!p not.b32 %r988, %r988;
}

	// end inline asm
	mov.b32 	%r993, 2;
	// begin inline asm
	{
    .reg .pred p;
    and.b32 %r991, %r1010, %r993;    setp.ne.u32 p, %r991, 0;
    vote.ballot.sync.b32 %r991, p, 0xffffffff;
    @!p not.b32 %r991, %r991;
}

	// end inline asm
	and.b32  	%r1016, %r991, %r988;
	mov.b32 	%r996, 4;
	// begin inline asm
	{
    .reg .pred p;
    and.b32 %r994, %r1010, %r996;    setp.ne.u32 p, %r994, 0;
    vote.ballot.sync.b32 %r994, p, 0xffffffff;
    @!p not.b32 %r994, %r994;
}

	// end inline asm
	and.b32  	%r1017, %r994, %r1016;
	mov.b32 	%r999, 8;
	// begin inline asm
	{
    .reg .pred p;
    and.b32 %r997, %r1010, %r999;    setp.ne.u32 p, %r997, 0;
    vote.ballot.sync.b32 %r997, p, 0xffffffff;
    @!p not.b32 %r997, %r997;
}

	// end inline asm
	and.b32  	%r1018, %r997, %r1017;
	mov.b32 	%r1002, 16;
	// begin inline asm
	{
    .reg .pred p;
    and.b32 %r1000, %r1010, %r1002;    setp.ne.u32 p, %r1000, 0;
    vote.ballot.sync.b32 %r1000, p, 0xffffffff;
    @!p not.b32 %r1000, %r1000;
}

	// end inline asm
	and.b32  	%r1019, %r1000, %r1018;
	mov.b32 	%r1005, 32;
	// begin inline asm
	{
    .reg .pred p;
    and.b32 %r1003, %r1010, %r1005;    setp.ne.u32 p, %r1003, 0;
    vote.ballot.sync.b32 %r1003, p, 0xffffffff;
    @!p not.b32 %r1003, %r1003;
}

	// end inline asm
	and.b32  	%r1020, %r1003, %r1019;
	mov.b32 	%r1008, 64;
	// begin inline asm
	{
    .reg .pred p;
    and.b32 %r1006, %r1010, %r1008;    setp.ne.u32 p, %r1006, 0;
    vote.ballot.sync.b32 %r1006, p, 0xffffffff;
    @!p not.b32 %r1006, %r1006;
}

	// end inline asm
	and.b32  	%r1021, %r1006, %r1020;
	mov.b32 	%r1011, 128;
	// begin inline asm
	{
    .reg .pred p;
    and.b32 %r1009, %r1010, %r1011;    setp.ne.u32 p, %r1009, 0;
    vote.ballot.sync.b32 %r1009, p, 0xffffffff;
    @!p not.b32 %r1009, %r1009;
}

	// end inline asm
	and.b32  	%r1022, %r1009, %r1021;
	clz.b32 	%r1023, %r1022;
	sub.s32 	%r136, 31, %r1023;
	and.b32  	%r1024, %r442, %r1022;
	popc.b32 	%r137, %r1024;
	setp.ne.s32 	%p92, %r153, %r136;
	mov.b32 	%r1263, 0;
	@%p92 bra 	$L__BB10_129;
	shl.b32 	%r1025, %r1010, 2;
	add.s32 	%r1026, %r9, %r1025;
	atom.shared.add.u32 	%r1263, [%r1026], %r137;
$L__BB10_129:
	setp.gt.u32 	%p93, %r1, 255;
	shfl.sync.idx.b32	%r1027|%p94, %r1263, %r136, 31, -1;
	add.s32 	%r1028, %r137, %r1027;
	bar.sync 	0;
	shl.b32 	%r1029, %r56, 3;
	add.s32 	%r1031, %r345, %r1029;
	st.shared.u64 	[%r1031+-8], %rd453;
	shl.b32 	%r1032, %r62, 3;
	add.s32 	%r1033, %r345, %r1032;
	st.shared.u64 	[%r1033+-8], %rd454;
	shl.b32 	%r1034, %r68, 3;
	add.s32 	%r1035, %r345, %r1034;
	st.shared.u64 	[%r1035+-8], %rd455;
	shl.b32 	%r1036, %r74, 3;
	add.s32 	%r1037, %r345, %r1036;
	st.shared.u64 	[%r1037+-8], %rd456;
	shl.b32 	%r1038, %r80, 3;
	add.s32 	%r1039, %r345, %r1038;
	st.shared.u64 	[%r1039+-8], %rd457;
	shl.b32 	%r1040, %r86, 3;
	add.s32 	%r1041, %r345, %r1040;
	st.shared.u64 	[%r1041+-8], %rd458;
	shl.b32 	%r1042, %r92, 3;
	add.s32 	%r1043, %r345, %r1042;
	st.shared.u64 	[%r1043+-8], %rd459;
	shl.b32 	%r1044, %r98, 3;
	add.s32 	%r1045, %r345, %r1044;
	st.shared.u64 	[%r1045+-8], %rd460;
	shl.b32 	%r1046, %r104, 3;
	add.s32 	%r1047, %r345, %r1046;
	st.shared.u64 	[%r1047+-8], %rd461;
	shl.b32 	%r1048, %r110, 3;
	add.s32 	%r1049, %r345, %r1048;
	st.shared.u64 	[%r1049+-8], %rd462;
	shl.b32 	%r1050, %r116, 3;
	add.s32 	%r1051, %r345, %r1050;
	st.shared.u64 	[%r1051+-8], %rd463;
	shl.b32 	%r1052, %r122, 3;
	add.s32 	%r1053, %r345, %r1052;
	st.shared.u64 	[%r1053+-8], %rd464;
	shl.b32 	%r1054, %r128, 3;
	add.s32 	%r1055, %r345, %r1054;
	st.shared.u64 	[%r1055+-8], %rd465;
	shl.b32 	%r1056, %r134, 3;
	add.s32 	%r1057, %r345, %r1056;
	st.shared.u64 	[%r1057+-8], %rd466;
	shl.b32 	%r1058, %r1028, 3;
	add.s32 	%r1059, %r345, %r1058;
	st.shared.u64 	[%r1059+-8], %rd467;
	shl.b32 	%r1060, %r1, 3;
	add.s32 	%r1061, %r345, %r1060;
	add.s32 	%r140, %r1061, 46080;
	@%p93 bra 	$L__BB10_137;
	ld.global.u64 	%rd203, [%rd84];
	sub.s64 	%rd468, %rd203, %rd107;
	st.shared.u64 	[%r140], %rd468;
	setp.lt.s32 	%p95, %r3, 1;
	mov.u32 	%r1267, %r1244;
	@%p95 bra 	$L__BB10_136;
	mov.b32 	%r1265, -1;
	mov.u32 	%r1264, %r3;
	mov.u32 	%r1267, %r1244;
$L__BB10_132:
	add.s32 	%r144, %r1264, -1;
	shl.b32 	%r1063, %r144, 8;
	add.s32 	%r1064, %r1063, %r1;
	mul.wide.s32 	%rd204, %r1064, 4;
	add.s64 	%rd109, %rd2, %rd204;
$L__BB10_133:
	membar.cta;
	ld.volatile.global.u32 	%r145, [%rd109];
	setp.eq.s32 	%p96, %r145, 0;
	@%p96 bra 	$L__BB10_133;
	and.b32  	%r1065, %r145, 1073741823;
	add.s32 	%r1267, %r1065, %r1267;
	setp.gt.s32 	%p97, %r145, -1;
	vote.sync.ballot.b32 	%r1265, %p97, %r1265;
	setp.gt.u32 	%p99, %r1264, 1;
	and.pred  	%p100, %p97, %p99;
	mov.u32 	%r1264, %r144;
	@%p100 bra 	$L__BB10_132;
	ld.shared.u64 	%rd468, [%r140];
$L__BB10_136:
	or.b32  	%r1066, %r1267, -2147483648;
	st.volatile.global.u32 	[%rd72], %r1066;
	sub.s32 	%r1067, %r1267, %r1244;
	cvt.s64.s32 	%rd205, %r1067;
	add.s64 	%rd206, %rd468, %rd205;
	st.shared.u64 	[%r140], %rd206;
$L__BB10_137:
	ld.param.u64 	%rd421, [_ZN3cub18CUB_300001_SM_10006detail10radix_sort29DeviceRadixSortOnesweepKernelINS1_5radix10policy_hubIlNS0_8NullTypeEyE10Policy1000ELNS0_9SortOrderE0ElS6_yiiNS1_21identity_decomposer_tEEEvPT5_SC_PT3_PKSD_PT1_PKSH_PT2_PKSL_T4_iiT6__param_2];
	setp.gt.u32 	%p101, %r1, 255;
	setp.lt.s32 	%p102, %r4, %r150;
	setp.eq.s64 	%p103, %rd421, 0;
	or.pred  	%p104, %p103, %p102;
	or.pred  	%p105, %p101, %p104;
	@%p105 bra 	$L__BB10_139;
	ld.shared.u64 	%rd207, [%r140];
	cvt.s64.s32 	%rd208, %r1244;
	add.s64 	%rd209, %rd107, %rd208;
	add.s64 	%rd210, %rd209, %rd207;
	st.global.u64 	[%rd83], %rd210;
$L__BB10_139:
	setp.gt.s32 	%p106, %r4, %r150;
	bar.sync 	0;
	@%p106 bra 	$L__BB10_141;
	ld.shared.u64 	%rd211, [%r140+-46080];
	shr.u64 	%rd212, %rd211, %r468;
	cvt.u32.u64 	%r1069, %rd212;
	and.b32  	%r1070, %r1069, %r7;
	shl.b32 	%r1071, %r1070, 3;
	add.s32 	%r1073, %r345, 46080;
	add.s32 	%r1074, %r1073, %r1071;
	ld.shared.u64 	%rd213, [%r1074];
	add.s64 	%rd214, %rd213, %rd82;
	xor.b64  	%rd215, %rd211, -9223372036854775808;
	shl.b64 	%rd216, %rd214, 3;
	add.s64 	%rd217, %rd1, %rd216;
	st.global.u64 	[%rd217], %rd215;
	bar.warp.sync 	-1;
	ld.shared.u64 	%rd218, [%r140+-43008];
	shr.u64 	%rd219, %rd218, %r468;
	cvt.u32.u64 	%r1075, %rd219;
	and.b32  	%r1076, %r1075, %r7;
	shl.b32 	%r1077, %r1076, 3;
	add.s32 	%r1078, %r1073, %r1077;
	ld.shared.u64 	%rd220, [%r1078];
	add.s64 	%rd221, %rd220, %rd82;
	xor.b64  	%rd222, %rd218, -9223372036854775808;
	shl.b64 	%rd223, %rd221, 3;
	add.s64 	%rd224, %rd1, %rd223;
	st.global.u64 	[%rd224+3072], %rd222;
	bar.warp.sync 	-1;
	ld.shared.u64 	%rd225, [%r140+-39936];
	shr.u64 	%rd226, %rd225, %r468;
	cvt.u32.u64 	%r1079, %rd226;
	and.b32  	%r1080, %r1079, %r7;
	shl.b32 	%r1081, %r1080, 3;
	add.s32 	%r1082, %r1073, %r1081;
	ld.shared.u64 	%rd227, [%r1082];
	add.s64 	%rd228, %rd227, %rd82;
	xor.b64  	%rd229, %rd225, -9223372036854775808;
	shl.b64 	%rd230, %rd228, 3;
	add.s64 	%rd231, %rd1, %rd230;
	st.global.u64 	[%rd231+6144], %rd229;
	bar.warp.sync 	-1;
	ld.shared.u64 	%rd232, [%r140+-36864];
	shr.u64 	%rd233, %rd232, %r468;
	cvt.u32.u64 	%r1083, %rd233;
	and.b32  	%r1084, %r1083, %r7;
	shl.b32 	%r1085, %r1084, 3;
	add.s32 	%r1086, %r1073, %r1085;
	ld.shared.u64 	%rd234, [%r1086];
	add.s64 	%rd235, %rd234, %rd82;
	xor.b64  	%rd236, %rd232, -9223372036854775808;
	shl.b64 	%rd237, %rd235, 3;
	add.s64 	%rd238, %rd1, %rd237;
	st.global.u64 	[%rd238+9216], %rd236;
	bar.warp.sync 	-1;
	ld.shared.u64 	%rd239, [%r140+-33792];
	shr.u64 	%rd240, %rd239, %r468;
	cvt.u32.u64 	%r1087, %rd240;
	and.b32  	%r1088, %r1087, %r7;
	shl.b32 	%r1089, %r1088, 3;
	add.s32 	%r1090, %r1073, %r1089;
	ld.shared.u64 	%rd241, [%r1090];
	add.s64 	%rd242, %rd241, %rd82;
	xor.b64  	%rd243, %rd239, -9223372036854775808;
	shl.b64 	%rd244, %rd242, 3;
	add.s64 	%rd245, %rd1, %rd244;
	st.global.u64 	[%rd245+12288], %rd243;
	bar.warp.sync 	-1;
	ld.shared.u64 	%rd246, [%r140+-30720];
	shr.u64 	%rd247, %rd246, %r468;
	cvt.u32.u64 	%r1091, %rd247;
	and.b32  	%r1092, %r1091, %r7;
	shl.b32 	%r1093, %r1092, 3;
	add.s32 	%r1094, %r1073, %r1093;
	ld.shared.u64 	%rd248, [%r1094];
	add.s64 	%rd249, %rd248, %rd82;
	xor.b64  	%rd250, %rd246, -9223372036854775808;
	shl.b64 	%rd251, %rd249, 3;
	add.s64 	%rd252, %rd1, %rd251;
	st.global.u64 	[%rd252+15360], %rd250;
	bar.warp.sync 	-1;
	ld.shared.u64 	%rd253, [%r140+-27648];
	shr.u64 	%rd254, %rd253, %r468;
	cvt.u32.u64 	%r1095, %rd254;
	and.b32  	%r1096, %r1095, %r7;
	shl.b32 	%r1097, %r1096, 3;
	add.s32 	%r1098, %r1073, %r1097;
	ld.shared.u64 	%rd255, [%r1098];
	add.s64 	%rd256, %rd255, %rd82;
	xor.b64  	%rd257, %rd253, -9223372036854775808;
	shl.b64 	%rd258, %rd256, 3;
	add.s64 	%rd259, %rd1, %rd258;
	st.global.u64 	[%rd259+18432], %rd257;
	bar.warp.sync 	-1;
	ld.shared.u64 	%rd260, [%r140+-24576];
	shr.u64 	%rd261, %rd260, %r468;
	cvt.u32.u64 	%r1099, %rd261;
	and.b32  	%r1100, %r1099, %r7;
	shl.b32 	%r1101, %r1100, 3;
	add.s32 	%r1102, %r1073, %r1101;
	ld.shared.u64 	%rd262, [%r1102];
	add.s64 	%rd263, %rd262, %rd82;
	xor.b64  	%rd264, %rd260, -9223372036854775808;
	shl.b64 	%rd265, %rd263, 3;
	add.s64 	%rd266, %rd1, %rd265;
	st.global.u64 	[%rd266+21504], %rd264;
	bar.warp.sync 	-1;
	ld.shared.u64 	%rd267, [%r140+-21504];
	shr.u64 	%rd268, %rd267, %r468;
	cvt.u32.u64 	%r1103, %rd268;
	and.b32  	%r1104, %r1103, %r7;
	shl.b32 	%r1105, %r1104, 3;
	add.s32 	%r1106, %r1073, %r1105;
	ld.shared.u64 	%rd269, [%r1106];
	add.s64 	%rd270, %rd269, %rd82;
	xor.b64  	%rd271, %rd267, -9223372036854775808;
	shl.b64 	%rd272, %rd270, 3;
	add.s64 	%rd273, %rd1, %rd272;
	st.global.u64 	[%rd273+24576], %rd271;
	bar.warp.sync 	-1;
	ld.shared.u64 	%rd274, [%r140+-18432];
	shr.u64 	%rd275, %rd274, %r468;
	cvt.u32.u64 	%r1107, %rd275;
	and.b32  	%r1108, %r1107, %r7;
	shl.b32 	%r1109, %r1108, 3;
	add.s32 	%r1110, %r1073, %r1109;
	ld.shared.u64 	%rd276, [%r1110];
	add.s64 	%rd277, %rd276, %rd82;
	xor.b64  	%rd278, %rd274, -9223372036854775808;
	shl.b64 	%rd279, %rd277, 3;
	add.s64 	%rd280, %rd1, %rd279;
	st.global.u64 	[%rd280+27648], %rd278;
	bar.warp.sync 	-1;
	ld.shared.u64 	%rd281, [%r140+-15360];
	shr.u64 	%rd282, %rd281, %r468;
	cvt.u32.u64 	%r1111, %rd282;
	and.b32  	%r1112, %r1111, %r7;
	shl.b32 	%r1113, %r1112, 3;
	add.s32 	%r1114, %r1073, %r1113;
	ld.shared.u64 	%rd283, [%r1114];
	add.s64 	%rd284, %rd283, %rd82;
	xor.b64  	%rd285, %rd281, -9223372036854775808;
	shl.b64 	%rd286, %rd284, 3;
	add.s64 	%rd287, %rd1, %rd286;
	st.global.u64 	[%rd287+30720], %rd285;
	bar.warp.sync 	-1;
	ld.shared.u64 	%rd288, [%r140+-12288];
	shr.u64 	%rd289, %rd288, %r468;
	cvt.u32.u64 	%r1115, %rd289;
	and.b32  	%r1116, %r1115, %r7;
	shl.b32 	%r1117, %r1116, 3;
	add.s32 	%r1118, %r1073, %r1117;
	ld.shared.u64 	%rd290, [%r1118];
	add.s64 	%rd291, %rd290, %rd82;
	xor.b64  	%rd292, %rd288, -9223372036854775808;
	shl.b64 	%rd293, %rd291, 3;
	add.s64 	%rd294, %rd1, %rd293;
	st.global.u64 	[%rd294+33792], %rd292;
	bar.warp.sync 	-1;
	ld.shared.u64 	%rd295, [%r140+-9216];
	shr.u64 	%rd296, %rd295, %r468;
	cvt.u32.u64 	%r1119, %rd296;
	and.b32  	%r1120, %r1119, %r7;
	shl.b32 	%r1121, %r1120, 3;
	add.s32 	%r1122, %r1073, %r1121;
	ld.shared.u64 	%rd297, [%r1122];
	add.s64 	%rd298, %rd297, %rd82;
	xor.b64  	%rd299, %rd295, -9223372036854775808;
	shl.b64 	%rd300, %rd298, 3;
	add.s64 	%rd301, %rd1, %rd300;
	st.global.u64 	[%rd301+36864], %rd299;
	bar.warp.sync 	-1;
	ld.shared.u64 	%rd302, [%r140+-6144];
	shr.u64 	%rd303, %rd302, %r468;
	cvt.u32.u64 	%r1123, %rd303;
	and.b32  	%r1124, %r1123, %r7;
	shl.b32 	%r1125, %r1124, 3;
	add.s32 	%r1126, %r1073, %r1125;
	ld.shared.u64 	%rd304, [%r1126];
	add.s64 	%rd305, %rd304, %rd82;
	xor.b64  	%rd306, %rd302, -9223372036854775808;
	shl.b64 	%rd307, %rd305, 3;
	add.s64 	%rd308, %rd1, %rd307;
	st.global.u64 	[%rd308+39936], %rd306;
	bar.warp.sync 	-1;
	ld.shared.u64 	%rd309, [%r140+-3072];
	shr.u64 	%rd310, %rd309, %r468;
	cvt.u32.u64 	%r1127, %rd310;
	and.b32  	%r1128, %r1127, %r7;
	shl.b32 	%r1129, %r1128, 3;
	add.s32 	%r1130, %r1073, %r1129;
	ld.shared.u64 	%rd311, [%r1130];
	add.s64 	%rd312, %rd311, %rd82;
	xor.b64  	%rd313, %rd309, -9223372036854775808;
	shl.b64 	%rd314, %rd312, 3;
	add.s64 	%rd315, %rd1, %rd314;
	st.global.u64 	[%rd315+43008], %rd313;
	bar.warp.sync 	-1;
	bra.uni 	$L__BB10_172;
$L__BB10_141:
	mad.lo.s32 	%r149, %r3, -5760, %r150;
	setp.ge.s32 	%p107, %r1, %r149;
	@%p107 bra 	$L__BB10_143;
	ld.shared.u64 	%rd316, [%r140+-46080];
	shr.u64 	%rd317, %rd316, %r468;
	cvt.u32.u64 	%r1132, %rd317;
	and.b32  	%r1133, %r1132, %r7;
	shl.b32 	%r1134, %r1133, 3;
	add.s32 	%r1136, %r345, %r1134;
	ld.shared.u64 	%rd318, [%r1136+46080];
	xor.b64  	%rd319, %rd316, -9223372036854775808;
	add.s64 	%rd320, %rd318, %rd82;
	shl.b64 	%rd321, %rd320, 3;
	add.s64 	%rd322, %rd1, %rd321;
	st.global.u64 	[%rd322], %rd319;
$L__BB10_143:
	bar.warp.sync 	-1;
	add.s32 	%r1137, %r1, 384;
	setp.ge.s32 	%p108, %r1137, %r149;
	@%p108 bra 	$L__BB10_145;
	ld.shared.u64 	%rd323, [%r140+-43008];
	shr.u64 	%rd324, %rd323, %r468;
	cvt.u32.u64 	%r1139, %rd324;
	and.b32  	%r1140, %r1139, %r7;
	shl.b32 	%r1141, %r1140, 3;
	add.s32 	%r1143, %r345, %r1141;
	ld.shared.u64 	%rd325, [%r1143+46080];
	xor.b64  	%rd326, %rd323, -9223372036854775808;
	add.s64 	%rd327, %rd325, %rd82;
	shl.b64 	%rd328, %rd327, 3;
	add.s64 	%rd329, %rd1, %rd328;
	st.global.u64 	[%rd329+3072], %rd326;
$L__BB10_145:
	bar.warp.sync 	-1;
	add.s32 	%r1144, %r1, 768;
	setp.ge.s32 	%p109, %r1144, %r149;
	@%p109 bra 	$L__BB10_147;
	ld.shared.u64 	%rd330, [%r140+-39936];
	shr.u64 	%rd331, %rd330, %r468;
	cvt.u32.u64 	%r1146, %rd331;
	and.b32  	%r1147, %r1146, %r7;
	shl.b32 	%r1148, %r1147, 3;
	add.s32 	%r1150, %r345, %r1148;
	ld.shared.u64 	%rd332, [%r1150+46080];
	xor.b64  	%rd333, %rd330, -9223372036854775808;
	add.s64 	%rd334, %rd332, %rd82;
	shl.b64 	%rd335, %rd334, 3;
	add.s64 	%rd336, %rd1, %rd335;
	st.global.u64 	[%rd336+6144], %rd333;
$L__BB10_147:
	bar.warp.sync 	-1;
	add.s32 	%r1151, %r1, 1152;
	setp.ge.s32 	%p110, %r1151, %r149;
	@%p110 bra 	$L__BB10_149;
	ld.shared.u64 	%rd337, [%r140+-36864];
	shr.u64 	%rd338, %rd337, %r468;
	cvt.u32.u64 	%r1153, %rd338;
	and.b32  	%r1154, %r1153, %r7;
	shl.b32 	%r1155, %r1154, 3;
	add.s32 	%r1157, %r345, %r1155;
	ld.shared.u64 	%rd339, [%r1157+46080];
	xor.b64  	%rd340, %rd337, -9223372036854775808;
	add.s64 	%rd341, %rd339, %rd82;
	shl.b64 	%rd342, %rd341, 3;
	add.s64 	%rd343, %rd1, %rd342;
	st.global.u64 	[%rd343+9216], %rd340;
$L__BB10_149:
	bar.warp.sync 	-1;
	add.s32 	%r1158, %r1, 1536;
	setp.ge.s32 	%p111, %r1158, %r149;
	@%p111 bra 	$L__BB10_151;
	ld.shared.u64 	%rd344, [%r140+-33792];
	shr.u64 	%rd345, %rd344, %r468;
	cvt.u32.u64 	%r1160, %rd345;
	and.b32  	%r1161, %r1160, %r7;
	shl.b32 	%r1162, %r1161, 3;
	add.s32 	%r1164, %r345, %r1162;
	ld.shared.u64 	%rd346, [%r1164+46080];
	xor.b64  	%rd347, %rd344, -9223372036854775808;
	add.s64 	%rd348, %rd346, %rd82;
	shl.b64 	%rd349, %rd348, 3;
	add.s64 	%rd350, %rd1, %rd349;
	st.global.u64 	[%rd350+12288], %rd347;
$L__BB10_151:
	bar.warp.sync 	-1;
	add.s32 	%r1165, %r1, 1920;
	setp.ge.s32 	%p112, %r1165, %r149;
	@%p112 bra 	$L__BB10_153;
	ld.shared.u64 	%rd351, [%r140+-30720];
	shr.u64 	%rd352, %rd351, %r468;
	cvt.u32.u64 	%r1167, %rd352;
	and.b32  	%r1168, %r1167, %r7;
	shl.b32 	%r1169, %r1168, 3;
	add.s32 	%r1171, %r345, %r1169;
	ld.shared.u64 	%rd353, [%r1171+46080];
	xor.b64  	%rd354, %rd351, -9223372036854775808;
	add.s64 	%rd355, %rd353, %rd82;
	shl.b64 	%rd356, %rd355, 3;
	add.s64 	%rd357, %rd1, %rd356;
	st.global.u64 	[%rd357+15360], %rd354;
$L__BB10_153:
	bar.warp.sync 	-1;
	add.s32 	%r1172, %r1, 2304;
	setp.ge.s32 	%p113, %r1172, %r149;
	@%p113 bra 	$L__BB10_155;
	ld.shared.u64 	%rd358, [%r140+-27648];
	shr.u64 	%rd359, %rd358, %r468;
	cvt.u32.u64 	%r1174, %rd359;
	and.b32  	%r1175, %r1174, %r7;
	shl.b32 	%r1176, %r1175, 3;
	add.s32 	%r1178, %r345, %r1176;
	ld.shared.u64 	%rd360, [%r1178+46080];
	xor.b64  	%rd361, %rd358, -9223372036854775808;
	add.s64 	%rd362, %rd360, %rd82;
	shl.b64 	%rd363, %rd362, 3;
	add.s64 	%rd364, %rd1, %rd363;
	st.global.u64 	[%rd364+18432], %rd361;
$L__BB10_155:
	bar.warp.sync 	-1;
	add.s32 	%r1179, %r1, 2688;
	setp.ge.s32 	%p114, %r1179, %r149;
	@%p114 bra 	$L__BB10_157;
	ld.shared.u64 	%rd365, [%r140+-24576];
	shr.u64 	%rd366, %rd365, %r468;
	cvt.u32.u64 	%r1181, %rd366;
	and.b32  	%r1182, %r1181, %r7;
	shl.b32 	%r1183, %r1182, 3;
	add.s32 	%r1185, %r345, %r1183;
	ld.shared.u64 	%rd367, [%r1185+46080];
	xor.b64  	%rd368, %rd365, -9223372036854775808;
	add.s64 	%rd369, %rd367, %rd82;
	shl.b64 	%rd370, %rd369, 3;
	add.s64 	%rd371, %rd1, %rd370;
	st.global.u64 	[%rd371+21504], %rd368;
$L__BB10_157:
	bar.warp.sync 	-1;
	or.b32  	%r1186, %r1, 3072;
	setp.ge.s32 	%p115, %r1186, %r149;
	@%p115 bra 	$L__BB10_159;
	ld.shared.u64 	%rd372, [%r140+-21504];
	shr.u64 	%rd373, %rd372, %r468;
	cvt.u32.u64 	%r1188, %rd373;
	and.b32  	%r1189, %r1188, %r7;
	shl.b32 	%r1190, %r1189, 3;
	add.s32 	%r1192, %r345, %r1190;
	ld.shared.u64 	%rd374, [%r1192+46080];
	xor.b64  	%rd375, %rd372, -9223372036854775808;
	add.s64 	%rd376, %rd374, %rd82;
	shl.b64 	%rd377, %rd376, 3;
	add.s64 	%rd378, %rd1, %rd377;
	st.global.u64 	[%rd378+24576], %rd375;
$L__BB10_159:
	bar.warp.sync 	-1;
	add.s32 	%r1193, %r1, 3456;
	setp.ge.s32 	%p116, %r1193, %r149;
	@%p116 bra 	$L__BB10_161;
	ld.shared.u64 	%rd379, [%r140+-18432];
	shr.u64 	%rd380, %rd379, %r468;
	cvt.u32.u64 	%r1195, %rd380;
	and.b32  	%r1196, %r1195, %r7;
	shl.b32 	%r1197, %r1196, 3;
	add.s32 	%r1199, %r345, %r1197;
	ld.shared.u64 	%rd381, [%r1199+46080];
	xor.b64  	%rd382, %rd379, -9223372036854775808;
	add.s64 	%rd383, %rd381, %rd82;
	shl.b64 	%rd384, %rd383, 3;
	add.s64 	%rd385, %rd1, %rd384;
	st.global.u64 	[%rd385+27648], %rd382;
$L__BB10_161:
	bar.warp.sync 	-1;
	add.s32 	%r1200, %r1, 3840;
	setp.ge.s32 	%p117, %r1200, %r149;
	@%p117 bra 	$L__BB10_163;
	ld.shared.u64 	%rd386, [%r140+-15360];
	shr.u64 	%rd387, %rd386, %r468;
	cvt.u32.u64 	%r1202, %rd387;
	and.b32  	%r1203, %r1202, %r7;
	shl.b32 	%r1204, %r1203, 3;
	add.s32 	%r1206, %r345, %r1204;
	ld.shared.u64 	%rd388, [%r1206+46080];
	xor.b64  	%rd389, %rd386, -9223372036854775808;
	add.s64 	%rd390, %rd388, %rd82;
	shl.b64 	%rd391, %rd390, 3;
	add.s64 	%rd392, %rd1, %rd391;
	st.global.u64 	[%rd392+30720], %rd389;
$L__BB10_163:
	bar.warp.sync 	-1;
	add.s32 	%r1207, %r1, 4224;
	setp.ge.s32 	%p118, %r1207, %r149;
	@%p118 bra 	$L__BB10_165;
	ld.shared.u64 	%rd393, [%r140+-12288];
	shr.u64 	%rd394, %rd393, %r468;
	cvt.u32.u64 	%r1209, %rd394;
	and.b32  	%r1210, %r1209, %r7;
	shl.b32 	%r1211, %r1210, 3;
	add.s32 	%r1213, %r345, %r1211;
	ld.shared.u64 	%rd395, [%r1213+46080];
	xor.b64  	%rd396, %rd393, -9223372036854775808;
	add.s64 	%rd397, %rd395, %rd82;
	shl.b64 	%rd398, %rd397, 3;
	add.s64 	%rd399, %rd1, %rd398;
	st.global.u64 	[%rd399+33792], %rd396;
$L__BB10_165:
	bar.warp.sync 	-1;
	add.s32 	%r1214, %r1, 4608;
	setp.ge.s32 	%p119, %r1214, %r149;
	@%p119 bra 	$L__BB10_167;
	ld.shared.u64 	%rd400, [%r140+-9216];
	shr.u64 	%rd401, %rd400, %r468;
	cvt.u32.u64 	%r1216, %rd401;
	and.b32  	%r1217, %r1216, %r7;
	shl.b32 	%r1218, %r1217, 3;
	add.s32 	%r1220, %r345, %r1218;
	ld.shared.u64 	%rd402, [%r1220+46080];
	xor.b64  	%rd403, %rd400, -9223372036854775808;
	add.s64 	%rd404, %rd402, %rd82;
	shl.b64 	%rd405, %rd404, 3;
	add.s64 	%rd406, %rd1, %rd405;
	st.global.u64 	[%rd406+36864], %rd403;
$L__BB10_167:
	bar.warp.sync 	-1;
	add.s32 	%r1221, %r1, 4992;
	setp.ge.s32 	%p120, %r1221, %r149;
	@%p120 bra 	$L__BB10_169;
	ld.shared.u64 	%rd407, [%r140+-6144];
	shr.u64 	%rd408, %rd407, %r468;
	cvt.u32.u64 	%r1223, %rd408;
	and.b32  	%r1224, %r1223, %r7;
	shl.b32 	%r1225, %r1224, 3;
	add.s32 	%r1227, %r345, %r1225;
	ld.shared.u64 	%rd409, [%r1227+46080];
	xor.b64  	%rd410, %rd407, -9223372036854775808;
	add.s64 	%rd411, %rd409, %rd82;
	shl.b64 	%rd412, %rd411, 3;
	add.s64 	%rd413, %rd1, %rd412;
	st.global.u64 	[%rd413+39936], %rd410;
$L__BB10_169:
	bar.warp.sync 	-1;
	add.s32 	%r1228, %r1, 5376;
	ld.shared.u64 	%rd112, [%r140+-3072];
	shr.u64 	%rd414, %rd112, %r468;
	cvt.u32.u64 	%r1230, %rd414;
	and.b32  	%r1231, %r1230, %r7;
	shl.b32 	%r1232, %r1231, 3;
	add.s32 	%r1234, %r345, %r1232;
	ld.shared.u64 	%rd415, [%r1234+46080];
	add.s64 	%rd113, %rd415, %rd82;
	setp.ge.s32 	%p121, %r1228, %r149;
	@%p121 bra 	$L__BB10_171;
	xor.b64  	%rd416, %rd112, -9223372036854775808;
	shl.b64 	%rd417, %rd113, 3;
	add.s64 	%rd418, %rd1, %rd417;
	st.global.u64 	[%rd418+43008], %rd416;
$L__BB10_171:
	bar.warp.sync 	-1;
$L__BB10_172:
	ret;

}
	// .globl	_ZN6thrust24THRUST_300001_SM_1000_NS8cuda_cub4core6detail13_kernel_agentINS1_8__unique9InitAgentIN3cub18CUB_300001_SM_100013ScanTileStateIiLb1EEEPiiEEJSA_mSB_EEEvDpT0_
.visible .entry _ZN6thrust24THRUST_300001_SM_1000_NS8cuda_cub4core6detail13_kernel_agentINS1_8__unique9InitAgentIN3cub18CUB_300001_SM_100013ScanTileStateIiLb1EEEPiiEEJSA_mSB_EEEvDpT0_(
	.param .align 8 .b8 _ZN6thrust24THRUST_300001_SM_1000_NS8cuda_cub4core6detail13_kernel_agentINS1_8__unique9InitAgentIN3cub18CUB_300001_SM_100013ScanTileStateIiLb1EEEPiiEEJSA_mSB_EEEvDpT0__param_0[8],
	.param .u64 _ZN6thrust24THRUST_300001_SM_1000_NS8cuda_cub4core6detail13_kernel_agentINS1_8__unique9InitAgentIN3cub18CUB_300001_SM_100013ScanTileStateIiLb1EEEPiiEEJSA_mSB_EEEvDpT0__param_1,
	.param .u64 .ptr .align 1 _ZN6thrust24THRUST_300001_SM_1000_NS8cuda_cub4core6detail13_kernel_agentINS1_8__unique9InitAgentIN3cub18CUB_300001_SM_100013ScanTileStateIiLb1EEEPiiEEJSA_mSB_EEEvDpT0__param_2
)
.maxntid 128
{
	.reg .pred 	%p<6>;
	.reg .b32 	%r<12>;
	.reg .b64 	%rd<9>;

	ld.param.u64 	%rd3, [_ZN6thrust24THRUST_300001_SM_1000_NS8cuda_cub4core6detail13_kernel_agentINS1_8__unique9InitAgentIN3cub18CUB_300001_SM_100013ScanTileStateIiLb1EEEPiiEEJSA_mSB_EEEvDpT0__param_0];
	ld.param.u32 	%r4, [_ZN6thrust24THRUST_300001_SM_1000_NS8cuda_cub4core6detail13_kernel_agentINS1_8__unique9InitAgentIN3cub18CUB_300001_SM_100013ScanTileStateIiLb1EEEPiiEEJSA_mSB_EEEvDpT0__param_1];
	ld.param.u64 	%rd2, [_ZN6thrust24THRUST_300001_SM_1000_NS8cuda_cub4core6detail13_kernel_agentINS1_8__unique9InitAgentIN3cub18CUB_300001_SM_100013ScanTileStateIiLb1EEEPiiEEJSA_mSB_EEEvDpT0__param_2];
	cvta.to.global.u64 	%rd1, %rd3;
	mov.u32 	%r1, %ctaid.x;
	mov.u32 	%r5, %ntid.x;
	mov.u32 	%r2, %tid.x;
	mad.lo.s32 	%r3, %r1, %r5, %r2;
	setp.ge.s32 	%p1, %r3, %r4;
	@%p1 bra 	$L__BB11_2;
	mul.wide.s32 	%rd4, %r3, 8;
	add.s64 	%rd5, %rd1, %rd4;
	mov.b32 	%r6, 0;
	mov.b32 	%r7, 99;
	st.global.v2.u32 	[%rd5+256], {%r7, %r6};
$L__BB11_2:
	setp.ne.s32 	%p2, %r1, 0;
	setp.gt.u32 	%p3, %r2, 31;
	or.pred  	%p4, %p2, %p3;
	@%p4 bra 	$L__BB11_4;
	mul.wide.u32 	%rd6, %r2, 8;
	add.s64 	%rd7, %rd1, %rd6;
	mov.b32 	%r9, 0;
	st.global.v2.u32 	[%rd7], {%r9, %r9};
$L__BB11_4:
	or.b32  	%r10, %r1, %r2;
	setp.ne.s32 	%p5, %r10, 0;
	@%p5 bra 	$L__BB11_6;
	cvta.to.global.u64 	%rd8, %rd2;
	mov.b32 	%r11, 0;
	st.global.u32 	[%rd8], %r11;
$L__BB11_6:
	ret;

}
	// .globl	_ZN6thrust24THRUST_300001_SM_1000_NS8cuda_cub4core6detail13_kernel_agentINS1_8__unique11UniqueAgentINS0_6detail15normal_iteratorINS0_10device_ptrIlEEEESB_N4cuda3std3__48equal_toIlEEiPiEEJSB_SB_SG_SH_iN3cub18CUB_300001_SM_100013ScanTileStateIiLb1EEEmEEEvDpT0_
.visible .entry _ZN6thrust24THRUST_300001_SM_1000_NS8cuda_cub4core6detail13_kernel_agentINS1_8__unique11UniqueAgentINS0_6detail15normal_iteratorINS0_10device_ptrIlEEEESB_N4cuda3std3__48equal_toIlEEiPiEEJSB_SB_SG_SH_iN3cub18CUB_300001_SM_100013ScanTileStateIiLb1EEEmEEEvDpT0_(
	.param .align 8 .b8 _ZN6thrust24THRUST_300001_SM_1000_NS8cuda_cub4core6detail13_kernel_agentINS1_8__unique11UniqueAgentINS0_6detail15normal_iteratorINS0_10device_ptrIlEEEESB_N4cuda3std3__48equal_toIlEEiPiEEJSB_SB_SG_SH_iN3cub18CUB_300001_SM_100013ScanTileStateIiLb1EEEmEEEvDpT0__param_0[8],
	.param .align 8 .b8 _ZN6thrust24THRUST_300001_SM_1000_NS8cuda_cub4core6detail13_kernel_agentINS1_8__unique11UniqueAgentINS0_6detail15normal_iteratorINS0_10device_ptrIlEEEESB_N4cuda3std3__48equal_toIlEEiPiEEJSB_SB_SG_SH_iN3cub18CUB_300001_SM_100013ScanTileStateIiLb1EEEmEEEvDpT0__param_1[8],
	.param .align 1 .b8 _ZN6thrust24THRUST_300001_SM_1000_NS8cuda_cub4core6detail13_kernel_agentINS1_8__unique11UniqueAgentINS0_6detail15normal_iteratorINS0_10device_ptrIlEEEESB_N4cuda3std3__48equal_toIlEEiPiEEJSB_SB_SG_SH_iN3cub18CUB_300001_SM_100013ScanTileStateIiLb1EEEmEEEvDpT0__param_2[1],
	.param .u64 .ptr .align 1 _ZN6thrust24THRUST_300001_SM_1000_NS8cuda_cub4core6detail13_kernel_agentINS1_8__unique11UniqueAgentINS0_6detail15normal_iteratorINS0_10device_ptrIlEEEESB_N4cuda3std3__48equal_toIlEEiPiEEJSB_SB_SG_SH_iN3cub18CUB_300001_SM_100013ScanTileStateIiLb1EEEmEEEvDpT0__param_3,
	.param .u32 _ZN6thrust24THRUST_300001_SM_1000_NS8cuda_cub4core6detail13_kernel_agentINS1_8__unique11UniqueAgentINS0_6detail15normal_iteratorINS0_10device_ptrIlEEEESB_N4cuda3std3__48equal_toIlEEiPiEEJSB_SB_SG_SH_iN3cub18CUB_300001_SM_100013ScanTileStateIiLb1EEEmEEEvDpT0__param_4,
	.param .align 8 .b8 _ZN6thrust24THRUST_300001_SM_1000_NS8cuda_cub4core6detail13_kernel_agentINS1_8__unique11UniqueAgentINS0_6detail15normal_iteratorINS0_10device_ptrIlEEEESB_N4cuda3std3__48equal_toIlEEiPiEEJSB_SB_SG_SH_iN3cub18CUB_300001_SM_100013ScanTileStateIiLb1EEEmEEEvDpT0__param_5[8],
	.param .u64 _ZN6thrust24THRUST_300001_SM_1000_NS8cuda_cub4core6detail13_kernel_agentINS1_8__unique11UniqueAgentINS0_6detail15normal_iteratorINS0_10device_ptrIlEEEESB_N4cuda3std3__48equal_toIlEEiPiEEJSB_SB_SG_SH_iN3cub18CUB_300001_SM_100013ScanTileStateIiLb1EEEmEEEvDpT0__param_6
)
.maxntid 64
{
	.reg .pred 	%p<173>;
	.reg .b32 	%r<829>;
	.reg .b64 	%rd<217>;

	ld.param.u64 	%rd1, [_ZN6thrust24THRUST_300001_SM_1000_NS8cuda_cub4core6detail13_kernel_agentINS1_8__unique11UniqueAgentINS0_6detail15normal_iteratorINS0_10device_ptrIlEEEESB_N4cuda3std3__48equal_toIlEEiPiEEJSB_SB_SG_SH_iN3cub18CUB_300001_SM_100013ScanTileStateIiLb1EEEmEEEvDpT0__param_5];
	ld.param.u64 	%rd2, [_ZN6thrust24THRUST_300001_SM_1000_NS8cuda_cub4core6detail13_kernel_agentINS1_8__unique11UniqueAgentINS0_6detail15normal_iteratorINS0_10device_ptrIlEEEESB_N4cuda3std3__48equal_toIlEEiPiEEJSB_SB_SG_SH_iN3cub18CUB_300001_SM_100013ScanTileStateIiLb1EEEmEEEvDpT0__param_0];
	ld.param.u64 	%rd79, [_ZN6thrust24THRUST_300001_SM_1000_NS8cuda_cub4core6detail13_kernel_agentINS1_8__unique11UniqueAgentINS0_6detail15normal_iteratorINS0_10device_ptrIlEEEESB_N4cuda3std3__48equal_toIlEEiPiEEJSB_SB_SG_SH_iN3cub18CUB_300001_SM_100013ScanTileStateIiLb1EEEmEEEvDpT0__param_1];
	ld.param.u32 	%r211, [_ZN6thrust24THRUST_300001_SM_1000_NS8cuda_cub4core6detail13_kernel_agentINS1_8__unique11UniqueAgentINS0_6detail15normal_iteratorINS0_10device_ptrIlEEEESB_N4cuda3std3__48equal_toIlEEiPiEEJSB_SB_SG_SH_iN3cub18CUB_300001_SM_100013ScanTileStateIiLb1EEEmEEEvDpT0__param_6];
	cvta.to.global.u64 	%rd3, %rd79;
	mov.u32 	%r1, %ctaid.x;
	mul.lo.s32 	%r2, %r1, 320;
	add.s32 	%r212, %r211, -1;
	setp.ge.s32 	%p10, %r1, %r212;
	@%p10 bra 	$L__BB12_75;
	setp.ne.s32 	%p102, %r1, 0;
	@%p102 bra 	$L__BB12_26;
	mov.u32 	%r789, %tid.x;
	and.b32  	%r694, %r789, 31;
	and.b32  	%r695, %r789, 992;
	add.s32 	%r696, %r2, %r694;
	mad.lo.s32 	%r697, %r695, 5, %r696;
	mul.wide.u32 	%rd189, %r697, 8;
	add.s64 	%rd180, %rd2, %rd189;
	// begin inline asm
	ld.global.nc.u64 %rd179, [%rd180];
	// end inline asm
	add.s64 	%rd182, %rd180, 256;
	// begin inline asm
	ld.global.nc.u64 %rd181, [%rd182];
	// end inline asm
	add.s64 	%rd184, %rd180, 512;
	// begin inline asm
	ld.global.nc.u64 %rd183, [%rd184];
	// end inline asm
	add.s64 	%rd186, %rd180, 768;
	// begin inline asm
	ld.global.nc.u64 %rd185, [%rd186];
	// end inline asm
	add.s64 	%rd188, %rd180, 1024;
	// begin inline asm
	ld.global.nc.u64 %rd187, [%rd188];
	// end inline asm
	// begin inline asm
	mov.u32 %r692, %laneid;
	// end inline asm
	shr.u32 	%r5, %r789, 5;
	mad.lo.s32 	%r698, %r5, 160, %r692;
	shl.b32 	%r699, %r698, 3;
	mov.u32 	%r700, _ZN6thrust24THRUST_300001_SM_1000_NS8cuda_cub4core6detail5shmemE;
	add.s32 	%r701, %r700, %r699;
	st.shared.u64 	[%r701], %rd179;
	st.shared.u64 	[%r701+256], %rd181;
	st.shared.u64 	[%r701+512], %rd183;
	st.shared.u64 	[%r701+768], %rd185;
	st.shared.u64 	[%r701+1024], %rd187;
	bar.warp.sync 	-1;
	shl.b32 	%r702, %r692, 5;
	add.s32 	%r703, %r701, %r702;
	ld.shared.u64 	%rd4, [%r703];
	ld.shared.u64 	%rd5, [%r703+8];
	ld.shared.u64 	%rd6, [%r703+16];
	ld.shared.u64 	%rd7, [%r703+24];
	ld.shared.u64 	%rd8, [%r703+32];
	bar.sync 	0;
	shl.b32 	%r704, %r789, 3;
	add.s32 	%r786, %r700, %r704;
	add.s32 	%r6, %r786, 560;
	st.shared.u64 	[%r786+560], %rd8;
	bar.sync 	0;
	setp.eq.s32 	%p153, %r789, 0;
	mov.b32 	%r784, 1;
	@%p153 bra 	$L__BB12_4;
	ld.shared.u64 	%rd190, [%r6+-8];
	setp.ne.s64 	%p154, %rd190, %rd4;
	selp.u32 	%r784, 1, 0, %p154;
$L__BB12_4:
	setp.ne.s64 	%p155, %rd4, %rd5;
	selp.u32 	%r736, 1, 0, %p155;
	setp.ne.s64 	%p156, %rd5, %rd6;
	selp.u32 	%r737, 1, 0, %p156;
	setp.ne.s64 	%p157, %rd6, %rd7;
	selp.u32 	%r738, 1, 0, %p157;
	setp.ne.s64 	%p158, %rd7, %rd8;
	selp.u32 	%r739, 1, 0, %p158;
	bar.sync 	0;
	add.s32 	%r9, %r784, %r736;
	add.s32 	%r10, %r9, %r737;
	add.s32 	%r11, %r10, %r738;
	add.s32 	%r710, %r11, %r739;
	mov.b32 	%r708, 1;
	mov.b32 	%r733, 0;
	mov.b32 	%r735, -1;
	// begin inline asm
	{  .reg .s32 r0;  .reg .pred p;  shfl.sync.up.b32 r0|p, %r710, %r708, %r733, %r735;  @p add.s32 r0, r0, %r710;  mov.s32 %r706, r0;}
	// end inline asm
	mov.b32 	%r714, 2;
	// begin inline asm
	{  .reg .s32 r0;  .reg .pred p;  shfl.sync.up.b32 r0|p, %r706, %r714, %r733, %r735;  @p add.s32 r0, r0, %r706;  mov.s32 %r712, r0;}
	// end inline asm
	mov.b32 	%r720, 4;
	// begin inline asm
	{  .reg .s32 r0;  .reg .pred p;  shfl.sync.up.b32 r0|p, %r712, %r720, %r733, %r735;  @p add.s32 r0, r0, %r712;  mov.s32 %r718, r0;}
	// end inline asm
	mov.b32 	%r726, 8;
	// begin inline asm
	{  .reg .s32 r0;  .reg .pred p;  shfl.sync.up.b32 r0|p, %r718, %r726, %r733, %r735;  @p add.s32 r0, r0, %r718;  mov.s32 %r724, r0;}
	// end inline asm
	mov.b32 	%r732, 16;
	// begin inline asm
	{  .reg .s32 r0;  .reg .pred p;  shfl.sync.up.b32 r0|p, %r724, %r732, %r733, %r735;  @p add.s32 r0, r0, %r724;  mov.s32 %r730, r0;}
	// end inline asm
	setp.ne.s32 	%p159, %r692, 31;
	@%p159 bra 	$L__BB12_6;
	shl.b32 	%r740, %r5, 2;
	add.s32 	%r742, %r700, %r740;
	st.shared.u32 	[%r742], %r730;
$L__BB12_6:
	setp.ne.s32 	%p160, %r789, 0;
	bar.sync 	0;
	ld.shared.v2.u32 	{%r743, %r744}, [_ZN6thrust24THRUST_300001_SM_1000_NS8cuda_cub4core6detail5shmemE];
	add.s32 	%r14, %r744, %r743;
	setp.lt.u32 	%p161, %r789, 32;
	selp.b32 	%r745, 0, %r743, %p161;
	setp.eq.s32 	%p162, %r692, 0;
	sub.s32 	%r746, %r730, %r710;
	selp.b32 	%r747, 0, %r746, %p162;
	add.s32 	%r15, %r745, %r747;
	@%p160 bra 	$L__BB12_8;
	add.s64 	%rd191, %rd1, 256;
	mov.b32 	%r748, 101;
	// begin inline asm
	st.relaxed.gpu.v2.u32 [%rd191], {%r748, %r14};
	// end inline asm
$L__BB12_8:
	bar.sync 	0;
	setp.eq.s32 	%p163, %r784, 0;
	@%p163 bra 	$L__BB12_10;
	shl.b32 	%r750, %r15, 3;
	add.s32 	%r752, %r700, %r750;
	st.shared.u64 	[%r752], %rd4;
$L__BB12_10:
	setp.eq.s64 	%p164, %rd4, %rd5;
	@%p164 bra 	$L__BB12_12;
	add.s32 	%r753, %r15, %r784;
	shl.b32 	%r754, %r753, 3;
	add.s32 	%r756, %r700, %r754;
	st.shared.u64 	[%r756], %rd5;
$L__BB12_12:
	setp.eq.s64 	%p165, %rd5, %rd6;
	@%p165 bra 	$L__BB12_14;
	add.s32 	%r757, %r9, %r15;
	shl.b32 	%r758, %r757, 3;
	add.s32 	%r760, %r700, %r758;
	st.shared.u64 	[%r760], %rd6;
$L__BB12_14:
	setp.eq.s64 	%p166, %rd6, %rd7;
	@%p166 bra 	$L__BB12_16;
	add.s32 	%r761, %r10, %r15;
	shl.b32 	%r762, %r761, 3;
	add.s32 	%r764, %r700, %r762;
	st.shared.u64 	[%r764], %rd7;
$L__BB12_16:
	setp.eq.s64 	%p167, %rd7, %rd8;
	@%p167 bra 	$L__BB12_18;
	add.s32 	%r765, %r11, %r15;
	shl.b32 	%r766, %r765, 3;
	add.s32 	%r768, %r700, %r766;
	st.shared.u64 	[%r768], %rd8;
$L__BB12_18:
	bar.sync 	0;
	setp.ge.s32 	%p168, %r789, %r14;
	@%p168 bra 	$L__BB12_25;
	not.b32 	%r769, %r789;
	add.s32 	%r16, %r14, %r769;
	and.b32  	%r770, %r16, 192;
	setp.eq.s32 	%p169, %r770, 192;
	@%p169 bra 	$L__BB12_22;
	shr.u32 	%r771, %r16, 6;
	add.s32 	%r772, %r771, 1;
	and.b32  	%r773, %r772, 3;
	mul.wide.u32 	%rd192, %r789, 8;
	add.s64 	%rd201, %rd3, %rd192;
	neg.s32 	%r785, %r773;
	shl.b32 	%r776, %r772, 6;
	and.b32  	%r777, %r776, 192;
	add.s32 	%r789, %r789, %r777;
$L__BB12_21:
	.pragma "nounroll";
	ld.shared.u64 	%rd193, [%r786];
	st.global.u64 	[%rd201], %rd193;
	add.s64 	%rd201, %rd201, 512;
	add.s32 	%r786, %r786, 512;
	add.s32 	%r785, %r785, 1;
	setp.ne.s32 	%p170, %r785, 0;
	@%p170 bra 	$L__BB12_21;
$L__BB12_22:
	setp.lt.u32 	%p171, %r16, 192;
	@%p171 bra 	$L__BB12_25;
	mul.wide.u32 	%rd194, %r789, 8;
	add.s64 	%rd195, %rd194, %rd3;
	add.s64 	%rd202, %rd195, 1024;
	shl.b32 	%r778, %r789, 3;
	add.s32 	%r780, %r778, %r700;
	add.s32 	%r788, %r780, 1024;
$L__BB12_24:
	ld.shared.u64 	%rd196, [%r788+-1024];
	st.global.u64 	[%rd202+-1024], %rd196;
	ld.shared.u64 	%rd197, [%r788+-512];
	st.global.u64 	[%rd202+-512], %rd197;
	ld.shared.u64 	%rd198, [%r788];
	st.global.u64 	[%rd202], %rd198;
	ld.shared.u64 	%rd199, [%r788+512];
	st.global.u64 	[%rd202+512], %rd199;
	add.s32 	%r789, %r789, 256;
	add.s64 	%rd202, %rd202, 2048;
	add.s32 	%r788, %r788, 2048;
	setp.lt.s32 	%p172, %r789, %r14;
	@%p172 bra 	$L__BB12_24;
$L__BB12_25:
	bar.sync 	0;
	bra.uni 	$L__BB12_169;
$L__BB12_26:
	mov.u32 	%r805, %tid.x;
	and.b32  	%r511, %r805, 31;
	and.b32  	%r512, %r805, 992;
	add.s32 	%r513, %r2, %r511;
	mad.lo.s32 	%r514, %r512, 5, %r513;
	mul.wide.u32 	%rd156, %r514, 8;
	add.s64 	%rd145, %rd2, %rd156;
	// begin inline asm
	ld.global.nc.u64 %rd144, [%rd145];
	// end inline asm
	add.s64 	%rd147, %rd145, 256;
	// begin inline asm
	ld.global.nc.u64 %rd146, [%rd147];
	// end inline asm
	add.s64 	%rd149, %rd145, 512;
	// begin inline asm
	ld.global.nc.u64 %rd148, [%rd149];
	// end inline asm
	add.s64 	%rd151, %rd145, 768;
	// begin inline asm
	ld.global.nc.u64 %rd150, [%rd151];
	// end inline asm
	add.s64 	%rd153, %rd145, 1024;
	// begin inline asm
	ld.global.nc.u64 %rd152, [%rd153];
	// end inline asm
	// begin inline asm
	mov.u32 %r510, %laneid;
	// end inline asm
	shr.u32 	%r32, %r805, 5;
	mad.lo.s32 	%r515, %r32, 160, %r510;
	shl.b32 	%r516, %r515, 3;
	mov.u32 	%r517, _ZN6thrust24THRUST_300001_SM_1000_NS8cuda_cub4core6detail5shmemE;
	add.s32 	%r518, %r517, %r516;
	st.shared.u64 	[%r518], %rd144;
	st.shared.u64 	[%r518+256], %rd146;
	st.shared.u64 	[%r518+512], %rd148;
	st.shared.u64 	[%r518+768], %rd150;
	st.shared.u64 	[%r518+1024], %rd152;
	bar.warp.sync 	-1;
	shl.b32 	%r519, %r510, 5;
	add.s32 	%r520, %r518, %r519;
	ld.shared.u64 	%rd15, [%r520];
	ld.shared.u64 	%rd16, [%r520+8];
	ld.shared.u64 	%rd17, [%r520+16];
	ld.shared.u64 	%rd18, [%r520+24];
	ld.shared.u64 	%rd19, [%r520+32];
	bar.sync 	0;
	mul.wide.s32 	%rd157, %r2, 8;
	add.s64 	%rd158, %rd2, %rd157;
	add.s64 	%rd155, %rd158, -8;
	// begin inline asm
	ld.global.nc.u64 %rd203, [%rd155];
	// end inline asm
	shl.b32 	%r521, %r805, 3;
	add.s32 	%r522, %r517, %r521;
	add.s32 	%r33, %r522, 560;
	st.shared.u64 	[%r522+560], %rd19;
	bar.sync 	0;
	setp.eq.s32 	%p103, %r805, 0;
	@%p103 bra 	$L__BB12_28;
	ld.shared.u64 	%rd203, [%r33+-8];
$L__BB12_28:
	setp.ne.s64 	%p104, %rd203, %rd15;
	selp.u32 	%r34, 1, 0, %p104;
	setp.ne.s64 	%p105, %rd15, %rd16;
	selp.u32 	%r553, 1, 0, %p105;
	setp.ne.s64 	%p106, %rd16, %rd17;
	selp.u32 	%r554, 1, 0, %p106;
	setp.ne.s64 	%p107, %rd17, %rd18;
	selp.u32 	%r555, 1, 0, %p107;
	setp.ne.s64 	%p108, %rd18, %rd19;
	selp.u32 	%r556, 1, 0, %p108;
	bar.sync 	0;
	add.s32 	%r35, %r553, %r34;
	add.s32 	%r36, %r35, %r554;
	add.s32 	%r37, %r36, %r555;
	add.s32 	%r527, %r37, %r556;
	mov.b32 	%r525, 1;
	mov.b32 	%r550, 0;
	mov.b32 	%r552, -1;
	// begin inline asm
	{  .reg .s32 r0;  .reg .pred p;  shfl.sync.up.b32 r0|p, %r527, %r525, %r550, %r552;  @p add.s32 r0, r0, %r527;  mov.s32 %r523, r0;}
	// end inline asm
	mov.b32 	%r531, 2;
	// begin inline asm
	{  .reg .s32 r0;  .reg .pred p;  shfl.sync.up.b32 r0|p, %r523, %r531, %r550, %r552;  @p add.s32 r0, r0, %r523;  mov.s32 %r529, r0;}
	// end inline asm
	mov.b32 	%r537, 4;
	// begin inline asm
	{  .reg .s32 r0;  .reg .pred p;  shfl.sync.up.b32 r0|p, %r529, %r537, %r550, %r552;  @p add.s32 r0, r0, %r529;  mov.s32 %r535, r0;}
	// end inline asm
	mov.b32 	%r543, 8;
	// begin inline asm
	{  .reg .s32 r0;  .reg .pred p;  shfl.sync.up.b32 r0|p, %r535, %r543, %r550, %r552;  @p add.s32 r0, r0, %r535;  mov.s32 %r541, r0;}
	// end inline asm
	mov.b32 	%r549, 16;
	// begin inline asm
	{  .reg .s32 r0;  .reg .pred p;  shfl.sync.up.b32 r0|p, %r541, %r549, %r550, %r552;  @p add.s32 r0, r0, %r541;  mov.s32 %r547, r0;}
	// end inline asm
	setp.ne.s32 	%p109, %r510, 31;
	@%p109 bra 	$L__BB12_30;
	shl.b32 	%r557, %r32, 2;
	add.s32 	%r559, %r517, %r557;
	st.shared.u32 	[%r559], %r547;
$L__BB12_30:
	sub.s32 	%r560, %r547, %r527;
	bar.sync 	0;
	ld.shared.v2.u32 	{%r561, %r562}, [_ZN6thrust24THRUST_300001_SM_1000_NS8cuda_cub4core6detail5shmemE];
	add.s32 	%r40, %r562, %r561;
	setp.gt.u32 	%p110, %r805, 31;
	setp.lt.u32 	%p111, %r805, 32;
	setp.eq.s32 	%p112, %r510, 0;
	selp.b32 	%r563, 0, %r560, %p112;
	add.s32 	%r797, %r561, %r563;
	selp.b32 	%r42, %r560, %r797, %p111;
	@%p110 bra 	$L__BB12_55;
	setp.ne.s32 	%p113, %r805, 0;
	mul.wide.u32 	%rd159, %r1, 8;
	add.s64 	%rd23, %rd1, %rd159;
	@%p113 bra 	$L__BB12_33;
	st.shared.u32 	[_ZN6thrust24THRUST_300001_SM_1000_NS8cuda_cub4core6detail5shmemE+44], %r40;
	add.s64 	%rd160, %rd23, 256;
	mov.b32 	%r564, 100;
	// begin inline asm
	st.relaxed.gpu.v2.u32 [%rd160], {%r564, %r40};
	// end inline asm
$L__BB12_33:
	not.b32 	%r43, %r805;
	mov.u32 	%r44, %nctaid.x;
	setp.gt.u32 	%p114, %r44, 499;
	@%p114 bra 	$L__BB12_35;
	membar.cta;
	bra.uni 	$L__BB12_36;
$L__BB12_35:
	mov.b32 	%r566, 450;
	// begin inline asm
	nanosleep.u32 %r566;
	// end inline asm
$L__BB12_36:
	mul.wide.s32 	%rd162, %r43, 8;
	add.s64 	%rd163, %rd23, %rd162;
	add.s64 	%rd161, %rd163, 256;
	// begin inline asm
	ld.relaxed.gpu.v2.u32 {%r795, %r791}, [%rd161];
	// end inline asm
$L__BB12_37:
	setp.eq.s32 	%p115, %r795, 99;
	mov.b32 	%r569, -1;
	vote.sync.any.pred 	%p116, %p115, %r569;
	not.pred 	%p117, %p116;
	@%p117 bra 	$L__BB12_42;
	@%p114 bra 	$L__BB12_40;
	membar.cta;
	bra.uni 	$L__BB12_41;
$L__BB12_40:
	mov.b32 	%r689, 350;
	// begin inline asm
	nanosleep.u32 %r689;
	// end inline asm
$L__BB12_41:
	// begin inline asm
	ld.relaxed.gpu.v2.u32 {%r795, %r791}, [%rd161];
	// end inline asm
	bra.uni 	$L__BB12_37;
$L__BB12_42:
	setp.eq.s32 	%p118, %r795, 101;
	mov.b32 	%r596, -1;
	vote.sync.ballot.b32 	%r597, %p118, %r596;
	// begin inline asm
	mov.u32 %r571, %lanemask_ge;
	// end inline asm
	and.b32  	%r598, %r597, %r571;
	or.b32  	%r599, %r598, -2147483648;
	add.s32 	%r600, %r599, -1;
	not.b32 	%r601, %r599;
	and.b32  	%r602, %r601, %r600;
	popc.b32 	%r575, %r602;
	mov.b32 	%r574, 1;
	// begin inline asm
	shfl.sync.down.b32 %r572, %r791, %r574, %r575, %r596;
	// end inline asm
	setp.lt.s32 	%p120, %r510, %r575;
	selp.b32 	%r603, %r572, 0, %p120;
	add.s32 	%r578, %r603, %r791;
	mov.b32 	%r579, 2;
	// begin inline asm
	shfl.sync.down.b32 %r577, %r578, %r579, %r575, %r596;
	// end inline asm
	add.s32 	%r54, %r510, 2;
	setp.gt.s32 	%p121, %r54, %r575;
	selp.b32 	%r604, 0, %r577, %p121;
	add.s32 	%r583, %r578, %r604;
	mov.b32 	%r584, 4;
	// begin inline asm
	shfl.sync.down.b32 %r582, %r583, %r584, %r575, %r596;
	// end inline asm
	add.s32 	%r55, %r510, 4;
	setp.gt.s32 	%p122, %r55, %r575;
	selp.b32 	%r605, 0, %r582, %p122;
	add.s32 	%r588, %r583, %r605;
	mov.b32 	%r589, 8;
	// begin inline asm
	shfl.sync.down.b32 %r587, %r588, %r589, %r575, %r596;
	// end inline asm
	add.s32 	%r56, %r510, 8;
	setp.gt.s32 	%p123, %r56, %r575;
	selp.b32 	%r606, 0, %r587, %p123;
	add.s32 	%r593, %r588, %r606;
	mov.b32 	%r594, 16;
	// begin inline asm
	shfl.sync.down.b32 %r592, %r593, %r594, %r575, %r596;
	// end inline asm
	add.s32 	%r57, %r510, 16;
	setp.gt.s32 	%p124, %r57, %r575;
	selp.b32 	%r607, 0, %r592, %p124;
	add.s32 	%r792, %r593, %r607;
	add.s32 	%r794, %r1, %r43;
	add.s64 	%rd25, %rd1, 256;
$L__BB12_43:
	setp.ne.s32 	%p125, %r795, 101;
	mov.b32 	%r608, -1;
	vote.sync.all.pred 	%p126, %p125, %r608;
	not.pred 	%p127, %p126;
	@%p127 bra 	$L__BB12_51;
	mul.wide.s32 	%rd175, %r794, 8;
	add.s64 	%rd176, %rd25, %rd175;
	add.s64 	%rd174, %rd176, -256;
	// begin inline asm
	ld.relaxed.gpu.v2.u32 {%r795, %r796}, [%rd174];
	// end inline asm
$L__BB12_45:
	setp.eq.s32 	%p141, %r795, 99;
	mov.b32 	%r647, -1;
	vote.sync.any.pred 	%p142, %p141, %r647;
	not.pred 	%p143, %p142;
	@%p143 bra 	$L__BB12_50;
	@%p114 bra 	$L__BB12_48;
	membar.cta;
	bra.uni 	$L__BB12_49;
$L__BB12_48:
	mov.b32 	%r686, 350;
	// begin inline asm
	nanosleep.u32 %r686;
	// end inline asm
$L__BB12_49:
	// begin inline asm
	ld.relaxed.gpu.v2.u32 {%r795, %r796}, [%rd174];
	// end inline asm
	bra.uni 	$L__BB12_45;
$L__BB12_50:
	setp.eq.s32 	%p144, %r795, 101;
	mov.b32 	%r673, -1;
	vote.sync.ballot.b32 	%r674, %p144, %r673;
	and.b32  	%r675, %r674, %r571;
	or.b32  	%r676, %r675, -2147483648;
	add.s32 	%r677, %r676, -1;
	not.b32 	%r678, %r676;
	and.b32  	%r679, %r678, %r677;
	popc.b32 	%r652, %r679;
	mov.b32 	%r651, 1;
	// begin inline asm
	shfl.sync.down.b32 %r649, %r796, %r651, %r652, %r673;
	// end inline asm
	setp.lt.s32 	%p146, %r510, %r652;
	selp.b32 	%r680, %r649, 0, %p146;
	add.s32 	%r655, %r680, %r796;
	mov.b32 	%r656, 2;
	// begin inline asm
	shfl.sync.down.b32 %r654, %r655, %r656, %r652, %r673;
	// end inline asm
	setp.gt.s32 	%p147, %r54, %r652;
	selp.b32 	%r681, 0, %r654, %p147;
	add.s32 	%r660, %r655, %r681;
	mov.b32 	%r661, 4;
	// begin inline asm
	shfl.sync.down.b32 %r659, %r660, %r661, %r652, %r673;
	// end inline asm
	setp.gt.s32 	%p148, %r55, %r652;
	selp.b32 	%r682, 0, %r659, %p148;
	add.s32 	%r665, %r660, %r682;
	mov.b32 	%r666, 8;
	// begin inline asm
	shfl.sync.down.b32 %r664, %r665, %r666, %r652, %r673;
	// end inline asm
	setp.gt.s32 	%p149, %r56, %r652;
	selp.b32 	%r683, 0, %r664, %p149;
	add.s32 	%r670, %r665, %r683;
	mov.b32 	%r671, 16;
	// begin inline asm
	shfl.sync.down.b32 %r669, %r670, %r671, %r652, %r673;
	// end inline asm
	setp.gt.s32 	%p150, %r57, %r652;
	selp.b32 	%r684, 0, %r669, %p150;
	add.s32 	%r685, %r684, %r792;
	add.s32 	%r792, %r685, %r670;
	add.s32 	%r794, %r794, -32;
	bra.uni 	$L__BB12_43;
$L__BB12_51:
	setp.ne.s32 	%p128, %r805, 0;
	@%p128 bra 	$L__BB12_53;
	add.s32 	%r611, %r792, %r40;
	add.s64 	%rd164, %rd23, 256;
	mov.b32 	%r610, 101;
	// begin inline asm
	st.relaxed.gpu.v2.u32 [%rd164], {%r610, %r611};
	// end inline asm
	st.shared.u32 	[_ZN6thrust24THRUST_300001_SM_1000_NS8cuda_cub4core6detail5shmemE+36], %r792;
	st.shared.u32 	[_ZN6thrust24THRUST_300001_SM_1000_NS8cuda_cub4core6detail5shmemE+40], %r611;
$L__BB12_53:
	setp.ne.s32 	%p129, %r510, 0;
	mov.u32 	%r797, %r42;
	@%p129 bra 	$L__BB12_55;
	st.shared.u32 	[_ZN6thrust24THRUST_300001_SM_1000_NS8cuda_cub4core6detail5shmemE+12], %r792;
	mov.u32 	%r797, %r792;
$L__BB12_55:
	setp.eq.s32 	%p130, %r805, 0;
	bar.sync 	0;
	@%p130 bra 	$L__BB12_57;
	ld.shared.u32 	%r612, [_ZN6thrust24THRUST_300001_SM_1000_NS8cuda_cub4core6detail5shmemE+12];
	add.s32 	%r797, %r612, %r797;
$L__BB12_57:
	setp.eq.s64 	%p131, %rd203, %rd15;
	add.s32 	%r76, %r797, %r34;
	add.s32 	%r77, %r35, %r797;
	add.s32 	%r78, %r36, %r797;
	add.s32 	%r79, %r37, %r797;
	ld.shared.u32 	%r80, [_ZN6thrust24THRUST_300001_SM_1000_NS8cuda_cub4core6detail5shmemE+44];
	ld.shared.u32 	%r81, [_ZN6thrust24THRUST_300001_SM_1000_NS8cuda_cub4core6detail5shmemE+36];
	bar.sync 	0;
	@%p131 bra 	$L__BB12_59;
	sub.s32 	%r613, %r797, %r81;
	shl.b32 	%r614, %r613, 3;
	mov.u32 	%r615, _ZN6thrust24THRUST_300001_SM_1000_NS8cuda_cub4core6detail5shmemE;
	add.s32 	%r616, %r615, %r614;
	st.shared.u64 	[%r616], %rd15;
$L__BB12_59:
	setp.eq.s64 	%p132, %rd15, %rd16;
	@%p132 bra 	$L__BB12_61;
	sub.s32 	%r617, %r76, %r81;
	shl.b32 	%r618, %r617, 3;
	mov.u32 	%r619, _ZN6thrust24THRUST_300001_SM_1000_NS8cuda_cub4core6detail5shmemE;
	add.s32 	%r620, %r619, %r618;
	st.shared.u64 	[%r620], %rd16;
$L__BB12_61:
	setp.eq.s64 	%p133, %rd16, %rd17;
	@%p133 bra 	$L__BB12_63;
	sub.s32 	%r621, %r77, %r81;
	shl.b32 	%r622, %r621, 3;
	mov.u32 	%r623, _ZN6thrust24THRUST_300001_SM_1000_NS8cuda_cub4core6detail5shmemE;
	add.s32 	%r624, %r623, %r622;
	st.shared.u64 	[%r624], %rd17;
$L__BB12_63:
	setp.eq.s64 	%p134, %rd17, %rd18;
	@%p134 bra 	$L__BB12_65;
	sub.s32 	%r625, %r78, %r81;
	shl.b32 	%r626, %r625, 3;
	mov.u32 	%r627, _ZN6thrust24THRUST_300001_SM_1000_NS8cuda_cub4core6detail5shmemE;
	add.s32 	%r628, %r627, %r626;
	st.shared.u64 	[%r628], %rd18;
$L__BB12_65:
	setp.eq.s64 	%p135, %rd18, %rd19;
	@%p135 bra 	$L__BB12_67;
	sub.s32 	%r629, %r79, %r81;
	shl.b32 	%r630, %r629, 3;
	mov.u32 	%r631, _ZN6thrust24THRUST_300001_SM_1000_NS8cuda_cub4core6detail5shmemE;
	add.s32 	%r632, %r631, %r630;
	st.shared.u64 	[%r632], %rd19;
$L__BB12_67:
	bar.sync 	0;
	setp.ge.s32 	%p136, %r805, %r80;
	@%p136 bra 	$L__BB12_74;
	not.b32 	%r633, %r805;
	add.s32 	%r82, %r80, %r633;
	and.b32  	%r634, %r82, 192;
	setp.eq.s32 	%p137, %r634, 192;
	@%p137 bra 	$L__BB12_71;
	shr.u32 	%r635, %r82, 6;
	add.s32 	%r636, %r635, 1;
	and.b32  	%r637, %r636, 3;
	add.s32 	%r801, %r805, %r81;
	shl.b32 	%r638, %r805, 3;
	mov.u32 	%r639, _ZN6thrust24THRUST_300001_SM_1000_NS8cuda_cub4core6detail5shmemE;
	add.s32 	%r800, %r639, %r638;
	neg.s32 	%r799, %r637;
	shl.b32 	%r640, %r636, 6;
	and.b32  	%r641, %r640, 192;
	add.s32 	%r805, %r805, %r641;
$L__BB12_70:
	.pragma "nounroll";
	mul.wide.s32 	%rd165, %r801, 8;
	add.s64 	%rd166, %rd3, %rd165;
	ld.shared.u64 	%rd167, [%r800];
	st.global.u64 	[%rd166], %rd167;
	add.s32 	%r801, %r801, 64;
	add.s32 	%r800, %r800, 512;
	add.s32 	%r799, %r799, 1;
	setp.ne.s32 	%p138, %r799, 0;
	@%p138 bra 	$L__BB12_70;
$L__BB12_71:
	setp.lt.u32 	%p139, %r82, 192;
	@%p139 bra 	$L__BB12_74;
	add.s64 	%rd27, %rd3, 1024;
	add.s32 	%r804, %r805, %r81;
	shl.b32 	%r642, %r805, 3;
	mov.u32 	%r643, _ZN6thrust24THRUST_300001_SM_1000_NS8cuda_cub4core6detail5shmemE;
	add.s32 	%r644, %r642, %r643;
	add.s32 	%r803, %r644, 1024;
$L__BB12_73:
	mul.wide.s32 	%rd168, %r804, 8;
	add.s64 	%rd169, %rd27, %rd168;
	ld.shared.u64 	%rd170, [%r803+-1024];
	st.global.u64 	[%rd169+-1024], %rd170;
	ld.shared.u64 	%rd171, [%r803+-512];
	st.global.u64 	[%rd169+-512], %rd171;
	ld.shared.u64 	%rd172, [%r803];
	st.global.u64 	[%rd169], %rd172;
	ld.shared.u64 	%rd173, [%r803+512];
	st.global.u64 	[%rd169+512], %rd173;
	add.s32 	%r805, %r805, 256;
	add.s32 	%r804, %r804, 256;
	add.s32 	%r803, %r803, 2048;
	setp.lt.s32 	%p140, %r805, %r80;
	@%p140 bra 	$L__BB12_73;
$L__BB12_74:
	bar.sync 	0;
	bra.uni 	$L__BB12_169;
$L__BB12_75:
	ld.param.u32 	%r781, [_ZN6thrust24THRUST_300001_SM_1000_NS8cuda_cub4core6detail13_kernel_agentINS1_8__unique11UniqueAgentINS0_6detail15normal_iteratorINS0_10device_ptrIlEEEESB_N4cuda3std3__48equal_toIlEEiPiEEJSB_SB_SG_SH_iN3cub18CUB_300001_SM_100013ScanTileStateIiLb1EEEmEEEvDpT0__param_4];
	sub.s32 	%r102, %r781, %r2;
	setp.ne.s32 	%p11, %r1, 0;
	@%p11 bra 	$L__BB12_108;
	mul.wide.u32 	%rd121, %r2, 8;
	add.s64 	%rd120, %rd2, %rd121;
	// begin inline asm
	ld.global.nc.u64 %rd208, [%rd120];
	// end inline asm
	mov.u32 	%r811, %tid.x;
	and.b32  	%r410, %r811, 31;
	and.b32  	%r411, %r811, 992;
	mul.lo.s32 	%r412, %r411, 5;
	or.b32  	%r104, %r412, %r410;
	setp.ge.s32 	%p72, %r104, %r102;
	mov.u64 	%rd204, %rd208;
	@%p72 bra 	$L__BB12_78;
	add.s32 	%r413, %r104, %r2;
	mul.wide.u32 	%rd124, %r413, 8;
	add.s64 	%rd123, %rd2, %rd124;
	// begin inline asm
	ld.global.nc.u64 %rd204, [%rd123];
	// end inline asm
$L__BB12_78:
	add.s32 	%r414, %r104, 32;
	setp.ge.s32 	%p73, %r414, %r102;
	shl.b32 	%r415, %r104, 3;
	cvt.u64.u32 	%rd125, %r415;
	add.s64 	%rd32, %rd120, %rd125;
	mov.u64 	%rd205, %rd208;
	@%p73 bra 	$L__BB12_80;
	add.s64 	%rd127, %rd32, 256;
	// begin inline asm
	ld.global.nc.u64 %rd205, [%rd127];
	// end inline asm
$L__BB12_80:
	add.s32 	%r416, %r104, 64;
	setp.ge.s32 	%p74, %r416, %r102;
	mov.u64 	%rd206, %rd208;
	@%p74 bra 	$L__BB12_82;
	add.s64 	%rd129, %rd32, 512;
	// begin inline asm
	ld.global.nc.u64 %rd206, [%rd129];
	// end inline asm
$L__BB12_82:
	add.s32 	%r417, %r104, 96;
	setp.ge.s32 	%p75, %r417, %r102;
	mov.u64 	%rd207, %rd208;
	@%p75 bra 	$L__BB12_84;
	add.s64 	%rd131, %rd32, 768;
	// begin inline asm
	ld.global.nc.u64 %rd207, [%rd131];
	// end inline asm
$L__BB12_84:
	add.s32 	%r418, %r104, 128;
	setp.ge.s32 	%p76, %r418, %r102;
	@%p76 bra 	$L__BB12_86;
	add.s64 	%rd133, %rd32, 1024;
	// begin inline asm
	ld.global.nc.u64 %rd208, [%rd133];
	// end inline asm
$L__BB12_86:
	// begin inline asm
	mov.u32 %r419, %laneid;
	// end inline asm
	shr.u32 	%r106, %r811, 5;
	mad.lo.s32 	%r421, %r106, 160, %r419;
	shl.b32 	%r422, %r421, 3;
	mov.u32 	%r423, _ZN6thrust24THRUST_300001_SM_1000_NS8cuda_cub4core6detail5shmemE;
	add.s32 	%r424, %r423, %r422;
	st.shared.u64 	[%r424], %rd204;
	st.shared.u64 	[%r424+256], %rd205;
	st.shared.u64 	[%r424+512], %rd206;
	st.shared.u64 	[%r424+768], %rd207;
	st.shared.u64 	[%r424+1024], %rd208;
	bar.warp.sync 	-1;
	shl.b32 	%r425, %r419, 5;
	add.s32 	%r426, %r424, %r425;
	ld.shared.u64 	%rd41, [%r426];
	ld.shared.u64 	%rd42, [%r426+8];
	ld.shared.u64 	%rd43, [%r426+16];
	ld.shared.u64 	%rd44, [%r426+24];
	ld.shared.u64 	%rd45, [%r426+32];
	bar.sync 	0;
	shl.b32 	%r427, %r811, 3;
	add.s32 	%r808, %r423, %r427;
	add.s32 	%r107, %r808, 560;
	st.shared.u64 	[%r808+560], %rd45;
	bar.sync 	0;
	setp.eq.s32 	%p77, %r811, 0;
	mov.b32 	%r806, 1;
	@%p77 bra 	$L__BB12_88;
	ld.shared.u64 	%rd134, [%r107+-8];
	setp.ne.s64 	%p78, %rd134, %rd41;
	selp.u32 	%r806, 1, 0, %p78;
$L__BB12_88:
	setp.ne.s64 	%p79, %rd41, %rd42;
	setp.ne.s64 	%p80, %rd42, %rd43;
	setp.ne.s64 	%p81, %rd43, %rd44;
	setp.ne.s64 	%p82, %rd44, %rd45;
	mul.lo.s32 	%r459, %r811, 5;
	setp.lt.s32 	%p83, %r459, %r102;
	selp.b32 	%r110, %r806, 1, %p83;
	add.s32 	%r460, %r459, 1;
	setp.ge.s32 	%p84, %r460, %r102;
	or.pred  	%p1, %p84, %p79;
	selp.u32 	%r461, 1, 0, %p1;
	add.s32 	%r462, %r459, 2;
	setp.ge.s32 	%p85, %r462, %r102;
	or.pred  	%p2, %p85, %p80;
	selp.u32 	%r463, 1, 0, %p2;
	add.s32 	%r464, %r459, 3;
	setp.ge.s32 	%p86, %r464, %r102;
	or.pred  	%p3, %p86, %p81;
	selp.u32 	%r465, 1, 0, %p3;
	add.s32 	%r466, %r459, 4;
	setp.ge.s32 	%p87, %r466, %r102;
	or.pred  	%p4, %p87, %p82;
	selp.u32 	%r467, 1, 0, %p4;
	bar.sync 	0;
	add.s32 	%r111, %r110, %r461;
	add.s32 	%r112, %r111, %r463;
	add.s32 	%r113, %r112, %r465;
	add.s32 	%r433, %r113, %r467;
	mov.b32 	%r431, 1;
	mov.b32 	%r456, 0;
	mov.b32 	%r458, -1;
	// begin inline asm
	{  .reg .s32 r0;  .reg .pred p;  shfl.sync.up.b32 r0|p, %r433, %r431, %r456, %r458;  @p add.s32 r0, r0, %r433;  mov.s32 %r429, r0;}
	// end inline asm
	mov.b32 	%r437, 2;
	// begin inline asm
	{  .reg .s32 r0;  .reg .pred p;  shfl.sync.up.b32 r0|p, %r429, %r437, %r456, %r458;  @p add.s32 r0, r0, %r429;  mov.s32 %r435, r0;}
	// end inline asm
	mov.b32 	%r443, 4;
	// begin inline asm
	{  .reg .s32 r0;  .reg .pred p;  shfl.sync.up.b32 r0|p, %r435, %r443, %r456, %r458;  @p add.s32 r0, r0, %r435;  mov.s32 %r441, r0;}
	// end inline asm
	mov.b32 	%r449, 8;
	// begin inline asm
	{  .reg .s32 r0;  .reg .pred p;  shfl.sync.up.b32 r0|p, %r441, %r449, %r456, %r458;  @p add.s32 r0, r0, %r441;  mov.s32 %r447, r0;}
	// end inline asm
	mov.b32 	%r455, 16;
	// begin inline asm
	{  .reg .s32 r0;  .reg .pred p;  shfl.sync.up.b32 r0|p, %r447, %r455, %r456, %r458;  @p add.s32 r0, r0, %r447;  mov.s32 %r453, r0;}
	// end inline asm
	setp.ne.s32 	%p88, %r419, 31;
	@%p88 bra 	$L__BB12_90;
	shl.b32 	%r468, %r106, 2;
	add.s32 	%r470, %r423, %r468;
	st.shared.u32 	[%r470], %r453;
$L__BB12_90:
	bar.sync 	0;
	ld.shared.v2.u32 	{%r116, %r117}, [_ZN6thrust24THRUST_300001_SM_1000_NS8cuda_cub4core6detail5shmemE];
	setp.lt.u32 	%p89, %r811, 32;
	selp.b32 	%r471, 0, %r116, %p89;
	setp.eq.s32 	%p90, %r419, 0;
	sub.s32 	%r472, %r453, %r433;
	selp.b32 	%r473, 0, %r472, %p90;
	add.s32 	%r118, %r471, %r473;
	add.s32 	%r474, %r102, %r116;
	add.s32 	%r475, %r474, %r117;
	add.s32 	%r828, %r475, -320;
	bar.sync 	0;
	setp.eq.s32 	%p91, %r110, 0;
	@%p91 bra 	$L__BB12_92;
	shl.b32 	%r476, %r118, 3;
	add.s32 	%r478, %r423, %r476;
	st.shared.u64 	[%r478], %rd41;
$L__BB12_92:
	not.pred 	%p92, %p1;
	@%p92 bra 	$L__BB12_94;
	add.s32 	%r479, %r118, %r110;
	shl.b32 	%r480, %r479, 3;
	add.s32 	%r482, %r423, %r480;
	st.shared.u64 	[%r482], %rd42;
$L__BB12_94:
	not.pred 	%p93, %p2;
	@%p93 bra 	$L__BB12_96;
	add.s32 	%r483, %r111, %r118;
	shl.b32 	%r484, %r483, 3;
	add.s32 	%r486, %r423, %r484;
	st.shared.u64 	[%r486], %rd43;
$L__BB12_96:
	not.pred 	%p94, %p3;
	@%p94 bra 	$L__BB12_98;
	add.s32 	%r487, %r112, %r118;
	shl.b32 	%r488, %r487, 3;
	add.s32 	%r490, %r423, %r488;
	st.shared.u64 	[%r490], %rd44;
$L__BB12_98:
	not.pred 	%p95, %p4;
	@%p95 bra 	$L__BB12_100;
	add.s32 	%r491, %r113, %r118;
	shl.b32 	%r492, %r491, 3;
	add.s32 	%r494, %r423, %r492;
	st.shared.u64 	[%r494], %rd45;
$L__BB12_100:
	bar.sync 	0;
	setp.ge.s32 	%p96, %r811, %r828;
	@%p96 bra 	$L__BB12_107;
	ld.param.u32 	%r783, [_ZN6thrust24THRUST_300001_SM_1000_NS8cuda_cub4core6detail13_kernel_agentINS1_8__unique11UniqueAgentINS0_6detail15normal_iteratorINS0_10device_ptrIlEEEESB_N4cuda3std3__48equal_toIlEEiPiEEJSB_SB_SG_SH_iN3cub18CUB_300001_SM_100013ScanTileStateIiLb1EEEmEEEvDpT0__param_4];
	add.s32 	%r495, %r117, %r116;
	add.s32 	%r496, %r495, %r783;
	sub.s32 	%r497, %r496, %r811;
	add.s32 	%r120, %r497, -321;
	and.b32  	%r498, %r120, 192;
	setp.eq.s32 	%p97, %r498, 192;
	@%p97 bra 	$L__BB12_104;
	shr.u32 	%r499, %r120, 6;
	add.s32 	%r500, %r499, 1;
	and.b32  	%r501, %r500, 3;
	mul.wide.u32 	%rd135, %r811, 8;
	add.s64 	%rd209, %rd3, %rd135;
	neg.s32 	%r807, %r501;
	shl.b32 	%r504, %r500, 6;
	and.b32  	%r505, %r504, 192;
	add.s32 	%r811, %r811, %r505;
$L__BB12_103:
	.pragma "nounroll";
	ld.shared.u64 	%rd136, [%r808];
	st.global.u64 	[%rd209], %rd136;
	add.s64 	%rd209, %rd209, 512;
	add.s32 	%r808, %r808, 512;
	add.s32 	%r807, %r807, 1;
	setp.ne.s32 	%p98, %r807, 0;
	@%p98 bra 	$L__BB12_103;
$L__BB12_104:
	setp.lt.u32 	%p99, %r120, 192;
	@%p99 bra 	$L__BB12_107;
	mul.wide.u32 	%rd137, %r811, 8;
	add.s64 	%rd138, %rd137, %rd3;
	add.s64 	%rd210, %rd138, 1024;
	shl.b32 	%r506, %r811, 3;
	add.s32 	%r508, %r506, %r423;
	add.s32 	%r810, %r508, 1024;
$L__BB12_106:
	ld.shared.u64 	%rd139, [%r810+-1024];
	st.global.u64 	[%rd210+-1024], %rd139;
	ld.shared.u64 	%rd140, [%r810+-512];
	st.global.u64 	[%rd210+-512], %rd140;
	ld.shared.u64 	%rd141, [%r810];
	st.global.u64 	[%rd210], %rd141;
	ld.shared.u64 	%rd142, [%r810+512];
	st.global.u64 	[%rd210+512], %rd142;
	add.s32 	%r811, %r811, 256;
	add.s64 	%rd210, %rd210, 2048;
	add.s32 	%r810, %r810, 2048;
	setp.lt.s32 	%p100, %r811, %r828;
	@%p100 bra 	$L__BB12_106;
$L__BB12_107:
	bar.sync 	0;
	bra.uni 	$L__BB12_167;
$L__BB12_108:
	mul.wide.u32 	%rd82, %r2, 8;
	add.s64 	%rd81, %rd2, %rd82;
	// begin inline asm
	ld.global.nc.u64 %rd215, [%rd81];
	// end inline asm
	mov.u32 	%r827, %tid.x;
	and.b32  	%r213, %r827, 31;
	and.b32  	%r214, %r827, 992;
	mul.lo.s32 	%r215, %r214, 5;
	or.b32  	%r135, %r215, %r213;
	setp.ge.s32 	%p12, %r135, %r102;
	mov.u64 	%rd211, %rd215;
	@%p12 bra 	$L__BB12_110;
	add.s32 	%r216, %r135, %r2;
	mul.wide.u32 	%rd85, %r216, 8;
	add.s64 	%rd84, %rd2, %rd85;
	// begin inline asm
	ld.global.nc.u64 %rd211, [%rd84];
	// end inline asm
$L__BB12_110:
	add.s32 	%r217, %r135, 32;
	setp.ge.s32 	%p13, %r217, %r102;
	shl.b32 	%r218, %r135, 3;
	cvt.u64.u32 	%rd86, %r218;
	add.s64 	%rd56, %rd81, %rd86;
	mov.u64 	%rd212, %rd215;
	@%p13 bra 	$L__BB12_112;
	add.s64 	%rd88, %rd56, 256;
	// begin inline asm
	ld.global.nc.u64 %rd212, [%rd88];
	// end inline asm
$L__BB12_112:
	add.s32 	%r219, %r135, 64;
	setp.ge.s32 	%p14, %r219, %r102;
	mov.u64 	%rd213, %rd215;
	@%p14 bra 	$L__BB12_114;
	add.s64 	%rd90, %rd56, 512;
	// begin inline asm
	ld.global.nc.u64 %rd213, [%rd90];
	// end inline asm
$L__BB12_114:
	add.s32 	%r220, %r135, 96;
	setp.ge.s32 	%p15, %r220, %r102;
	mov.u64 	%rd214, %rd215;
	@%p15 bra 	$L__BB12_116;
	add.s64 	%rd92, %rd56, 768;
	// begin inline asm
	ld.global.nc.u64 %rd214, [%rd92];
	// end inline asm
$L__BB12_116:
	add.s32 	%r221, %r135, 128;
	setp.ge.s32 	%p16, %r221, %r102;
	@%p16 bra 	$L__BB12_118;
	add.s64 	%rd94, %rd56, 1024;
	// begin inline asm
	ld.global.nc.u64 %rd215, [%rd94];
	// end inline asm
$L__BB12_118:
	// begin inline asm
	mov.u32 %r222, %laneid;
	// end inline asm
	shr.u32 	%r137, %r827, 5;
	mad.lo.s32 	%r223, %r137, 160, %r222;
	shl.b32 	%r224, %r223, 3;
	mov.u32 	%r225, _ZN6thrust24THRUST_300001_SM_1000_NS8cuda_cub4core6detail5shmemE;
	add.s32 	%r226, %r225, %r224;
	st.shared.u64 	[%r226], %rd211;
	st.shared.u64 	[%r226+256], %rd212;
	st.shared.u64 	[%r226+512], %rd213;
	st.shared.u64 	[%r226+768], %rd214;
	st.shared.u64 	[%r226+1024], %rd215;
	bar.warp.sync 	-1;
	shl.b32 	%r227, %r222, 5;
	add.s32 	%r228, %r226, %r227;
	ld.shared.u64 	%rd65, [%r228];
	ld.shared.u64 	%rd66, [%r228+8];
	ld.shared.u64 	%rd67, [%r228+16];
	ld.shared.u64 	%rd68, [%r228+24];
	ld.shared.u64 	%rd69, [%r228+32];
	bar.sync 	0;
	mul.wide.s32 	%rd97, %r2, 8;
	add.s64 	%rd98, %rd2, %rd97;
	add.s64 	%rd96, %rd98, -8;
	// begin inline asm
	ld.global.nc.u64 %rd216, [%rd96];
	// end inline asm
	shl.b32 	%r229, %r827, 3;
	add.s32 	%r230, %r225, %r229;
	add.s32 	%r138, %r230, 560;
	st.shared.u64 	[%r230+560], %rd69;
	bar.sync 	0;
	setp.eq.s32 	%p17, %r827, 0;
	@%p17 bra 	$L__BB12_120;
	ld.shared.u64 	%rd216, [%r138+-8];
$L__BB12_120:
	setp.ne.s64 	%p18, %rd216, %rd65;
	setp.ne.s64 	%p19, %rd65, %rd66;
	setp.ne.s64 	%p20, %rd66, %rd67;
	setp.ne.s64 	%p21, %rd67, %rd68;
	setp.ne.s64 	%p22, %rd68, %rd69;
	mul.lo.s32 	%r261, %r827, 5;
	setp.ge.s32 	%p23, %r261, %r102;
	or.pred  	%p5, %p23, %p18;
	selp.u32 	%r139, 1, 0, %p5;
	add.s32 	%r262, %r261, 1;
	setp.ge.s32 	%p24, %r262, %r102;
	or.pred  	%p6, %p24, %p19;
	selp.u32 	%r263, 1, 0, %p6;
	add.s32 	%r264, %r261, 2;
	setp.ge.s32 	%p25, %r264, %r102;
	or.pred  	%p7, %p25, %p20;
	selp.u32 	%r265, 1, 0, %p7;
	add.s32 	%r266, %r261, 3;
	setp.ge.s32 	%p26, %r266, %r102;
	or.pred  	%p8, %p26, %p21;
	selp.u32 	%r267, 1, 0, %p8;
	add.s32 	%r268, %r261, 4;
	setp.ge.s32 	%p27, %r268, %r102;
	or.pred  	%p9, %p27, %p22;
	selp.u32 	%r269, 1, 0, %p9;
	bar.sync 	0;
	add.s32 	%r140, %r263, %r139;
	add.s32 	%r141, %r140, %r265;
	add.s32 	%r142, %r141, %r267;
	add.s32 	%r235, %r142, %r269;
	mov.b32 	%r233, 1;
	mov.b32 	%r258, 0;
	mov.b32 	%r260, -1;
	// begin inline asm
	{  .reg .s32 r0;  .reg .pred p;  shfl.sync.up.b32 r0|p, %r235, %r233, %r258, %r260;  @p add.s32 r0, r0, %r235;  mov.s32 %r231, r0;}
	// end inline asm
	mov.b32 	%r239, 2;
	// begin inline asm
	{  .reg .s32 r0;  .reg .pred p;  shfl.sync.up.b32 r0|p, %r231, %r239, %r258, %r260;  @p add.s32 r0, r0, %r231;  mov.s32 %r237, r0;}
	// end inline asm
	mov.b32 	%r245, 4;
	// begin inline asm
	{  .reg .s32 r0;  .reg .pred p;  shfl.sync.up.b32 r0|p, %r237, %r245, %r258, %r260;  @p add.s32 r0, r0, %r237;  mov.s32 %r243, r0;}
	// end inline asm
	mov.b32 	%r251, 8;
	// begin inline asm
	{  .reg .s32 r0;  .reg .pred p;  shfl.sync.up.b32 r0|p, %r243, %r251, %r258, %r260;  @p add.s32 r0, r0, %r243;  mov.s32 %r249, r0;}
	// end inline asm
	mov.b32 	%r257, 16;
	// begin inline asm
	{  .reg .s32 r0;  .reg .pred p;  shfl.sync.up.b32 r0|p, %r249, %r257, %r258, %r260;  @p add.s32 r0, r0, %r249;  mov.s32 %r255, r0;}
	// end inline asm
	setp.ne.s32 	%p28, %r222, 31;
	@%p28 bra 	$L__BB12_122;
	shl.b32 	%r270, %r137, 2;
	add.s32 	%r272, %r225, %r270;
	st.shared.u32 	[%r272], %r255;
$L__BB12_122:
	sub.s32 	%r273, %r255, %r235;
	bar.sync 	0;
	ld.shared.v2.u32 	{%r274, %r275}, [_ZN6thrust24THRUST_300001_SM_1000_NS8cuda_cub4core6detail5shmemE];
	add.s32 	%r145, %r275, %r274;
	setp.gt.u32 	%p29, %r827, 31;
	setp.lt.u32 	%p30, %r827, 32;
	setp.eq.s32 	%p31, %r222, 0;
	selp.b32 	%r276, 0, %r273, %p31;
	add.s32 	%r819, %r274, %r276;
	selp.b32 	%r147, %r273, %r819, %p30;
	@%p29 bra 	$L__BB12_147;
	setp.ne.s32 	%p32, %r827, 0;
	mul.wide.u32 	%rd99, %r1, 8;
	add.s64 	%rd73, %rd1, %rd99;
	@%p32 bra 	$L__BB12_125;
	st.shared.u32 	[_ZN6thrust24THRUST_300001_SM_1000_NS8cuda_cub4core6detail5shmemE+44], %r145;
	add.s64 	%rd100, %rd73, 256;
	mov.b32 	%r277, 100;
	// begin inline asm
	st.relaxed.gpu.v2.u32 [%rd100], {%r277, %r145};
	// end inline asm
$L__BB12_125:
	not.b32 	%r148, %r827;
	mov.u32 	%r149, %nctaid.x;
	setp.gt.u32 	%p33, %r149, 499;
	@%p33 bra 	$L__BB12_127;
	membar.cta;
	bra.uni 	$L__BB12_128;
$L__BB12_127:
	mov.b32 	%r279, 450;
	// begin inline asm
	nanosleep.u32 %r279;
	// end inline asm
$L__BB12_128:
	mul.wide.s32 	%rd102, %r148, 8;
	add.s64 	%rd103, %rd73, %rd102;
	add.s64 	%rd101, %rd103, 256;
	// begin inline asm
	ld.relaxed.gpu.v2.u32 {%r817, %r813}, [%rd101];
	// end inline asm
$L__BB12_129:
	setp.eq.s32 	%p34, %r817, 99;
	mov.b32 	%r282, -1;
	vote.sync.any.pred 	%p35, %p34, %r282;
	not.pred 	%p36, %p35;
	@%p36 bra 	$L__BB12_134;
	setp.gt.u32 	%p71, %r149, 499;
	@%p71 bra 	$L__BB12_132;
	membar.cta;
	bra.uni 	$L__BB12_133;
$L__BB12_132:
	mov.b32 	%r407, 350;
	// begin inline asm
	nanosleep.u32 %r407;
	// end inline asm
$L__BB12_133:
	// begin inline asm
	ld.relaxed.gpu.v2.u32 {%r817, %r813}, [%rd101];
	// end inline asm
	bra.uni 	$L__BB12_129;
$L__BB12_134:
	setp.eq.s32 	%p37, %r817, 101;
	mov.b32 	%r309, -1;
	vote.sync.ballot.b32 	%r310, %p37, %r309;
	// begin inline asm
	mov.u32 %r284, %lanemask_ge;
	// end inline asm
	and.b32  	%r311, %r310, %r284;
	or.b32  	%r312, %r311, -2147483648;
	add.s32 	%r313, %r312, -1;
	not.b32 	%r314, %r312;
	and.b32  	%r315, %r314, %r313;
	popc.b32 	%r288, %r315;
	mov.b32 	%r287, 1;
	// begin inline asm
	shfl.sync.down.b32 %r285, %r813, %r287, %r288, %r309;
	// end inline asm
	setp.lt.s32 	%p39, %r222, %r288;
	selp.b32 	%r316, %r285, 0, %p39;
	add.s32 	%r291, %r316, %r813;
	mov.b32 	%r292, 2;
	// begin inline asm
	shfl.sync.down.b32 %r290, %r291, %r292, %r288, %r309;
	// end inline asm
	add.s32 	%r159, %r222, 2;
	setp.gt.s32 	%p40, %r159, %r288;
	selp.b32 	%r317, 0, %r290, %p40;
	add.s32 	%r296, %r291, %r317;
	mov.b32 	%r297, 4;
	// begin inline asm
	shfl.sync.down.b32 %r295, %r296, %r297, %r288, %r309;
	// end inline asm
	add.s32 	%r160, %r222, 4;
	setp.gt.s32 	%p41, %r160, %r288;
	selp.b32 	%r318, 0, %r295, %p41;
	add.s32 	%r301, %r296, %r318;
	mov.b32 	%r302, 8;
	// begin inline asm
	shfl.sync.down.b32 %r300, %r301, %r302, %r288, %r309;
	// end inline asm
	add.s32 	%r161, %r222, 8;
	setp.gt.s32 	%p42, %r161, %r288;
	selp.b32 	%r319, 0, %r300, %p42;
	add.s32 	%r306, %r301, %r319;
	mov.b32 	%r307, 16;
	// begin inline asm
	shfl.sync.down.b32 %r305, %r306, %r307, %r288, %r309;
	// end inline asm
	add.s32 	%r162, %r222, 16;
	setp.gt.s32 	%p43, %r162, %r288;
	selp.b32 	%r320, 0, %r305, %p43;
	add.s32 	%r814, %r306, %r320;
	not.b32 	%r321, %r827;
	add.s32 	%r816, %r1, %r321;
	add.s64 	%rd75, %rd1, 256;
$L__BB12_135:
	setp.ne.s32 	%p44, %r817, 101;
	mov.b32 	%r322, -1;
	vote.sync.all.pred 	%p45, %p44, %r322;
	not.pred 	%p46, %p45;
	@%p46 bra 	$L__BB12_143;
	mul.wide.s32 	%rd115, %r816, 8;
	add.s64 	%rd116, %rd75, %rd115;
	add.s64 	%rd114, %rd116, -256;
	// begin inline asm
	ld.relaxed.gpu.v2.u32 {%r817, %r818}, [%rd114];
	// end inline asm
$L__BB12_137:
	setp.eq.s32 	%p60, %r817, 99;
	mov.b32 	%r365, -1;
	vote.sync.any.pred 	%p61, %p60, %r365;
	not.pred 	%p62, %p61;
	@%p62 bra 	$L__BB12_142;
	setp.gt.u32 	%p70, %r149, 499;
	@%p70 bra 	$L__BB12_140;
	membar.cta;
	bra.uni 	$L__BB12_141;
$L__BB12_140:
	mov.b32 	%r404, 350;
	// begin inline asm
	nanosleep.u32 %r404;
	// end inline asm
$L__BB12_141:
	// begin inline asm
	ld.relaxed.gpu.v2.u32 {%r817, %r818}, [%rd114];
	// end inline asm
	bra.uni 	$L__BB12_137;
$L__BB12_142:
	setp.eq.s32 	%p63, %r817, 101;
	mov.b32 	%r391, -1;
	vote.sync.ballot.b32 	%r392, %p63, %r391;
	and.b32  	%r393, %r392, %r284;
	or.b32  	%r394, %r393, -2147483648;
	add.s32 	%r395, %r394, -1;
	not.b32 	%r396, %r394;
	and.b32  	%r397, %r396, %r395;
	popc.b32 	%r370, %r397;
	mov.b32 	%r369, 1;
	// begin inline asm
	shfl.sync.down.b32 %r367, %r818, %r369, %r370, %r391;
	// end inline asm
	setp.lt.s32 	%p65, %r222, %r370;
	selp.b32 	%r398, %r367, 0, %p65;
	add.s32 	%r373, %r398, %r818;
	mov.b32 	%r374, 2;
	// begin inline asm
	shfl.sync.down.b32 %r372, %r373, %r374, %r370, %r391;
	// end inline asm
	setp.gt.s32 	%p66, %r159, %r370;
	selp.b32 	%r399, 0, %r372, %p66;
	add.s32 	%r378, %r373, %r399;
	mov.b32 	%r379, 4;
	// begin inline asm
	shfl.sync.down.b32 %r377, %r378, %r379, %r370, %r391;
	// end inline asm
	setp.gt.s32 	%p67, %r160, %r370;
	selp.b32 	%r400, 0, %r377, %p67;
	add.s32 	%r383, %r378, %r400;
	mov.b32 	%r384, 8;
	// begin inline asm
	shfl.sync.down.b32 %r382, %r383, %r384, %r370, %r391;
	// end inline asm
	setp.gt.s32 	%p68, %r161, %r370;
	selp.b32 	%r401, 0, %r382, %p68;
	add.s32 	%r388, %r383, %r401;
	mov.b32 	%r389, 16;
	// begin inline asm
	shfl.sync.down.b32 %r387, %r388, %r389, %r370, %r391;
	// end inline asm
	setp.gt.s32 	%p69, %r162, %r370;
	selp.b32 	%r402, 0, %r387, %p69;
	add.s32 	%r403, %r402, %r814;
	add.s32 	%r814, %r403, %r388;
	add.s32 	%r816, %r816, -32;
	bra.uni 	$L__BB12_135;
$L__BB12_143:
	setp.ne.s32 	%p47, %r827, 0;
	@%p47 bra 	$L__BB12_145;
	add.s32 	%r325, %r814, %r145;
	add.s64 	%rd104, %rd73, 256;
	mov.b32 	%r324, 101;
	// begin inline asm
	st.relaxed.gpu.v2.u32 [%rd104], {%r324, %r325};
	// end inline asm
	st.shared.u32 	[_ZN6thrust24THRUST_300001_SM_1000_NS8cuda_cub4core6detail5shmemE+36], %r814;
	st.shared.u32 	[_ZN6thrust24THRUST_300001_SM_1000_NS8cuda_cub4core6detail5shmemE+40], %r325;
$L__BB12_145:
	setp.ne.s32 	%p48, %r222, 0;
	mov.u32 	%r819, %r147;
	@%p48 bra 	$L__BB12_147;
	st.shared.u32 	[_ZN6thrust24THRUST_300001_SM_1000_NS8cuda_cub4core6detail5shmemE+12], %r814;
	mov.u32 	%r819, %r814;
$L__BB12_147:
	setp.eq.s32 	%p49, %r827, 0;
	bar.sync 	0;
	@%p49 bra 	$L__BB12_149;
	ld.shared.u32 	%r326, [_ZN6thrust24THRUST_300001_SM_1000_NS8cuda_cub4core6detail5shmemE+12];
	add.s32 	%r819, %r326, %r819;
$L__BB12_149:
	add.s32 	%r181, %r819, %r139;
	add.s32 	%r182, %r140, %r819;
	add.s32 	%r183, %r141, %r819;
	add.s32 	%r184, %r142, %r819;
	ld.shared.v2.u32 	{%r327, %r185}, [_ZN6thrust24THRUST_300001_SM_1000_NS8cuda_cub4core6detail5shmemE+40];
	ld.shared.u32 	%r186, [_ZN6thrust24THRUST_300001_SM_1000_NS8cuda_cub4core6detail5shmemE+36];
	sub.s32 	%r328, 320, %r102;
	sub.s32 	%r187, %r185, %r328;
	sub.s32 	%r828, %r327, %r328;
	bar.sync 	0;
	not.pred 	%p50, %p5;
	@%p50 bra 	$L__BB12_151;
	sub.s32 	%r329, %r819, %r186;
	shl.b32 	%r330, %r329, 3;
	mov.u32 	%r331, _ZN6thrust24THRUST_300001_SM_1000_NS8cuda_cub4core6detail5shmemE;
	add.s32 	%r332, %r331, %r330;
	st.shared.u64 	[%r332], %rd65;
$L__BB12_151:
	not.pred 	%p51, %p6;
	@%p51 bra 	$L__BB12_153;
	sub.s32 	%r333, %r181, %r186;
	shl.b32 	%r334, %r333, 3;
	mov.u32 	%r335, _ZN6thrust24THRUST_300001_SM_1000_NS8cuda_cub4core6detail5shmemE;
	add.s32 	%r336, %r335, %r334;
	st.shared.u64 	[%r336], %rd66;
$L__BB12_153:
	not.pred 	%p52, %p7;
	@%p52 bra 	$L__BB12_155;
	sub.s32 	%r337, %r182, %r186;
	shl.b32 	%r338, %r337, 3;
	mov.u32 	%r339, _ZN6thrust24THRUST_300001_SM_1000_NS8cuda_cub4core6detail5shmemE;
	add.s32 	%r340, %r339, %r338;
	st.shared.u64 	[%r340], %rd67;
$L__BB12_155:
	not.pred 	%p53, %p8;
	@%p53 bra 	$L__BB12_157;
	sub.s32 	%r341, %r183, %r186;
	shl.b32 	%r342, %r341, 3;
	mov.u32 	%r343, _ZN6thrust24THRUST_300001_SM_1000_NS8cuda_cub4core6detail5shmemE;
	add.s32 	%r344, %r343, %r342;
	st.shared.u64 	[%r344], %rd68;
$L__BB12_157:
	not.pred 	%p54, %p9;
	@%p54 bra 	$L__BB12_159;
	sub.s32 	%r345, %r184, %r186;
	shl.b32 	%r346, %r345, 3;
	mov.u32 	%r347, _ZN6thrust24THRUST_300001_SM_1000_NS8cuda_cub4core6detail5shmemE;
	add.s32 	%r348, %r347, %r346;
	st.shared.u64 	[%r348], %rd69;
$L__BB12_159:
	bar.sync 	0;
	setp.ge.s32 	%p55, %r827, %r187;
	@%p55 bra 	$L__BB12_166;
	ld.param.u32 	%r782, [_ZN6thrust24THRUST_300001_SM_1000_NS8cuda_cub4core6detail13_kernel_agentINS1_8__unique11UniqueAgentINS0_6detail15normal_iteratorINS0_10device_ptrIlEEEESB_N4cuda3std3__48equal_toIlEEiPiEEJSB_SB_SG_SH_iN3cub18CUB_300001_SM_100013ScanTileStateIiLb1EEEmEEEvDpT0__param_4];
	add.s32 	%r349, %r185, %r782;
	add.s32 	%r350, %r827, %r2;
	sub.s32 	%r351, %r349, %r350;
	add.s32 	%r189, %r351, -321;
	and.b32  	%r352, %r189, 192;
	setp.eq.s32 	%p56, %r352, 192;
	@%p56 bra 	$L__BB12_163;
	shr.u32 	%r353, %r189, 6;
	add.s32 	%r354, %r353, 1;
	and.b32  	%r355, %r354, 3;
	add.s32 	%r823, %r827, %r186;
	shl.b32 	%r356, %r827, 3;
	mov.u32 	%r357, _ZN6thrust24THRUST_300001_SM_1000_NS8cuda_cub4core6detail5shmemE;
	add.s32 	%r822, %r357, %r356;
	neg.s32 	%r821, %r355;
	shl.b32 	%r358, %r354, 6;
	and.b32  	%r359, %r358, 192;
	add.s32 	%r827, %r827, %r359;
$L__BB12_162:
	.pragma "nounroll";
	mul.wide.s32 	%rd105, %r823, 8;
	add.s64 	%rd106, %rd3, %rd105;
	ld.shared.u64 	%rd107, [%r822];
	st.global.u64 	[%rd106], %rd107;
	add.s32 	%r823, %r823, 64;
	add.s32 	%r822, %r822, 512;
	add.s32 	%r821, %r821, 1;
	setp.ne.s32 	%p57, %r821, 0;
	@%p57 bra 	$L__BB12_162;
$L__BB12_163:
	setp.lt.u32 	%p58, %r189, 192;
	@%p58 bra 	$L__BB12_166;
	add.s64 	%rd77, %rd3, 1024;
	add.s32 	%r826, %r827, %r186;
	shl.b32 	%r360, %r827, 3;
	mov.u32 	%r361, _ZN6thrust24THRUST_300001_SM_1000_NS8cuda_cub4core6detail5shmemE;
	add.s32 	%r362, %r360, %r361;
	add.s32 	%r825, %r362, 1024;
$L__BB12_165:
	mul.wide.s32 	%rd108, %r826, 8;
	add.s64 	%rd109, %rd77, %rd108;
	ld.shared.u64 	%rd110, [%r825+-1024];
	st.global.u64 	[%rd109+-1024], %rd110;
	ld.shared.u64 	%rd111, [%r825+-512];
	st.global.u64 	[%rd109+-512], %rd111;
	ld.shared.u64 	%rd112, [%r825];
	st.global.u64 	[%rd109], %rd112;
	ld.shared.u64 	%rd113, [%r825+512];
	st.global.u64 	[%rd109+512], %rd113;
	add.s32 	%r827, %r827, 256;
	add.s32 	%r826, %r826, 256;
	add.s32 	%r825, %r825, 2048;
	setp.lt.s32 	%p59, %r827, %r187;
	@%p59 bra 	$L__BB12_165;
$L__BB12_166:
	bar.sync 	0;
$L__BB12_167:
	mov.u32 	%r509, %tid.x;
	setp.ne.s32 	%p101, %r509, 0;
	@%p101 bra 	$L__BB12_169;
	ld.param.u64 	%rd200, [_ZN6thrust24THRUST_300001_SM_1000_NS8cuda_cub4core6detail13_kernel_agentINS1_8__unique11UniqueAgentINS0_6detail15normal_iteratorINS0_10device_ptrIlEEEESB_N4cuda3std3__48equal_toIlEEiPiEEJSB_SB_SG_SH_iN3cub18CUB_300001_SM_100013ScanTileStateIiLb1EEEmEEEvDpT0__param_3];
	cvta.to.global.u64 	%rd143, %rd200;
	st.global.u32 	[%rd143], %r828;
$L__BB12_169:
	ret;

}


// ===== COMPILED SASS (sm_100) =====

	.target	sm_100

	.elftype	@"ET_EXEC"


//--------------------- .note.nv.tkinfo           --------------------------
	.section	.note.nv.tkinfo,"",@"SHT_NOTE"
	.sectionflags	@"SHF_NOTE_NV_TKINFO"
	.tkinfo
        /*0018*/ 	.word	0x00000002
        /*0030*/ 	.string	""
        /*0030*/ 	.string	"ptxas"
        /*0030*/ 	.string	"Cuda compilation tools, release 13.0, V13.0.88"
        /*0030*/ 	.string	"Build cuda_13.0.r13.0/compiler.36424714_0"
        /*0030*/ 	.string	"-arch sm_100 -m 64 "



//--------------------- .note.nv.cuinfo           --------------------------
	.section	.note.nv.cuinfo,"",@"SHT_NOTE"
	.sectionflags	@"SHF_NOTE_NV_CUINFO"
        /*0018*/ 	.short	0x0002
        /*001a*/ 	.short	0x0064
        /*001c*/ 	.short	0x0082
	.zero		2


//--------------------- .nv.info                  --------------------------
	.section	.nv.info,"",@"SHT_CUDA_INFO"
	.align	4


	//----- nvinfo : EIATTR_REGCOUNT
	.align		4
        /*0000*/ 	.byte	0x04, 0x2f
        /*0002*/ 	.short	(.L_46 - .L_45)
	.align		4
.L_45:
        /*0004*/ 	.word	index@(_Z19load_experts_kernelPfPlS0_S0_iiiiPiS1_ii)
        /*0008*/ 	.word	0x00000010


	//----- nvinfo : EIATTR_FRAME_SIZE
	.align		4
.L_46:
        /*000c*/ 	.byte	0x04, 0x11
        /*000e*/ 	.short	(.L_48 - .L_47)
	.align		4
.L_47:
        /*0010*/ 	.word	index@(_Z19load_experts_kernelPfPlS0_S0_iiiiPiS1_ii)
        /*0014*/ 	.word	0x00000000


	//----- nvinfo : EIATTR_REGCOUNT
	.align		4
.L_48:
        /*0018*/ 	.byte	0x04, 0x2f
        /*001a*/ 	.short	(.L_50 - .L_49)
	.align		4
.L_49:
        /*001c*/ 	.word	index@(_Z10prefix_sumPiS_i)
        /*0020*/ 	.word	0x0000001e


	//----- nvinfo : EIATTR_FRAME_SIZE
	.align		4
.L_50:
        /*0024*/ 	.byte	0x04, 0x11
        /*0026*/ 	.short	(.L_52 - .L_51)
	.align		4
.L_51:
        /*0028*/ 	.word	index@(_Z10prefix_sumPiS_i)
        /*002c*/ 	.word	0x00000000


	//----- nvinfo : EIATTR_REGCOUNT
	.align		4
.L_52:
        /*0030*/ 	.byte	0x04, 0x2f
        /*0032*/ 	.short	(.L_54 - .L_53)
	.align		4
.L_53:
        /*0034*/ 	.word	index@(_Z24load_experts_list_kernelPfS_PlS0_S0_S0_PiS1_iiiii)
        /*0038*/ 	.word	0x00000019


	//----- nvinfo : EIATTR_FRAME_SIZE
	.align		4
.L_54:
        /*003c*/ 	.byte	0x04, 0x11
        /*003e*/ 	.short	(.L_56 - .L_55)
	.align		4
.L_55:
        /*0040*/ 	.word	index@(_Z24load_experts_list_kernelPfS_PlS0_S0_S0_PiS1_iiiii)
        /*0044*/ 	.word	0x00000000


	//----- nvinfo : EIATTR_REGCOUNT
	.align		4
.L_56:
        /*0048*/ 	.byte	0x04, 0x2f
        /*004a*/ 	.short	(.L_58 - .L_57)
	.align		4
.L_57:
        /*004c*/ 	.word	index@(_ZN3cub18CUB_300001_SM_10006detail11EmptyKernelIvEEvv)
        /*0050*/ 	.word	0x00000004


	//----- nvinfo : EIATTR_FRAME_SIZE
	.align		4
.L_58:
        /*0054*/ 	.byte	0x04, 0x11
        /*0056*/ 	.short	(.L_60 - .L_59)
	.align		4
.L_59:
        /*0058*/ 	.word	index@(_ZN3cub18CUB_300001_SM_10006detail11EmptyKernelIvEEvv)
        /*005c*/ 	.word	0x00000000


	//----- nvinfo : EIATTR_REGCOUNT
	.align		4
.L_60:
        /*0060*/ 	.byte	0x04, 0x2f
        /*0062*/ 	.short	(.L_62 - .L_61)
	.align		4
.L_61:
        /*0064*/ 	.word	index@(_ZN3cub18CUB_300001_SM_10006detail8for_each13static_kernelINS2_12policy_hub_t12policy_500_tEmN6thrust24THRUST_300001_SM_1000_NS8cuda_cub20__uninitialized_fill7functorINS7_10device_ptrIlEElEEEEvT0_T1_)
        /*0068*/ 	.word	0x00000009


	//----- nvinfo : EIATTR_FRAME_SIZE
	.align		4
.L_62:
        /*006c*/ 	.byte	0x04, 0x11
        /*006e*/ 	.short	(.L_64 - .L_63)
	.align		4
.L_63:
        /*0070*/ 	.word	index@(_ZN3cub18CUB_300001_SM_10006detail8for_each13static_kernelINS2_12policy_hub_t12policy_500_tEmN6thrust24THRUST_300001_SM_1000_NS8cuda_cub20__uninitialized_fill7functorINS7_10device_ptrIlEElEEEEvT0_T1_)
        /*0074*/ 	.word	0x00000000


	//----- nvinfo : EIATTR_REGCOUNT
	.align		4
.L_64:
        /*0078*/ 	.byte	0x04, 0x2f
        /*007a*/ 	.short	(.L_66 - .L_65)
	.align		4
.L_65:
        /*007c*/ 	.word	index@(_ZN3cub18CUB_300001_SM_10006detail4scan20DeviceScanInitKernelINS0_13ScanTileStateIiLb1EEEEEvT_i)
        /*0080*/ 	.word	0x00000008


	//----- nvinfo : EIATTR_FRAME_SIZE
	.align		4
.L_66:
        /*0084*/ 	.byte	0x04, 0x11
        /*0086*/ 	.short	(.L_68 - .L_67)
	.align		4
.L_67:
        /*0088*/ 	.word	index@(_ZN3cub18CUB_300001_SM_10006detail4scan20DeviceScanInitKernelINS0_13ScanTileStateIiLb1EEEEEvT_i)
        /*008c*/ 	.word	0x00000000


	//----- nvinfo : EIATTR_REGCOUNT
	.align		4
.L_68:
        /*0090*/ 	.byte	0x04, 0x2f
        /*0092*/ 	.short	(.L_70 - .L_69)
	.align		4
.L_69:
        /*0094*/ 	.word	index@(_ZN3cub18CUB_300001_SM_10006detail4scan16DeviceScanKernelINS2_10policy_hubIiiijN4cuda3std3__44plusIvEEE10Policy1000EPiSC_NS0_13ScanTileStateIiLb1EEES9_NS1_10InputValueIiSC_EEjiLb0EiEEvT0_T1_T2_iT3_T4_T5_)
        /*0098*/ 	.word	0x00000038


	//----- nvinfo : EIATTR_FRAME_SIZE
	.align		4
.L_70:
        /*009c*/ 	.byte	0x04, 0x11
        /*009e*/ 	.short	(.L_72 - .L_71)
	.align		4
.L_71:
        /*00a0*/ 	.word	index@(_ZN3cub18CUB_300001_SM_10006detail4scan16DeviceScanKernelINS2_10policy_hubIiiijN4cuda3std3__44plusIvEEE10Policy1000EPiSC_NS0_13ScanTileStateIiLb1EEES9_NS1_10InputValueIiSC_EEjiLb0EiEEvT0_T1_T2_iT3_T4_T5_)
        /*00a4*/ 	.word	0x00000000


	//----- nvinfo : EIATTR_REGCOUNT
	.align		4
.L_72:
        /*00a8*/ 	.byte	0x04, 0x2f
        /*00aa*/ 	.short	(.L_74 - .L_73)
	.align		4
.L_73:
        /*00ac*/ 	.word	index@(_ZN3cub18CUB_300001_SM_10006detail10radix_sort31DeviceRadixSortSingleTileKernelINS1_5radix10policy_hubIlNS0_8NullTypeEyE10Policy1000ELNS0_9SortOrderE0ElS6_yNS1_21identity_decomposer_tEEEvPKT1_PSB_PKT2_PSF_T3_iiT4_)
        /*00b0*/ 	.word	0x0000005f


	//----- nvinfo : EIATTR_FRAME_SIZE
	.align		4
.L_74:
        /*00b4*/ 	.byte	0x04, 0x11
        /*00b6*/ 	.short	(.L_76 - .L_75)
	.align		4
.L_75:
        /*00b8*/ 	.word	index@(_ZN3cub18CUB_300001_SM_10006detail10radix_sort31DeviceRadixSortSingleTileKernelINS1_5radix10policy_hubIlNS0_8NullTypeEyE10Policy1000ELNS0_9SortOrderE0ElS6_yNS1_21identity_decomposer_tEEEvPKT1_PSB_PKT2_PSF_T3_iiT4_)
        /*00bc*/ 	.word	0x00000000


	//----- nvinfo : EIATTR_REGCOUNT
	.align		4
.L_76:
        /*00c0*/ 	.byte	0x04, 0x2f
        /*00c2*/ 	.short	(.L_78 - .L_77)
	.align		4
.L_77:
        /*00c4*/ 	.word	index@(_ZN3cub18CUB_300001_SM_10006detail10radix_sort30DeviceRadixSortHistogramKernelINS1_5radix10policy_hubIlNS0_8NullTypeEyE10Policy1000ELNS0_9SortOrderE0ElyNS1_21identity_decomposer_tEEEvPT2_PKT1_SB_iiT3_)
        /*00c8*/ 	.word	0x00000040


	//----- nvinfo : EIATTR_FRAME_SIZE
	.align		4
.L_78:
        /*00cc*/ 	.byte	0x04, 0x11
        /*00ce*/ 	.short	(.L_80 - .L_79)
	.align		4
.L_79:
        /*00d0*/ 	.word	index@(_ZN3cub18CUB_300001_SM_10006detail10radix_sort30DeviceRadixSortHistogramKernelINS1_5radix10policy_hubIlNS0_8NullTypeEyE10Policy1000ELNS0_9SortOrderE0ElyNS1_21identity_decomposer_tEEEvPT2_PKT1_SB_iiT3_)
        /*00d4*/ 	.word	0x00000000


	//----- nvinfo : EIATTR_REGCOUNT
	.align		4
.L_80:
        /*00d8*/ 	.byte	0x04, 0x2f
        /*00da*/ 	.short	(.L_82 - .L_81)
	.align		4
.L_81:
        /*00dc*/ 	.word	index@(_ZN3cub18CUB_300001_SM_10006detail10radix_sort33DeviceRadixSortExclusiveSumKernelINS1_5radix10policy_hubIlNS0_8NullTypeEyE10Policy1000EyEEvPT0_)
        /*00e0*/ 	.word	0x00000020


	//----- nvinfo : EIATTR_FRAME_SIZE
	.align		4
.L_82:
        /*00e4*/ 	.byte	0x04, 0x11
        /*00e6*/ 	.short	(.L_84 - .L_83)
	.align		4
.L_83:
        /*00e8*/ 	.word	index@(_ZN3cub18CUB_300001_SM_10006detail10radix_sort33DeviceRadixSortExclusiveSumKernelINS1_5radix10policy_hubIlNS0_8NullTypeEyE10Policy1000EyEEvPT0_)
        /*00ec*/ 	.word	0x00000000


	//----- nvinfo : EIATTR_REGCOUNT
	.align		4
.L_84:
        /*00f0*/ 	.byte	0x04, 0x2f
        /*00f2*/ 	.short	(.L_86 - .L_85)
	.align		4
.L_85:
        /*00f4*/ 	.word	index@(_ZN3cub18CUB_300001_SM_10006detail10radix_sort29DeviceRadixSortOnesweepKernelINS1_5radix10policy_hubIlNS0_8NullTypeEyE10Policy1000ELNS0_9SortOrderE0ElS6_yiiNS1_21identity_decomposer_tEEEvPT5_SC_PT3_PKSD_PT1_PKSH_PT2_PKSL_T4_iiT6_)
        /*00f8*/ 	.word	0x00000064


	//----- nvinfo : EIATTR_FRAME_SIZE
	.align		4
.L_86:
        /*00fc*/ 	.byte	0x04, 0x11
        /*00fe*/ 	.short	(.L_88 - .L_87)
	.align		4
.L_87:
        /*0100*/ 	.word	index@(_ZN3cub18CUB_300001_SM_10006detail10radix_sort29DeviceRadixSortOnesweepKernelINS1_5radix10policy_hubIlNS0_8NullTypeEyE10Policy1000ELNS0_9SortOrderE0ElS6_yiiNS1_21identity_decomposer_tEEEvPT5_SC_PT3_PKSD_PT1_PKSH_PT2_PKSL_T4_iiT6_)
        /*0104*/ 	.word	0x00000000


	//----- nvinfo : EIATTR_REGCOUNT
	.align		4
.L_88:
        /*0108*/ 	.byte	0x04, 0x2f
        /*010a*/ 	.short	(.L_90 - .L_89)
	.align		4
.L_89:
        /*010c*/ 	.word	index@(_ZN6thrust24THRUST_300001_SM_1000_NS8cuda_cub4core6detail13_kernel_agentINS1_8__unique9InitAgentIN3cub18CUB_300001_SM_100013ScanTileStateIiLb1EEEPiiEEJSA_mSB_EEEvDpT0_)
        /*0110*/ 	.word	0x0000000a


	//----- nvinfo : EIATTR_FRAME_SIZE
	.align		4
.L_90:
        /*0114*/ 	.byte	0x04, 0x11
        /*0116*/ 	.short	(.L_92 - .L_91)
	.align		4
.L_91:
        /*0118*/ 	.word	index@(_ZN6thrust24THRUST_300001_SM_1000_NS8cuda_cub4core6detail13_kernel_agentINS1_8__unique9InitAgentIN3cub18CUB_300001_SM_100013ScanTileStateIiLb1EEEPiiEEJSA_mSB_EEEvDpT0_)
        /*011c*/ 	.word	0x00000000


	//----- nvinfo : EIATTR_REGCOUNT
	.align		4
.L_92:
        /*0120*/ 	.byte	0x04, 0x2f
        /*0122*/ 	.short	(.L_94 - .L_93)
	.align		4
.L_93:
        /*0124*/ 	.word	index@(_ZN6thrust24THRUST_300001_SM_1000_NS8cuda_cub4core6detail13_kernel_agentINS1_8__unique11UniqueAgentINS0_6detail15normal_iteratorINS0_10device_ptrIlEEEESB_N4cuda3std3__48equal_toIlEEiPiEEJSB_SB_SG_SH_iN3cub18CUB_300001_SM_100013ScanTileStateIiLb1EEEmEEEvDpT0_)
        /*0128*/ 	.word	0x00000028


	//----- nvinfo : EIATTR_FRAME_SIZE
	.align		4
.L_94:
        /*012c*/ 	.byte	0x04, 0x11
        /*012e*/ 	.short	(.L_96 - .L_95)
	.align		4
.L_95:
        /*0130*/ 	.word	index@(_ZN6thrust24THRUST_300001_SM_1000_NS8cuda_cub4core6detail13_kernel_agentINS1_8__unique11UniqueAgentINS0_6detail15normal_iteratorINS0_10device_ptrIlEEEESB_N4cuda3std3__48equal_toIlEEiPiEEJSB_SB_SG_SH_iN3cub18CUB_300001_SM_100013ScanTileStateIiLb1EEEmEEEvDpT0_)
        /*0134*/ 	.word	0x00000000


	//----- nvinfo : EIATTR_MIN_STACK_SIZE
	.align		4
.L_96:
        /*0138*/ 	.byte	0x04, 0x12
        /*013a*/ 	.short	(.L_98 - .L_97)
	.align		4
.L_97:
        /*013c*/ 	.word	index@(_ZN6thrust24THRUST_300001_SM_1000_NS8cuda_cub4core6detail13_kernel_agentINS1_8__unique11UniqueAgentINS0_6detail15normal_iteratorINS0_10device_ptrIlEEEESB_N4cuda3std3__48equal_toIlEEiPiEEJSB_SB_SG_SH_iN3cub18CUB_300001_SM_100013ScanTileStateIiLb1EEEmEEEvDpT0_)
        /*0140*/ 	.word	0x00000000


	//----- nvinfo : EIATTR_MIN_STACK_SIZE
	.align		4
.L_98:
        /*0144*/ 	.byte	0x04, 0x12
        /*0146*/ 	.short	(.L_100 - .L_99)
	.align		4
.L_99:
        /*0148*/ 	.word	index@(_ZN6thrust24THRUST_300001_SM_1000_NS8cuda_cub4core6detail13_kernel_agentINS1_8__unique9InitAgentIN3cub18CUB_300001_SM_100013ScanTileStateIiLb1EEEPiiEEJSA_mSB_EEEvDpT0_)
        /*014c*/ 	.word	0x00000000


	//----- nvinfo : EIATTR_MIN_STACK_SIZE
	.align		4
.L_100:
        /*0150*/ 	.byte	0x04, 0x12
        /*0152*/ 	.short	(.L_102 - .L_101)
	.align		4
.L_101:
        /*0154*/ 	.word	index@(_ZN3cub18CUB_300001_SM_10006detail10radix_sort29DeviceRadixSortOnesweepKernelINS1_5radix10policy_hubIlNS0_8NullTypeEyE10Policy1000ELNS0_9SortOrderE0ElS6_yiiNS1_21identity_decomposer_tEEEvPT5_SC_PT3_PKSD_PT1_PKSH_PT2_PKSL_T4_iiT6_)
        /*0158*/ 	.word	0x00000000


	//----- nvinfo : EIATTR_MIN_STACK_SIZE
	.align		4
.L_102:
        /*015c*/ 	.byte	0x04, 0x12
        /*015e*/ 	.short	(.L_104 - .L_103)
	.align		4
.L_103:
        /*0160*/ 	.word	index@(_ZN3cub18CUB_300001_SM_10006detail10radix_sort33DeviceRadixSortExclusiveSumKernelINS1_5radix10policy_hubIlNS0_8NullTypeEyE10Policy1000EyEEvPT0_)
        /*0164*/ 	.word	0x00000000


	//----- nvinfo : EIATTR_MIN_STACK_SIZE
	.align		4
.L_104:
        /*0168*/ 	.byte	0x04, 0x12
        /*016a*/ 	.short	(.L_106 - .L_105)
	.align		4
.L_105:
        /*016c*/ 	.word	index@(_ZN3cub18CUB_300001_SM_10006detail10radix_sort30DeviceRadixSortHistogramKernelINS1_5radix10policy_hubIlNS0_8NullTypeEyE10Policy1000ELNS0_9SortOrderE0ElyNS1_21identity_decomposer_tEEEvPT2_PKT1_SB_iiT3_)
        /*0170*/ 	.word	0x00000000


	//----- nvinfo : EIATTR_MIN_STACK_SIZE
	.align		4
.L_106:
        /*0174*/ 	.byte	0x04, 0x12
        /*0176*/ 	.short	(.L_108 - .L_107)
	.align		4
.L_107:
        /*0178*/ 	.word	index@(_ZN3cub18CUB_300001_SM_10006detail10radix_sort31DeviceRadixSortSingleTileKernelINS1_5radix10policy_hubIlNS0_8NullTypeEyE10Policy1000ELNS0_9SortOrderE0ElS6_yNS1_21identity_decomposer_tEEEvPKT1_PSB_PKT2_PSF_T3_iiT4_)
        /*017c*/ 	.word	0x00000000


	//----- nvinfo : EIATTR_MIN_STACK_SIZE
	.align		4
.L_108:
        /*0180*/ 	.byte	0x04, 0x12
        /*0182*/ 	.short	(.L_110 - .L_109)
	.align		4
.L_109:
        /*0184*/ 	.word	index@(_ZN3cub18CUB_300001_SM_10006detail4scan16DeviceScanKernelINS2_10policy_hubIiiijN4cuda3std3__44plusIvEEE10Policy1000EPiSC_NS0_13ScanTileStateIiLb1EEES9_NS1_10InputValueIiSC_EEjiLb0EiEEvT0_T1_T2_iT3_T4_T5_)
        /*0188*/ 	.word	0x00000000


	//----- nvinfo : EIATTR_MIN_STACK_SIZE
	.align		4
.L_110:
        /*018c*/ 	.byte	0x04, 0x12
        /*018e*/ 	.short	(.L_112 - .L_111)
	.align		4
.L_111:
        /*0190*/ 	.word	index@(_ZN3cub18CUB_300001_SM_10006detail4scan20DeviceScanInitKernelINS0_13ScanTileStateIiLb1EEEEEvT_i)
        /*0194*/ 	.word	0x00000000


	//----- nvinfo : EIATTR_MIN_STACK_SIZE
	.align		4
.L_112:
        /*0198*/ 	.byte	0x04, 0x12
        /*019a*/ 	.short	(.L_114 - .L_113)
	.align		4
.L_113:
        /*019c*/ 	.word	index@(_ZN3cub18CUB_300001_SM_10006detail8for_each13static_kernelINS2_12policy_hub_t12policy_500_tEmN6thrust24THRUST_300001_SM_1000_NS8cuda_cub20__uninitialized_fill7functorINS7_10device_ptrIlEElEEEEvT0_T1_)
        /*01a0*/ 	.word	0x00000000


	//----- nvinfo : EIATTR_MIN_STACK_SIZE
	.align		4
.L_114:
        /*01a4*/ 	.byte	0x04, 0x12
        /*01a6*/ 	.short	(.L_116 - .L_115)
	.align		4
.L_115:
        /*01a8*/ 	.word	index@(_ZN3cub18CUB_300001_SM_10006detail11EmptyKernelIvEEvv)
        /*01ac*/ 	.word	0x00000000


	//----- nvinfo : EIATTR_MIN_STACK_SIZE
	.align		4
.L_116:
        /*01b0*/ 	.byte	0x04, 0x12
        /*01b2*/ 	.short	(.L_118 - .L_117)
	.align		4
.L_117:
        /*01b4*/ 	.word	index@(_Z24load_experts_list_kernelPfS_PlS0_S0_S0_PiS1_iiiii)
        /*01b8*/ 	.word	0x00000000


	//----- nvinfo : EIATTR_MIN_STACK_SIZE
	.align		4
.L_118:
        /*01bc*/ 	.byte	0x04, 0x12
        /*01be*/ 	.short	(.L_120 - .L_119)
	.align		4
.L_119:
        /*01c0*/ 	.word	index@(_Z10prefix_sumPiS_i)
        /*01c4*/ 	.word	0x00000000


	//----- nvinfo : EIATTR_MIN_STACK_SIZE
	.align		4
.L_120:
        /*01c8*/ 	.byte	0x04, 0x12
        /*01ca*/ 	.short	(.L_122 - .L_121)
	.align		4
.L_121:
        /*01cc*/ 	.word	index@(_Z19load_experts_kernelPfPlS0_S0_iiiiPiS1_ii)
        /*01d0*/ 	.word	0x00000000
.L_122:


//--------------------- .nv.compat                --------------------------
	.section	.nv.compat,"",@"SHT_CUDA_COMPAT_INFO"
	.align	4
        /*0000*/ 	.byte	0x02, 0x09, 0x00, 0x00, 0x02, 0x02, 0x01, 0x00, 0x02, 0x05, 0x05, 0x00, 0x03, 0x07, 0x01, 0x01
        /*0010*/ 	.byte	0x02, 0x03, 0x00, 0x00, 0x02, 0x06, 0x01, 0x00, 0x04, 0x0b, 0x08, 0x00, 0x09, 0x00, 0x00, 0x00
        /*0020*/ 	.byte	0x00, 0x00, 0x00, 0x00


//--------------------- .nv.info._ZN6thrust24THRUST_300001_SM_1000_NS8cuda_cub4core6detail13_kernel_agentINS1_8__unique11UniqueAgentINS0_6detail15normal_iteratorINS0_10device_ptrIlEEEESB_N4cuda3std3__48equal_toIlEEiPiEEJSB_SB_SG_SH_iN3cub18CUB_300001_SM_100013ScanTileStateIiLb1EEEmEEEvDpT0_ --------------------------
	.section	.nv.info._ZN6thrust24THRUST_300001_SM_1000_NS8cuda_cub4core6detail13_kernel_agentINS1_8__unique11UniqueAgentINS0_6detail15normal_iteratorINS0_10device_ptrIlEEEESB_N4cuda3std3__48equal_toIlEEiPiEEJSB_SB_SG_SH_iN3cub18CUB_300001_SM_100013ScanTileStateIiLb1EEEmEEEvDpT0_,"",@"SHT_CUDA_INFO"
	.sectionflags	@""
	.align	4


	//----- nvinfo : EIATTR_CUDA_API_VERSION
	.align		4
        /*0000*/ 	.byte	0x04, 0x37
        /*0002*/ 	.short	(.L_124 - .L_123)
.L_123:
        /*0004*/ 	.word	0x00000082


	//----- nvinfo : EIATTR_KPARAM_INFO
	.align		4
.L_124:
        /*0008*/ 	.byte	0x04, 0x17
        /*000a*/ 	.short	(.L_126 - .L_125)
.L_125:
        /*000c*/ 	.word	0x00000000
        /*0010*/ 	.short	0x0006
        /*0012*/ 	.short	0x0030
        /*0014*/ 	.byte	0x00, 0xf0, 0x21, 0x00


	//----- nvinfo : EIATTR_KPARAM_INFO
	.align		4
.L_126:
        /*0018*/ 	.byte	0x04, 0x17
        /*001a*/ 	.short	(.L_128 - .L_127)
.L_127:
        /*001c*/ 	.word	0x00000000
        /*0020*/ 	.short	0x0005
        /*0022*/ 	.short	0x0028
        /*0024*/ 	.byte	0x00, 0xf0, 0x21, 0x00


	//----- nvinfo : EIATTR_KPARAM_INFO
	.align		4
.L_128:
        /*0028*/ 	.byte	0x04, 0x17
        /*002a*/ 	.short	(.L_130 - .L_129)
.L_129:
        /*002c*/ 	.word	0x00000000
        /*0030*/ 	.short	0x0004
        /*0032*/ 	.short	0x0020
        /*0034*/ 	.byte	0x00, 0xf0, 0x11, 0x00


	//----- nvinfo : EIATTR_KPARAM_INFO
	.align		4
.L_130:
        /*0038*/ 	.byte	0x04, 0x17
        /*003a*/ 	.short	(.L_132 - .L_131)
.L_131:
        /*003c*/ 	.word	0x00000000
        /*0040*/ 	.short	0x0003
        /*0042*/ 	.short	0x0018
        /*0044*/ 	.byte	0x00, 0xf5, 0x21, 0x00


	//----- nvinfo : EIATTR_KPARAM_INFO
	.align		4
.L_132:
        /*0048*/ 	.byte	0x04, 0x17
        /*004a*/ 	.short	(.L_134 - .L_133)
.L_133:
        /*004c*/ 	.word	0x00000000
        /*0050*/ 	.short	0x0002
        /*0052*/ 	.short	0x0010
        /*0054*/ 	.byte	0x00, 0xf0, 0x05, 0x00


	//----- nvinfo : EIATTR_KPARAM_INFO
	.align		4
.L_134:
        /*0058*/ 	.byte	0x04, 0x17
        /*005a*/ 	.short	(.L_136 - .L_135)
.L_135:
        /*005c*/ 	.word	0x00000000
        /*0060*/ 	.short	0x0001
        /*0062*/ 	.short	0x0008
        /*0064*/ 	.byte	0x00, 0xf0, 0x21, 0x00


	//----- nvinfo : EIATTR_KPARAM_INFO
	.align		4
.L_136:
        /*0068*/ 	.byte	0x04, 0x17
        /*006a*/ 	.short	(.L_138 - .L_137)
.L_137:
        /*006c*/ 	.word	0x00000000
        /*0070*/ 	.short	0x0000
        /*0072*/ 	.short	0x0000
        /*0074*/ 	.byte	0x00, 0xf0, 0x21, 0x00


	//----- nvinfo : EIATTR_SPARSE_MMA_MASK
	.align		4
.L_138:
        /*0078*/ 	.byte	0x03, 0x50
        /*007a*/ 	.short	0x0000


	//----- nvinfo : EIATTR_MAXREG_COUNT
	.align		4
        /*007c*/ 	.byte	0x03, 0x1b
        /*007e*/ 	.short	0x00ff


	//----- nvinfo : EIATTR_NUM_BARRIERS
	.align		4
        /*0080*/ 	.byte	0x02, 0x4c
        /*0082*/ 	.byte	0x01
	.zero		1


	//----- nvinfo : EIATTR_MERCURY_ISA_VERSION
	.align		4
        /*0084*/ 	.byte	0x03, 0x5f
        /*0086*/ 	.short	0x0101


	//----- nvinfo : EIATTR_UNUSED_LOAD_BYTE_OFFSET
	.align		4
        /*0088*/ 	.byte	0x04, 0x44
        /*008a*/ 	.short	(.L_140 - .L_139)


	//   ....[0]....
.L_139:
        /*008c*/ 	.word	0x000049c0
        /*0090*/ 	.word	0x0000fff0


	//----- nvinfo : EIATTR_COOP_GROUP_MASK_REGIDS
	.align		4
.L_140:
        /*0094*/ 	.byte	0x04, 0x29
        /*0096*/ 	.short	(.L_142 - .L_141)


	//   ....[0]....
.L_141:
        /*0098*/ 	.word	0xffffffff


	//   ....[1]....
        /*009c*/ 	.word	0xffffffff


	//   ....[2]....
        /*00a0*/ 	.word	0xffffffff


	//   ....[3]....
        /*00a4*/ 	.word	0xffffffff


	//   ....[4]....
        /*00a8*/ 	.word	0xffffffff


	//   ....[5]....
        /*00ac*/ 	.word	0xffffffff


	//   ....[6]....
        /*00b0*/ 	.word	0xffffffff


	//   ....[7]....
        /*00b4*/ 	.word	0xffffffff


	//   ....[8]....
        /*00b8*/ 	.word	0xffffffff


	//   ....[9]....
        /*00bc*/ 	.word	0xffffffff


	//   ....[10]....
        /*00c0*/ 	.word	0xffffffff


	//   ....[11]....
        /*00c4*/ 	.word	0xffffffff


	//   ....[12]....
        /*00c8*/ 	.word	0xffffffff


	//   ....[13]....
        /*00cc*/ 	.word	0xffffffff


	//   ....[14]....
        /*00d0*/ 	.word	0xffffffff


	//   ....[15]....
        /*00d4*/ 	.word	0xffffffff


	//   ....[16]....
        /*00d8*/ 	.word	0xffffffff


	//   ....[17]....
        /*00dc*/ 	.word	0xffffffff


	//   ....[18]....
        /*00e0*/ 	.word	0xffffffff


	//   ....[19]....
        /*00e4*/ 	.word	0xffffffff


	//   ....[20]....
        /*00e8*/ 	.word	0xffffffff


	//   ....[21]....
        /*00ec*/ 	.word	0xffffffff


	//   ....[22]....
        /*00f0*/ 	.word	0xffffffff


	//   ....[23]....
        /*00f4*/ 	.word	0xffffffff


	//   ....[24]....
        /*00f8*/ 	.word	0xffffffff


	//   ....[25]....
        /*00fc*/ 	.word	0xffffffff


	//   ....[26]....
        /*0100*/ 	.word	0xffffffff


	//   ....[27]....
        /*0104*/ 	.word	0xffffffff


	//   ....[28]....
        /*0108*/ 	.word	0xffffffff


	//   ....[29]....
        /*010c*/ 	.word	0xffffffff


	//   ....[30]....
        /*0110*/ 	.word	0xffffffff


	//   ....[31]....
        /*0114*/ 	.word	0xffffffff


	//   ....[32]....
        /*0118*/ 	.word	0xffffffff


	//   ....[33]....
        /*011c*/ 	.word	0xffffffff


	//   ....[34]....
        /*0120*/ 	.word	0xffffffff


	//   ....[35]....
        /*0124*/ 	.word	0xffffffff


	//   ....[36]....
        /*0128*/ 	.word	0xffffffff


	//   ....[37]....
        /*012c*/ 	.word	0xffffffff


	//   ....[38]....
        /*0130*/ 	.word	0xffffffff


	//   ....[39]....
        /*0134*/ 	.word	0xffffffff


	//   ....[40]....
        /*0138*/ 	.word	0xffffffff


	//   ....[41]....
        /*013c*/ 	.word	0xffffffff


	//   ....[42]....
        /*0140*/ 	.word	0xffffffff


	//   ....[43]....
        /*0144*/ 	.word	0xffffffff


	//   ....[44]....
        /*0148*/ 	.word	0xffffffff


	//   ....[45]....
        /*014c*/ 	.word	0xffffffff


	//   ....[46]....
        /*0150*/ 	.word	0xffffffff


	//   ....[47]....
        /*0154*/ 	.word	0xffffffff


	//   ....[48]....
        /*0158*/ 	.word	0xffffffff


	//   ....[49]....
        /*015c*/ 	.word	0xffffffff


	//   ....[50]....
        /*0160*/ 	.word	0xffffffff


	//   ....[51]....
        /*0164*/ 	.word	0xffffffff


	//   ....[52]....
        /*0168*/ 	.word	0xffffffff


	//   ....[53]....
        /*016c*/ 	.word	0xffffffff


	//   ....[54]....
        /*0170*/ 	.word	0xffffffff


	//   ....[55]....
        /*0174*/ 	.word	0xffffffff


	//   ....[56]....
        /*0178*/ 	.word	0xffffffff


	//   ....[57]....
        /*017c*/ 	.word	0xffffffff


	//   ....[58]....
        /*0180*/ 	.word	0xffffffff


	//   ....[59]....
        /*0184*/ 	.word	0xffffffff


	//   ....[60]....
        /*0188*/ 	.word	0x0500001e


	//   ....[61]....
        /*018c*/ 	.word	0x0500001e


	//   ....[62]....
        /*0190*/ 	.word	0x0500001e


	//   ....[63]....
        /*0194*/ 	.word	0x0500001e


	//   ....[64]....
        /*0198*/ 	.word	0x0500001e


	//   ....[65]....
        /*019c*/ 	.word	0x0500001e


	//   ....[66]....
        /*01a0*/ 	.word	0x0500001e


	//   ....[67]....
        /*01a4*/ 	.word	0x0500001e


	//   ....[68]....
        /*01a8*/ 	.word	0x0500001e


	//   ....[69]....
        /*01ac*/ 	.word	0x0500001e


	//   ....[70]....
        /*01b0*/ 	.word	0x0500001e


	//   ....[71]....
        /*01b4*/ 	.word	0x0500001e


	//   ....[72]....
        /*01b8*/ 	.word	0x0500001e


	//   ....[73]....
        /*01bc*/ 	.word	0x0500001e


	//   ....[74]....
        /*01c0*/ 	.word	0x0500001e


	//   ....[75]....
        /*01c4*/ 	.word	0x0500001e


	//   ....[76]....
        /*01c8*/ 	.word	0x0500001e


	//   ....[77]....
        /*01cc*/ 	.word	0x0500001e


	//   ....[78]....
        /*01d0*/ 	.word	0x0500001e


	//   ....[79]....
        /*01d4*/ 	.word	0x0500001e


	//   ....[80]....
        /*01d8*/ 	.word	0x0500001e


	//   ....[81]....
        /*01dc*/ 	.word	0x0500001e


	//   ....[82]....
        /*01e0*/ 	.word	0x0500001e


	//   ....[83]....
        /*01e4*/ 	.word	0x0500001e


	//   ....[84]....
        /*01e8*/ 	.word	0x0500001e


	//   ....[85]....
        /*01ec*/ 	.word	0x0500001e


	//   ....[86]....
        /*01f0*/ 	.word	0x0500001e


	//   ....[87]....
        /*01f4*/ 	.word	0x0500001e


	//   ....[88]....
        /*01f8*/ 	.word	0x0500001e


	//   ....[89]....
        /*01fc*/ 	.word	0x0500001e


	//   ....[90]....
        /*0200*/ 	.word	0x0500001e


	//   ....[91]....
        /*0204*/ 	.word	0x0500001e


	//   ....[92]....
        /*0208*/ 	.word	0x0500001e


	//   ....[93]....
        /*020c*/ 	.word	0x0500001e


	//   ....[94]....
        /*0210*/ 	.word	0x0500001e


	//   ....[95]....
        /*0214*/ 	.word	0x0500001e


	//----- nvinfo : EIATTR_COOP_GROUP_INSTR_OFFSETS
	.align		4
.L_142:
        /*0218*/ 	.byte	0x04, 0x28
        /*021a*/ 	.short	(.L_144 - .L_143)


	//   ....[0]....
.L_143:
        /*021c*/ 	.word	0x00000290


	//   ....[1]....
        /*0220*/ 	.word	0x000004e0


	//   ....[2]....
        /*0224*/ 	.word	0x00000510


	//   ....[3]....
        /*0228*/ 	.word	0x00000530


	//   ....[4]....
        /*022c*/ 	.word	0x00000560


	//   ....[5]....
        /*0230*/ 	.word	0x00000580


	//   ....[6]....
        /*0234*/ 	.word	0x00001120


	//   ....[7]....
        /*0238*/ 	.word	0x00001310


	//   ....[8]....
        /*023c*/ 	.word	0x00001340


	//   ....[9]....
        /*0240*/ 	.word	0x00001360


	//   ....[10]....
        /*0244*/ 	.word	0x00001380


	//   ....[11]....
        /*0248*/ 	.word	0x000013a0


	//   ....[12]....
        /*024c*/ 	.word	0x000015c0


	//   ....[13]....
        /*0250*/ 	.word	0x00001680


	//   ....[14]....
        /*0254*/ 	.word	0x000016e0


	//   ....[15]....
        /*0258*/ 	.word	0x00001790


	//   ....[16]....
        /*025c*/ 	.word	0x000017e0


	//   ....[17]....
        /*0260*/ 	.word	0x00001830


	//   ....[18]....
        /*0264*/ 	.word	0x00001890


	//   ....[19]....
        /*0268*/ 	.word	0x000018e0


	//   ....[20]....
        /*026c*/ 	.word	0x000018f0


	//   ....[21]....
        /*0270*/ 	.word	0x000019b0


	//   ....[22]....
        /*0274*/ 	.word	0x00001a70


	//   ....[23]....
        /*0278*/ 	.word	0x00001ac0


	//   ....[24]....
        /*027c*/ 	.word	0x00001b20


	//   ....[25]....
        /*0280*/ 	.word	0x00001b80


	//   ....[26]....
        /*0284*/ 	.word	0x00001bc0


	//   ....[27]....
        /*0288*/ 	.word	0x00001c00


	//   ....[28]....
        /*028c*/ 	.word	0x00001c40


	//   ....[29]....
        /*0290*/ 	.word	0x00001c50


	//   ....[30]....
        /*0294*/ 	.word	0x00002bf0


	//   ....[31]....
        /*0298*/ 	.word	0x00002e70


	//   ....[32]....
        /*029c*/ 	.word	0x00002e90


	//   ....[33]....
        /*02a0*/ 	.word	0x00002eb0


	//   ....[34]....
        /*02a4*/ 	.word	0x00002ed0


	//   ....[35]....
        /*02a8*/ 	.word	0x00002f00


	//   ....[36]....
        /*02ac*/ 	.word	0x00003bf0


	//   ....[37]....
        /*02b0*/ 	.word	0x00003e70


	//   ....[38]....
        /*02b4*/ 	.word	0x00003e90


	//   ....[39]....
        /*02b8*/ 	.word	0x00003eb0


	//   ....[40]....
        /*02bc*/ 	.word	0x00003ed0


	//   ....[41]....
        /*02c0*/ 	.word	0x00003f00


	//   ....[42]....
        /*02c4*/ 	.word	0x00004130


	//   ....[43]....
        /*02c8*/ 	.word	0x000041f0


	//   ....[44]....
        /*02cc*/ 	.word	0x00004250


	//   ....[45]....
        /*02d0*/ 	.word	0x000042f0


	//   ....[46]....
        /*02d4*/ 	.word	0x00004350


	//   ....[47]....
        /*02d8*/ 	.word	0x00004390


	//   ....[48]....
        /*02dc*/ 	.word	0x000043e0


	//   ....[49]....
        /*02e0*/ 	.word	0x00004420


	//   ....[50]....
        /*02e4*/ 	.word	0x00004430


	//   ....[51]....
        /*02e8*/ 	.word	0x00004530


	//   ....[52]....
        /*02ec*/ 	.word	0x00004600


	//   ....[53]....
        /*02f0*/ 	.word	0x00004660


	//   ....[54]....
        /*02f4*/ 	.word	0x000046c0


	//   ....[55]....
        /*02f8*/ 	.word	0x00004720


	//   ....[56]....
        /*02fc*/ 	.word	0x00004760


	//   ....[57]....
        /*0300*/ 	.word	0x000047a0


	//   ....[58]....
        /*0304*/ 	.word	0x000047e0


	//   ....[59]....
        /*0308*/ 	.word	0x000047f0


	//   ....[60]....
        /*030c*/ 	.word	0x00005430


	//   ....[61]....
        /*0310*/ 	.word	0x000054b0


	//   ....[62]....
        /*0314*/ 	.word	0x00005560


	//   ....[63]....
        /*0318*/ 	.word	0x00005660


	//   ....[64]....
        /*031c*/ 	.word	0x000056e0


	//   ....[65]....
        /*0320*/ 	.word	0x00005770


	//   ....[66]....
        /*0324*/ 	.word	0x000057f0


	//   ....[67]....
        /*0328*/ 	.word	0x00005860


	//   ....[68]....
        /*032c*/ 	.word	0x00005890


	//   ....[69]....
        /*0330*/ 	.word	0x00005950


	//   ....[70]....
        /*0334*/ 	.word	0x000059d0


	//   ....[71]....
        /*0338*/ 	.word	0x00005a50


	//   ....[72]....
        /*033c*/ 	.word	0x00005b10


	//   ....[73]....
        /*0340*/ 	.word	0x00005b90


	//   ....[74]....
        /*0344*/ 	.word	0x00005c10


	//   ....[75]....
        /*0348*/ 	.word	0x00005c80


	//   ....[76]....
        /*034c*/ 	.word	0x00005d00


	//   ....[77]....
        /*0350*/ 	.word	0x00005d60


	//   ....[78]....
        /*0354*/ 	.word	0x00005dd0


	//   ....[79]....
        /*0358*/ 	.word	0x00005e50


	//   ....[80]....
        /*035c*/ 	.word	0x00005ef0


	//   ....[81]....
        /*0360*/ 	.word	0x00005fe0


	//   ....[82]....
        /*0364*/ 	.word	0x00006060


	//   ....[83]....
        /*0368*/ 	.word	0x000060f0


	//   ....[84]....
        /*036c*/ 	.word	0x00006170


	//   ....[85]....
        /*0370*/ 	.word	0x000061f0


	//   ....[86]....
        /*0374*/ 	.word	0x00006220


	//   ....[87]....
        /*0378*/ 	.word	0x00006320


	//   ....[88]....
        /*037c*/ 	.word	0x000063a0


	//   ....[89]....
        /*0380*/ 	.word	0x00006420


	//   ....[90]....
        /*0384*/ 	.word	0x00006500


	//   ....[91]....
        /*0388*/ 	.word	0x00006580


	//   ....[92]....
        /*038c*/ 	.word	0x00006600


	//   ....[93]....
        /*0390*/ 	.word	0x00006680


	//   ....[94]....
        /*0394*/ 	.word	0x00006700


	//   ....[95]....
        /*0398*/ 	.word	0x00006760


	//----- nvinfo : EIATTR_VRC_CTA_INIT_COUNT
	.align		4
.L_144:
        /*039c*/ 	.byte	0x02, 0x4a
	.zero		1
	.zero		1


	//----- nvinfo : EIATTR_EXIT_INSTR_OFFSETS
	.align		4
        /*03a0*/ 	.byte	0x04, 0x1c
        /*03a2*/ 	.short	(.L_146 - .L_145)


	//   ....[0]....
.L_145:
        /*03a4*/ 	.word	0x00000f40


	//   ....[1]....
        /*03a8*/ 	.word	0x00002860


	//   ....[2]....
        /*03ac*/ 	.word	0x000053b0


	//   ....[3]....
        /*03b0*/ 	.word	0x000053e0


	//----- nvinfo : EIATTR_MAX_THREADS
	.align		4
.L_146:
        /*03b4*/ 	.byte	0x04, 0x05
        /*03b6*/ 	.short	(.L_148 - .L_147)
.L_147:
        /*03b8*/ 	.word	0x00000040
        /*03bc*/ 	.word	0x00000001
        /*03c0*/ 	.word	0x00000001


	//----- nvinfo : EIATTR_CRS_STACK_SIZE
	.align		4
.L_148:
        /*03c4*/ 	.byte	0x04, 0x1e
        /*03c6*/ 	.short	(.L_150 - .L_149)
.L_149:
        /*03c8*/ 	.word	0x00000000


	//----- nvinfo : EIATTR_CBANK_PARAM_SIZE
	.align		4
.L_150:
        /*03cc*/ 	.byte	0x03, 0x19
        /*03ce*/ 	.short	0x0038


	//----- nvinfo : EIATTR_PARAM_CBANK
	.align		4
        /*03d0*/ 	.byte	0x04, 0x0a
        /*03d2*/ 	.short	(.L_152 - .L_151)
	.align		4
.L_151:
        /*03d4*/ 	.word	index@(.nv.constant0._ZN6thrust24THRUST_300001_SM_1000_NS8cuda_cub4core6detail13_kernel_agentINS1_8__unique11UniqueAgentINS0_6detail15normal_iteratorINS0_10device_ptrIlEEEESB_N4cuda3std3__48equal_toIlEEiPiEEJSB_SB_SG_SH_iN3cub18CUB_300001_SM_100013ScanTileStateIiLb1EEEmEEEvDpT0_)
        /*03d8*/ 	.short	0x0380
        /*03da*/ 	.short	0x0038


	//----- nvinfo : EIATTR_SW_WAR
	.align		4
.L_152:
        /*03dc*/ 	.byte	0x04, 0x36
        /*03de*/ 	.short	(.L_154 - .L_153)
.L_153:
        /*03e0*/ 	.word	0x00000008
.L_154:


//--------------------- .nv.info._ZN6thrust24THRUST_300001_SM_1000_NS8cuda_cub4core6detail13_kernel_agentINS1_8__unique9InitAgentIN3cub18CUB_300001_SM_100013ScanTileStateIiLb1EEEPiiEEJSA_mSB_EEEvDpT0_ --------------------------
	.section	.nv.info._ZN6thrust24THRUST_300001_SM_1000_NS8cuda_cub4core6detail13_kernel_agentINS1_8__unique9InitAgentIN3cub18CUB_300001_SM_100013ScanTileStateIiLb1EEEPiiEEJSA_mSB_EEEvDpT0_,"",@"SHT_CUDA_INFO"
	.sectionflags	@""
	.align	4


	//----- nvinfo : EIATTR_CUDA_API_VERSION
	.align		4
        /*0000*/ 	.byte	0x04, 0x37
        /*0002*/ 	.short	(.L_156 - .L_155)
.L_155:
        /*0004*/ 	.word	0x00000082


	//----- nvinfo : EIATTR_KPARAM_INFO
	.align		4
.L_156:
        /*0008*/ 	.byte	0x04, 0x17
        /*000a*/ 	.short	(.L_158 - .L_157)
.L_157:
        /*000c*/ 	.word	0x00000000
        /*0010*/ 	.short	0x0002
        /*0012*/ 	.short	0x0010
        /*0014*/ 	.byte	0x00, 0xf5, 0x21, 0x00


	//----- nvinfo : EIATTR_KPARAM_INFO
	.align		4
.L_158:
        /*0018*/ 	.byte	0x04, 0x17
        /*001a*/ 	.short	(.L_160 - .L_159)
.L_159:
        /*001c*/ 	.word	0x00000000
        /*0020*/ 	.short	0x0001
        /*0022*/ 	.short	0x0008
        /*0024*/ 	.byte	0x00, 0xf0, 0x21, 0x00


	//----- nvinfo : EIATTR_KPARAM_INFO
	.align		4
.L_160:
        /*0028*/ 	.byte	0x04, 0x17
        /*002a*/ 	.short	(.L_162 - .L_161)
.L_161:
        /*002c*/ 	.word	0x00000000
        /*0030*/ 	.short	0x0000
        /*0032*/ 	.short	0x0000
        /*0034*/ 	.byte	0x00, 0xf0, 0x21, 0x00


	//----- nvinfo : EIATTR_SPARSE_MMA_MASK
	.align		4
.L_162:
        /*0038*/ 	.byte	0x03, 0x50
        /*003a*/ 	.short	0x0000


	//----- nvinfo : EIATTR_MAXREG_COUNT
	.align		4
        /*003c*/ 	.byte	0x03, 0x1b
        /*003e*/ 	.short	0x00ff


	//----- nvinfo : EIATTR_MERCURY_ISA_VERSION
	.align		4
        /*0040*/ 	.byte	0x03, 0x5f
        /*0042*/ 	.short	0x0101


	//----- nvinfo : EIATTR_VRC_CTA_INIT_COUNT
	.align		4
        /*0044*/ 	.byte	0x02, 0x4a
	.zero		1
	.zero		1


	//----- nvinfo : EIATTR_EXIT_INSTR_OFFSETS
	.align		4
        /*0048*/ 	.byte	0x04, 0x1c
        /*004a*/ 	.short	(.L_164 - .L_163)


	//   ....[0]....
.L_163:
        /*004c*/ 	.word	0x00000130


	//   ....[1]....
        /*0050*/ 	.word	0x00000160


	//----- nvinfo : EIATTR_MAX_THREADS
	.align		4
.L_164:
        /*0054*/ 	.byte	0x04, 0x05
        /*0056*/ 	.short	(.L_166 - .L_165)
.L_165:
        /*0058*/ 	.word	0x00000080
        /*005c*/ 	.word	0x00000001
        /*0060*/ 	.word	0x00000001


	//----- nvinfo : EIATTR_CBANK_PARAM_SIZE
	.align		4
.L_166:
        /*0064*/ 	.byte	0x03, 0x19
        /*0066*/ 	.short	0x0018


	//----- nvinfo : EIATTR_PARAM_CBANK
	.align		4
        /*0068*/ 	.byte	0x04, 0x0a
        /*006a*/ 	.short	(.L_168 - .L_167)
	.align		4
.L_167:
        /*006c*/ 	.word	index@(.nv.constant0._ZN6thrust24THRUST_300001_SM_1000_NS8cuda_cub4core6detail13_kernel_agentINS1_8__unique9InitAgentIN3cub18CUB_300001_SM_100013ScanTileStateIiLb1EEEPiiEEJSA_mSB_EEEvDpT0_)
        /*0070*/ 	.short	0x0380
        /*0072*/ 	.short	0x0018


	//----- nvinfo : EIATTR_SW_WAR
	.align		4
.L_168:
        /*0074*/ 	.byte	0x04, 0x36
        /*0076*/ 	.short	(.L_170 - .L_169)
.L_169:
        /*0078*/ 	.word	0x00000008
.L_170:


//--------------------- .nv.info._ZN3cub18CUB_300001_SM_10006detail10radix_sort29DeviceRadixSortOnesweepKernelINS1_5radix10policy_hubIlNS0_8NullTypeEyE10Policy1000ELNS0_9SortOrderE0ElS6_yiiNS1_21identity_decomposer_tEEEvPT5_SC_PT3_PKSD_PT1_PKSH_PT2_PKSL_T4_iiT6_ --------------------------
	.section	.nv.info._ZN3cub18CUB_300001_SM_10006detail10radix_sort29DeviceRadixSortOnesweepKernelINS1_5radix10policy_hubIlNS0_8NullTypeEyE10Policy1000ELNS0_9SortOrderE0ElS6_yiiNS1_21identity_decomposer_tEEEvPT5_SC_PT3_PKSD_PT1_PKSH_PT2_PKSL_T4_iiT6_,"",@"SHT_CUDA_INFO"
	.sectionflags	@""
	.align	4


	//----- nvinfo : EIATTR_CUDA_API_VERSION
	.align		4
        /*0000*/ 	.byte	0x04, 0x37
        /*0002*/ 	.short	(.L_172 - .L_171)
.L_171:
        /*0004*/ 	.word	0x00000082


	//----- nvinfo : EIATTR_KPARAM_INFO
	.align		4
.L_172:
        /*0008*/ 	.byte	0x04, 0x17
        /*000a*/ 	.short	(.L_174 - .L_173)
.L_173:
        /*000c*/ 	.word	0x00000000
        /*0010*/ 	.short	0x000b
        /*0012*/ 	.short	0x004c
        /*0014*/ 	.byte	0x00, 0xf0, 0x05, 0x00


	//----- nvinfo : EIATTR_KPARAM_INFO
	.align		4
.L_174:
        /*0018*/ 	.byte	0x04, 0x17
        /*001a*/ 	.short	(.L_176 - .L_175)
.L_175:
        /*001c*/ 	.word	0x00000000
        /*0020*/ 	.short	0x000a
        /*0022*/ 	.short	0x0048
        /*0024*/ 	.byte	0x00, 0xf0, 0x11, 0x00


	//----- nvinfo : EIATTR_KPARAM_INFO
	.align		4
.L_176:
        /*0028*/ 	.byte	0x04, 0x17
        /*002a*/ 	.short	(.L_178 - .L_177)
.L_177:
        /*002c*/ 	.word	0x00000000
        /*0030*/ 	.short	0x0009
        /*0032*/ 	.short	0x0044
        /*0034*/ 	.byte	0x00, 0xf0, 0x11, 0x00


	//----- nvinfo : EIATTR_KPARAM_INFO
	.align		4
.L_178:
        /*0038*/ 	.byte	0x04, 0x17
        /*003a*/ 	.short	(.L_180 - .L_179)
.L_179:
        /*003c*/ 	.word	0x00000000
        /*0040*/ 	.short	0x0008
        /*0042*/ 	.short	0x0040
        /*0044*/ 	.byte	0x00, 0xf0, 0x11, 0x00


	//----- nvinfo : EIATTR_KPARAM_INFO
	.align		4
.L_180:
        /*0048*/ 	.byte	0x04, 0x17
        /*004a*/ 	.short	(.L_182 - .L_181)
.L_181:
        /*004c*/ 	.word	0x00000000
        /*0050*/ 	.short	0x0007
        /*0052*/ 	.short	0x0038
        /*0054*/ 	.byte	0x00, 0xf5, 0x21, 0x00


	//----- nvinfo : EIATTR_KPARAM_INFO
	.align		4
.L_182:
        /*0058*/ 	.byte	0x04, 0x17
        /*005a*/ 	.short	(.L_184 - .L_183)
.L_183:
        /*005c*/ 	.word	0x00000000
        /*0060*/ 	.short	0x0006
        /*0062*/ 	.short	0x0030
        /*0064*/ 	.byte	0x00, 0xf5, 0x21, 0x00


	//----- nvinfo : EIATTR_KPARAM_INFO
	.align		4
.L_184:
        /*0068*/ 	.byte	0x04, 0x17
        /*006a*/ 	.short	(.L_186 - .L_185)
.L_185:
        /*006c*/ 	.word	0x00000000
        /*0070*/ 	.short	0x0005
        /*0072*/ 	.short	0x0028
        /*0074*/ 	.byte	0x00, 0xf5, 0x21, 0x00


	//----- nvinfo : EIATTR_KPARAM_INFO
	.align		4
.L_186:
        /*0078*/ 	.byte	0x04, 0x17
        /*007a*/ 	.short	(.L_188 - .L_187)
.L_187:
        /*007c*/ 	.word	0x00000000
        /*0080*/ 	.short	0x0004
        /*0082*/ 	.short	0x0020
        /*0084*/ 	.byte	0x00, 0xf5, 0x21, 0x00


	//----- nvinfo : EIATTR_KPARAM_INFO
	.align		4
.L_188:
        /*0088*/ 	.byte	0x04, 0x17
        /*008a*/ 	.short	(.L_190 - .L_189)
.L_189:
        /*008c*/ 	.word	0x00000000
        /*0090*/ 	.short	0x0003
        /*0092*/ 	.short	0x0018
        /*0094*/ 	.byte	0x00, 0xf5, 0x21, 0x00


	//----- nvinfo : EIATTR_KPARAM_INFO
	.align		4
.L_190:
        /*0098*/ 	.byte	0x04, 0x17
        /*009a*/ 	.short	(.L_192 - .L_191)
.L_191:
        /*009c*/ 	.word	0x00000000
        /*00a0*/ 	.short	0x0002
        /*00a2*/ 	.short	0x0010
        /*00a4*/ 	.byte	0x00, 0xf5, 0x21, 0x00


	//----- nvinfo : EIATTR_KPARAM_INFO
	.align		4
.L_192:
        /*00a8*/ 	.byte	0x04, 0x17
        /*00aa*/ 	.short	(.L_194 - .L_193)
.L_193:
        /*00ac*/ 	.word	0x00000000
        /*00b0*/ 	.short	0x0001
        /*00b2*/ 	.short	0x0008
        /*00b4*/ 	.byte	0x00, 0xf5, 0x21, 0x00


	//----- nvinfo : EIATTR_KPARAM_INFO
	.align		4
.L_194:
        /*00b8*/ 	.byte	0x04, 0x17
        /*00ba*/ 	.short	(.L_196 - .L_195)
.L_195:
        /*00bc*/ 	.word	0x00000000
        /*00c0*/ 	.short	0x0000
        /*00c2*/ 	.short	0x0000
        /*00c4*/ 	.byte	0x00, 0xf5, 0x21, 0x00


	//----- nvinfo : EIATTR_SPARSE_MMA_MASK
	.align		4
.L_196:
        /*00c8*/ 	.byte	0x03, 0x50
        /*00ca*/ 	.short	0x0000


	//----- nvinfo : EIATTR_MAXREG_COUNT
	.align		4
        /*00cc*/ 	.byte	0x03, 0x1b
        /*00ce*/ 	.short	0x00a8


	//----- nvinfo : EIATTR_NUM_BARRIERS
	.align		4
        /*00d0*/ 	.byte	0x02, 0x4c
        /*00d2*/ 	.byte	0x01
	.zero		1


	//----- nvinfo : EIATTR_MERCURY_ISA_VERSION
	.align		4
        /*00d4*/ 	.byte	0x03, 0x5f
        /*00d6*/ 	.short	0x0101


	//----- nvinfo : EIATTR_COOP_GROUP_MASK_REGIDS
	.align		4
        /*00d8*/ 	.byte	0x04, 0x29
        /*00da*/ 	.short	(.L_198 - .L_197)


	//   ....[0]....
.L_197:
        /*00dc*/ 	.word	0xffffffff


	//   ....[1]....
        /*00e0*/ 	.word	0x05000028


	//   ....[2]....
        /*00e4*/ 	.word	0xffffffff


	//   ....[3]....
        /*00e8*/ 	.word	0xffffffff


	//   ....[4]....
        /*00ec*/ 	.word	0xffffffff


	//   ....[5]....
        /*00f0*/ 	.word	0xffffffff


	//   ....[6]....
        /*00f4*/ 	.word	0xffffffff


	//   ....[7]....
        /*00f8*/ 	.word	0xffffffff


	//   ....[8]....
        /*00fc*/ 	.word	0xffffffff


	//   ....[9]....
        /*0100*/ 	.word	0xffffffff


	//   ....[10]....
        /*0104*/ 	.word	0xffffffff


	//   ....[11]....
        /*0108*/ 	.word	0xffffffff


	//   ....[12]....
        /*010c*/ 	.word	0xffffffff


	//   ....[13]....
        /*0110*/ 	.word	0xffffffff


	//   ....[14]....
        /*0114*/ 	.word	0xffffffff


	//   ....[15]....
        /*0118*/ 	.word	0xffffffff


	//   ....[16]....
        /*011c*/ 	.word	0xffffffff


	//   ....[17]....
        /*0120*/ 	.word	0xffffffff


	//   ....[18]....
        /*0124*/ 	.word	0xffffffff


	//   ....[19]....
        /*0128*/ 	.word	0xffffffff


	//   ....[20]....
        /*012c*/ 	.word	0xffffffff


	//   ....[21]....
        /*0130*/ 	.word	0xffffffff


	//   ....[22]....
        /*0134*/ 	.word	0xffffffff


	//   ....[23]....
        /*0138*/ 	.word	0xffffffff


	//   ....[24]....
        /*013c*/ 	.word	0xffffffff


	//   ....[25]....
        /*0140*/ 	.word	0xffffffff


	//   ....[26]....
        /*0144*/ 	.word	0xffffffff


	//   ....[27]....
        /*0148*/ 	.word	0xffffffff


	//   ....[28]....
        /*014c*/ 	.word	0xffffffff


	//   ....[29]....
        /*0150*/ 	.word	0xffffffff


	//   ....[30]....
        /*0154*/ 	.word	0xffffffff


	//   ....[31]....
        /*0158*/ 	.word	0xffffffff


	//   ....[32]....
        /*015c*/ 	.word	0xffffffff


	//   ....[33]....
        /*0160*/ 	.word	0xffffffff


	//   ....[34]....
        /*0164*/ 	.word	0xffffffff


	//   ....[35]....
        /*0168*/ 	.word	0xffffffff


	//   ....[36]....
        /*016c*/ 	.word	0xffffffff


	//   ....[37]....
        /*0170*/ 	.word	0xffffffff


	//   ....[38]....
        /*0174*/ 	.word	0xffffffff


	//   ....[39]....
        /*0178*/ 	.word	0xffffffff


	//   ....[40]....
        /*017c*/ 	.word	0xffffffff


	//   ....[41]....
        /*0180*/ 	.word	0xffffffff


	//   ....[42]....
        /*0184*/ 	.word	0xffffffff


	//   ....[43]....
        /*0188*/ 	.word	0xffffffff


	//   ....[44]....
        /*018c*/ 	.word	0xffffffff


	//   ....[45]....
        /*0190*/ 	.word	0xffffffff


	//   ....[46]....
        /*0194*/ 	.word	0xffffffff


	//   ....[47]....
        /*0198*/ 	.word	0xffffffff


	//   ....[48]....
        /*019c*/ 	.word	0xffffffff


	//   ....[49]....
        /*01a0*/ 	.word	0xffffffff


	//   ....[50]....
        /*01a4*/ 	.word	0xffffffff


	//   ....[51]....
        /*01a8*/ 	.word	0xffffffff


	//   ....[52]....
        /*01ac*/ 	.word	0xffffffff


	//   ....[53]....
        /*01b0*/ 	.word	0xffffffff


	//   ....[54]....
        /*01b4*/ 	.word	0xffffffff


	//   ....[55]....
        /*01b8*/ 	.word	0xffffffff


	//   ....[56]....
        /*01bc*/ 	.word	0xffffffff


	//   ....[57]....
        /*01c0*/ 	.word	0xffffffff


	//   ....[58]....
        /*01c4*/ 	.word	0xffffffff


	//   ....[59]....
        /*01c8*/ 	.word	0xffffffff


	//   ....[60]....
        /*01cc*/ 	.word	0xffffffff


	//   ....[61]....
        /*01d0*/ 	.word	0xffffffff


	//   ....[62]....
        /*01d4*/ 	.word	0xffffffff


	//   ....[63]....
        /*01d8*/ 	.word	0xffffffff


	//   ....[64]....
        /*01dc*/ 	.word	0xffffffff


	//   ....[65]....
        /*01e0*/ 	.word	0xffffffff


	//   ....[66]....
        /*01e4*/ 	.word	0xffffffff


	//   ....[67]....
        /*01e8*/ 	.word	0xffffffff


	//   ....[68]....
        /*01ec*/ 	.word	0xffffffff


	//   ....[69]....
        /*01f0*/ 	.word	0xffffffff


	//   ....[70]....
        /*01f4*/ 	.word	0xffffffff


	//   ....[71]....
        /*01f8*/ 	.word	0xffffffff


	//   ....[72]....
        /*01fc*/ 	.word	0xffffffff


	//   ....[73]....
        /*0200*/ 	.word	0xffffffff


	//   ....[74]....
        /*0204*/ 	.word	0xffffffff


	//   ....[75]....
        /*0208*/ 	.word	0xffffffff


	//   ....[76]....
        /*020c*/ 	.word	0xffffffff


	//   ....[77]....
        /*0210*/ 	.word	0xffffffff


	//   ....[78]....
        /*0214*/ 	.word	0xffffffff


	//   ....[79]....
        /*0218*/ 	.word	0xffffffff


	//   ....[80]....
        /*021c*/ 	.word	0xffffffff


	//   ....[81]....
        /*0220*/ 	.word	0xffffffff


	//   ....[82]....
        /*0224*/ 	.word	0xffffffff


	//   ....[83]....
        /*0228*/ 	.word	0xffffffff


	//   ....[84]....
        /*022c*/ 	.word	0xffffffff


	//   ....[85]....
        /*0230*/ 	.word	0xffffffff


	//   ....[86]....
        /*0234*/ 	.word	0xffffffff


	//   ....[87]....
        /*0238*/ 	.word	0xffffffff


	//   ....[88]....
        /*023c*/ 	.word	0xffffffff


	//   ....[89]....
        /*0240*/ 	.word	0xffffffff


	//   ....[90]....
        /*0244*/ 	.word	0xffffffff


	//   ....[91]....
        /*0248*/ 	.word	0xffffffff


	//   ....[92]....
        /*024c*/ 	.word	0xffffffff


	//   ....[93]....
        /*0250*/ 	.word	0xffffffff


	//   ....[94]....
        /*0254*/ 	.word	0xffffffff


	//   ....[95]....
        /*0258*/ 	.word	0xffffffff


	//   ....[96]....
        /*025c*/ 	.word	0xffffffff


	//   ....[97]....
        /*0260*/ 	.word	0xffffffff


	//   ....[98]....
        /*0264*/ 	.word	0xffffffff


	//   ....[99]....
        /*0268*/ 	.word	0xffffffff


	//   ....[100]....
        /*026c*/ 	.word	0xffffffff


	//   ....[101]....
        /*0270*/ 	.word	0xffffffff


	//   ....[102]....
        /*0274*/ 	.word	0xffffffff


	//   ....[103]....
        /*0278*/ 	.word	0xffffffff


	//   ....[104]....
        /*027c*/ 	.word	0xffffffff


	//   ....[105]....
        /*0280*/ 	.word	0xffffffff


	//   ....[106]....
        /*0284*/ 	.word	0xffffffff


	//   ....[107]....
        /*0288*/ 	.word	0xffffffff


	//   ....[108]....
        /*028c*/ 	.word	0xffffffff


	//   ....[109]....
        /*0290*/ 	.word	0xffffffff


	//   ....[110]....
        /*0294*/ 	.word	0xffffffff


	//   ....[111]....
        /*0298*/ 	.word	0xffffffff


	//   ....[112]....
        /*029c*/ 	.word	0xffffffff


	//   ....[113]....
        /*02a0*/ 	.word	0xffffffff


	//   ....[114]....
        /*02a4*/ 	.word	0xffffffff


	//   ....[115]....
        /*02a8*/ 	.word	0xffffffff


	//   ....[116]....
        /*02ac*/ 	.word	0xffffffff


	//   ....[117]....
        /*02b0*/ 	.word	0xffffffff


	//   ....[118]....
        /*02b4*/ 	.word	0xffffffff


	//   ....[119]....
        /*02b8*/ 	.word	0xffffffff


	//   ....[120]....
        /*02bc*/ 	.word	0xffffffff


	//   ....[121]....
        /*02c0*/ 	.word	0xffffffff


	//   ....[122]....
        /*02c4*/ 	.word	0xffffffff


	//   ....[123]....
        /*02c8*/ 	.word	0xffffffff


	//   ....[124]....
        /*02cc*/ 	.word	0xffffffff


	//   ....[125]....
        /*02d0*/ 	.word	0xffffffff


	//   ....[126]....
        /*02d4*/ 	.word	0xffffffff


	//   ....[127]....
        /*02d8*/ 	.word	0xffffffff


	//   ....[128]....
        /*02dc*/ 	.word	0xffffffff


	//   ....[129]....
        /*02e0*/ 	.word	0xffffffff


	//   ....[130]....
        /*02e4*/ 	.word	0xffffffff


	//   ....[131]....
        /*02e8*/ 	.word	0xffffffff


	//   ....[132]....
        /*02ec*/ 	.word	0xffffffff


	//   ....[133]....
        /*02f0*/ 	.word	0xffffffff


	//   ....[134]....
        /*02f4*/ 	.word	0xffffffff


	//   ....[135]....
        /*02f8*/ 	.word	0xffffffff


	//   ....[136]....
        /*02fc*/ 	.word	0xffffffff


	//   ....[137]....
        /*0300*/ 	.word	0xffffffff


	//   ....[138]....
        /*0304*/ 	.word	0xffffffff


	//   ....[139]....
        /*0308*/ 	.word	0xffffffff


	//   ....[140]....
        /*030c*/ 	.word	0xffffffff


	//   ....[141]....
        /*0310*/ 	.word	0xffffffff


	//   ....[142]....
        /*0314*/ 	.word	0x05000007


	//   ....[143]....
        /*0318*/ 	.word	0xffffffff


	//   ....[144]....
        /*031c*/ 	.word	0xffffffff


	//   ....[145]....
        /*0320*/ 	.word	0xffffffff


	//   ....[146]....
        /*0324*/ 	.word	0xffffffff


	//   ....[147]....
        /*0328*/ 	.word	0xffffffff


	//   ....[148]....
        /*032c*/ 	.word	0xffffffff


	//   ....[149]....
        /*0330*/ 	.word	0xffffffff


	//   ....[150]....
        /*0334*/ 	.word	0xffffffff


	//   ....[151]....
        /*0338*/ 	.word	0xffffffff


	//   ....[152]....
        /*033c*/ 	.word	0xffffffff


	//   ....[153]....
        /*0340*/ 	.word	0xffffffff


	//   ....[154]....
        /*0344*/ 	.word	0xffffffff


	//   ....[155]....
        /*0348*/ 	.word	0xffffffff


	//   ....[156]....
        /*034c*/ 	.word	0xffffffff


	//   ....[157]....
        /*0350*/ 	.word	0xffffffff


	//   ....[158]....
        /*0354*/ 	.word	0xffffffff


	//   ....[159]....
        /*0358*/ 	.word	0xffffffff


	//   ....[160]....
        /*035c*/ 	.word	0xffffffff


	//   ....[161]....
        /*0360*/ 	.word	0xffffffff


	//   ....[162]....
        /*0364*/ 	.word	0xffffffff


	//   ....[163]....
        /*0368*/ 	.word	0xffffffff


	//   ....[164]....
        /*036c*/ 	.word	0xffffffff


	//   ....[165]....
        /*0370*/ 	.word	0xffffffff


	//   ....[166]....
        /*0374*/ 	.word	0xffffffff


	//   ....[167]....
        /*0378*/ 	.word	0xffffffff


	//   ....[168]....
        /*037c*/ 	.word	0xffffffff


	//   ....[169]....
        /*0380*/ 	.word	0xffffffff


	//   ....[170]....
        /*0384*/ 	.word	0xffffffff


	//   ....[171]....
        /*0388*/ 	.word	0xffffffff


	//   ....[172]....
        /*038c*/ 	.word	0xffffffff


	//   ....[173]....
        /*0390*/ 	.word	0x05000056


	//   ....[174]....
        /*0394*/ 	.word	0x05000056


	//   ....[175]....
        /*0398*/ 	.word	0x05000056


	//   ....[176]....
        /*039c*/ 	.word	0x05000056


	//   ....[177]....
        /*03a0*/ 	.word	0x05000056


	//----- nvinfo : EIATTR_COOP_GROUP_INSTR_OFFSETS
	.align		4
.L_198:
        /*03a4*/ 	.byte	0x04, 0x28
        /*03a6*/ 	.short	(.L_200 - .L_199)


	//   ....[0]....
.L_199:
        /*03a8*/ 	.word	0x00000ed0


	//   ....[1]....
        /*03ac*/ 	.word	0x000017e0


	//   ....[2]....
        /*03b0*/ 	.word	0x000020b0


	//   ....[3]....
        /*03b4*/ 	.word	0x000020d0


	//   ....[4]....
        /*03b8*/ 	.word	0x000020f0


	//   ....[5]....
        /*03bc*/ 	.word	0x00002110


	//   ....[6]....
        /*03c0*/ 	.word	0x00002130


	//   ....[7]....
        /*03c4*/ 	.word	0x000025d0


	//   ....[8]....
        /*03c8*/ 	.word	0x000025e0


	//   ....[9]....
        /*03cc*/ 	.word	0x00002600


	//   ....[10]....
        /*03d0*/ 	.word	0x00002620


	//   ....[11]....
        /*03d4*/ 	.word	0x00002670


	//   ....[12]....
        /*03d8*/ 	.word	0x000026a0


	//   ....[13]....
        /*03dc*/ 	.word	0x000026f0


	//   ....[14]....
        /*03e0*/ 	.word	0x00002730


	//   ....[15]....
        /*03e4*/ 	.word	0x00002820


	//   ....[16]....
        /*03e8*/ 	.word	0x00002860


	//   ....[17]....
        /*03ec*/ 	.word	0x00002870


	//   ....[18]....
        /*03f0*/ 	.word	0x00002890


	//   ....[19]....
        /*03f4*/ 	.word	0x000028d0


	//   ....[20]....
        /*03f8*/ 	.word	0x00002900


	//   ....[21]....
        /*03fc*/ 	.word	0x00002940


	//   ....[22]....
        /*0400*/ 	.word	0x00002960


	//   ....[23]....
        /*0404*/ 	.word	0x00002980


	//   ....[24]....
        /*0408*/ 	.word	0x00002a80


	//   ....[25]....
        /*040c*/ 	.word	0x00002ac0


	//   ....[26]....
        /*0410*/ 	.word	0x00002ad0


	//   ....[27]....
        /*0414*/ 	.word	0x00002af0


	//   ....[28]....
        /*0418*/ 	.word	0x00002b30


	//   ....[29]....
        /*041c*/ 	.word	0x00002b60


	//   ....[30]....
        /*0420*/ 	.word	0x00002ba0


	//   ....[31]....
        /*0424*/ 	.word	0x00002bc0


	//   ....[32]....
        /*0428*/ 	.word	0x00002be0


	//   ....[33]....
        /*042c*/ 	.word	0x00002ce0


	//   ....[34]....
        /*0430*/ 	.word	0x00002d30


	//   ....[35]....
        /*0434*/ 	.word	0x00002d40


	//   ....[36]....
        /*0438*/ 	.word	0x00002d70


	//   ....[37]....
        /*043c*/ 	.word	0x00002d90


	//   ....[38]....
        /*0440*/ 	.word	0x00002de0


	//   ....[39]....
        /*0444*/ 	.word	0x00002e00


	//   ....[40]....
        /*0448*/ 	.word	0x00002e40


	//   ....[41]....
        /*044c*/ 	.word	0x00002e60


	//   ....[42]....
        /*0450*/ 	.word	0x00002f80


	//   ....[43]....
        /*0454*/ 	.word	0x00002f90


	//   ....[44]....
        /*0458*/ 	.word	0x00002fe0


	//   ....[45]....
        /*045c*/ 	.word	0x00003010


	//   ....[46]....
        /*0460*/ 	.word	0x00003040


	//   ....[47]....
        /*0464*/ 	.word	0x00003070


	//   ....[48]....
        /*0468*/ 	.word	0x000030a0


	//   ....[49]....
        /*046c*/ 	.word	0x000030d0


	//   ....[50]....
        /*0470*/ 	.word	0x00003100


	//   ....[51]....
        /*0474*/ 	.word	0x000031c0


	//   ....[52]....
        /*0478*/ 	.word	0x000031d0


	//   ....[53]....
        /*047c*/ 	.word	0x00003220


	//   ....[54]....
        /*0480*/ 	.word	0x00003250


	//   ....[55]....
        /*0484*/ 	.word	0x00003280


	//   ....[56]....
        /*0488*/ 	.word	0x000032b0


	//   ....[57]....
        /*048c*/ 	.word	0x000032e0


	//   ....[58]....
        /*0490*/ 	.word	0x00003310


	//   ....[59]....
        /*0494*/ 	.word	0x00003340


	//   ....[60]....
        /*0498*/ 	.word	0x00003400


	//   ....[61]....
        /*049c*/ 	.word	0x00003410


	//   ....[62]....
        /*04a0*/ 	.word	0x00003460


	//   ....[63]....
        /*04a4*/ 	.word	0x00003490


	//   ....[64]....
        /*04a8*/ 	.word	0x000034c0


	//   ....[65]....
        /*04ac*/ 	.word	0x000034f0


	//   ....[66]....
        /*04b0*/ 	.word	0x00003520


	//   ....[67]....
        /*04b4*/ 	.word	0x00003550


	//   ....[68]....
        /*04b8*/ 	.word	0x00003580


	//   ....[69]....
        /*04bc*/ 	.word	0x00003640


	//   ....[70]....
        /*04c0*/ 	.word	0x00003650


	//   ....[71]....
        /*04c4*/ 	.word	0x000036a0


	//   ....[72]....
        /*04c8*/ 	.word	0x000036d0


	//   ....[73]....
        /*04cc*/ 	.word	0x00003700


	//   ....[74]....
        /*04d0*/ 	.word	0x00003730


	//   ....[75]....
        /*04d4*/ 	.word	0x00003760


	//   ....[76]....
        /*04d8*/ 	.word	0x00003790


	//   ....[77]....
        /*04dc*/ 	.word	0x000037c0


	//   ....[78]....
        /*04e0*/ 	.word	0x000038c0


	//   ....[79]....
        /*04e4*/ 	.word	0x000038d0


	//   ....[80]....
        /*04e8*/ 	.word	0x00003920


	//   ....[81]....
        /*04ec*/ 	.word	0x00003950


	//   ....[82]....
        /*04f0*/ 	.word	0x00003980


	//   ....[83]....
        /*04f4*/ 	.word	0x000039b0


	//   ....[84]....
        /*04f8*/ 	.word	0x000039e0


	//   ....[85]....
        /*04fc*/ 	.word	0x00003a10


	//   ....[86]....
        /*0500*/ 	.word	0x00003a40


	//   ....[87]....
        /*0504*/ 	.word	0x00003ae0


	//   ....[88]....
        /*0508*/ 	.word	0x00003b20


	//   ....[89]....
        /*050c*/ 	.word	0x00003b30


	//   ....[90]....
        /*0510*/ 	.word	0x00003b80


	//   ....[91]....
        /*0514*/ 	.word	0x00003bb0


	//   ....[92]....
        /*0518*/ 	.word	0x00003be0


	//   ....[93]....
        /*051c*/ 	.word	0x00003c10


	//   ....[94]....
        /*0520*/ 	.word	0x00003c40


	//   ....[95]....
        /*0524*/ 	.word	0x00003c70


	//   ....[96]....
        /*0528*/ 	.word	0x00003d60


	//   ....[97]....
        /*052c*/ 	.word	0x00003d70


	//   ....[98]....
        /*0530*/ 	.word	0x00003dc0


	//   ....[99]....
        /*0534*/ 	.word	0x00003df0


	//   ....[100]....
        /*0538*/ 	.word	0x00003e20


	//   ....[101]....
        /*053c*/ 	.word	0x00003e50


	//   ....[102]....
        /*0540*/ 	.word	0x00003e80


	//   ....[103]....
        /*0544*/ 	.word	0x00003eb0


	//   ....[104]....
        /*0548*/ 	.word	0x00003ee0


	//   ....[105]....
        /*054c*/ 	.word	0x00003f90


	//   ....[106]....
        /*0550*/ 	.word	0x00003fb0


	//   ....[107]....
        /*0554*/ 	.word	0x00003fc0


	//   ....[108]....
        /*0558*/ 	.word	0x00004010


	//   ....[109]....
        /*055c*/ 	.word	0x00004040


	//   ....[110]....
        /*0560*/ 	.word	0x00004070


	//   ....[111]....
        /*0564*/ 	.word	0x000040a0


	//   ....[112]....
        /*0568*/ 	.word	0x000040d0


	//   ....[113]....
        /*056c*/ 	.word	0x00004100


	//   ....[114]....
        /*0570*/ 	.word	0x000041e0


	//   ....[115]....
        /*0574*/ 	.word	0x00004240


	//   ....[116]....
        /*0578*/ 	.word	0x00004250


	//   ....[117]....
        /*057c*/ 	.word	0x000042a0


	//   ....[118]....
        /*0580*/ 	.word	0x000042d0


	//   ....[119]....
        /*0584*/ 	.word	0x00004300


	//   ....[120]....
        /*0588*/ 	.word	0x00004330


	//   ....[121]....
        /*058c*/ 	.word	0x00004360


	//   ....[122]....
        /*0590*/ 	.word	0x00004390


	//   ....[123]....
        /*0594*/ 	.word	0x00004470


	//   ....[124]....
        /*0598*/ 	.word	0x000044c0


	//   ....[125]....
        /*059c*/ 	.word	0x000044d0


	//   ....[126]....
        /*05a0*/ 	.word	0x00004520


	//   ....[127]....
        /*05a4*/ 	.word	0x00004550


	//   ....[128]....
        /*05a8*/ 	.word	0x00004580


	//   ....[129]....
        /*05ac*/ 	.word	0x000045b0


	//   ....[130]....
        /*05b0*/ 	.word	0x000045e0


	//   ....[131]....
        /*05b4*/ 	.word	0x00004610


	//   ....[132]....
        /*05b8*/ 	.word	0x000046d0


	//   ....[133]....
        /*05bc*/ 	.word	0x00004740


	//   ....[134]....
        /*05c0*/ 	.word	0x00004760


	//   ....[135]....
        /*05c4*/ 	.word	0x000047d0


	//   ....[136]....
        /*05c8*/ 	.word	0x00004800


	//   ....[137]....
        /*05cc*/ 	.word	0x00004830


	//   ....[138]....
        /*05d0*/ 	.word	0x00004860


	//   ....[139]....
        /*05d4*/ 	.word	0x00004890


	//   ....[140]....
        /*05d8*/ 	.word	0x000048c0


	//   ....[141]....
        /*05dc*/ 	.word	0x00004a20


	//   ....[142]....
        /*05e0*/ 	.word	0x00004e60


	//   ....[143]....
        /*05e4*/ 	.word	0x00005130


	//   ....[144]....
        /*05e8*/ 	.word	0x00005200


	//   ....[145]....
        /*05ec*/ 	.word	0x000052d0


	//   ....[146]....
        /*05f0*/ 	.word	0x000053a0


	//   ....[147]....
        /*05f4*/ 	.word	0x00005470


	//   ....[148]....
        /*05f8*/ 	.word	0x00005540


	//   ....[149]....
        /*05fc*/ 	.word	0x00005610


	//   ....[150]....
        /*0600*/ 	.word	0x000056e0


	//   ....[151]....
        /*0604*/ 	.word	0x000057b0


	//   ....[152]....
        /*0608*/ 	.word	0x00005880


	//   ....[153]....
        /*060c*/ 	.word	0x00005950


	//   ....[154]....
        /*0610*/ 	.word	0x00005a20


	//   ....[155]....
        /*0614*/ 	.word	0x00005af0


	//   ....[156]....
        /*0618*/ 	.word	0x00005bc0


	//   ....[157]....
        /*061c*/ 	.word	0x00005c80


	//   ....[158]....
        /*0620*/ 	.word	0x00005ea0


	//   ....[159]....
        /*0624*/ 	.word	0x00005fd0


	//   ....[160]....
        /*0628*/ 	.word	0x00006100


	//   ....[161]....
        /*062c*/ 	.word	0x00006230


	//   ....[162]....
        /*0630*/ 	.word	0x00006360


	//   ....[163]....
        /*0634*/ 	.word	0x00006490


	//   ....[164]....
        /*0638*/ 	.word	0x000065c0


	//   ....[165]....
        /*063c*/ 	.word	0x000066e0


	//   ....[166]....
        /*0640*/ 	.word	0x000067f0


	//   ....[167]....
        /*0644*/ 	.word	0x00006900


	//   ....[168]....
        /*0648*/ 	.word	0x00006a10


	//   ....[169]....
        /*064c*/ 	.word	0x00006b20


	//   ....[170]....
        /*0650*/ 	.word	0x00006c30


	//   ....[171]....
        /*0654*/ 	.word	0x00006d40


	//   ....[172]....
        /*0658*/ 	.word	0x00006e40


	//   ....[173]....
        /*065c*/ 	.word	0x00006eb0


	//   ....[174]....
        /*0660*/ 	.word	0x00006f20


	//   ....[175]....
        /*0664*/ 	.word	0x00006f90


	//   ....[176]....
        /*0668*/ 	.word	0x00007000


	//   ....[177]....
        /*066c*/ 	.word	0x00007070


	//----- nvinfo : EIATTR_VRC_CTA_INIT_COUNT
	.align		4
.L_200:
        /*0670*/ 	.byte	0x02, 0x4a
	.zero		1
	.zero		1


	//----- nvinfo : EIATTR_EXIT_INSTR_OFFSETS
	.align		4
        /*0674*/ 	.byte	0x04, 0x1c
        /*0676*/ 	.short	(.L_202 - .L_201)


	//   ....[0]....
.L_201:
        /*0678*/ 	.word	0x00001b40


	//   ....[1]....
        /*067c*/ 	.word	0x00001ea0


	//   ....[2]....
        /*0680*/ 	.word	0x00001ec0


	//   ....[3]....
        /*0684*/ 	.word	0x00005c90


	//   ....[4]....
        /*0688*/ 	.word	0x00006e50


	//----- nvinfo : EIATTR_MAX_THREADS
	.align		4
.L_202:
        /*068c*/ 	.byte	0x04, 0x05
        /*068e*/ 	.short	(.L_204 - .L_203)
.L_203:
        /*0690*/ 	.word	0x00000180
        /*0694*/ 	.word	0x00000001
        /*0698*/ 	.word	0x00000001


	//----- nvinfo : EIATTR_CRS_STACK_SIZE
	.align		4
.L_204:
        /*069c*/ 	.byte	0x04, 0x1e
        /*069e*/ 	.short	(.L_206 - .L_205)
.L_205:
        /*06a0*/ 	.word	0x00000000


	//----- nvinfo : EIATTR_CBANK_PARAM_SIZE
	.align		4
.L_206:
        /*06a4*/ 	.byte	0x03, 0x19
        /*06a6*/ 	.short	0x004d


	//----- nvinfo : EIATTR_PARAM_CBANK
	.align		4
        /*06a8*/ 	.byte	0x04, 0x0a
        /*06aa*/ 	.short	(.L_208 - .L_207)
	.align		4
.L_207:
        /*06ac*/ 	.word	index@(.nv.constant0._ZN3cub18CUB_300001_SM_10006detail10radix_sort29DeviceRadixSortOnesweepKernelINS1_5radix10policy_hubIlNS0_8NullTypeEyE10Policy1000ELNS0_9SortOrderE0ElS6_yiiNS1_21identity_decomposer_tEEEvPT5_SC_PT3_PKSD_PT1_PKSH_PT2_PKSL_T4_iiT6_)
        /*06b0*/ 	.short	0x0380
        /*06b2*/ 	.short	0x004d


	//----- nvinfo : EIATTR_SW_WAR
	.align		4
.L_208:
        /*06b4*/ 	.byte	0x04, 0x36
        /*06b6*/ 	.short	(.L_210 - .L_209)
.L_209:
        /*06b8*/ 	.word	0x00000008
.L_210:


//--------------------- .nv.info._ZN3cub18CUB_300001_SM_10006detail10radix_sort33DeviceRadixSortExclusiveSumKernelINS1_5radix10policy_hubIlNS0_8NullTypeEyE10Policy1000EyEEvPT0_ --------------------------
	.section	.nv.info._ZN3cub18CUB_300001_SM_10006detail10radix_sort33DeviceRadixSortExclusiveSumKernelINS1_5radix10policy_hubIlNS0_8NullTypeEyE10Policy1000EyEEvPT0_,"",@"SHT_CUDA_INFO"
	.sectionflags	@""
	.align	4


	//----- nvinfo : EIATTR_CUDA_API_VERSION
	.align		4
        /*0000*/ 	.byte	0x04, 0x37
        /*0002*/ 	.short	(.L_212 - .L_211)
.L_211:
        /*0004*/ 	.word	0x00000082


	//----- nvinfo : EIATTR_KPARAM_INFO
	.align		4
.L_212:
        /*0008*/ 	.byte	0x04, 0x17
        /*000a*/ 	.short	(.L_214 - .L_213)
.L_213:
        /*000c*/ 	.word	0x00000000
        /*0010*/ 	.short	0x0000
        /*0012*/ 	.short	0x0000
        /*0014*/ 	.byte	0x00, 0xf5, 0x21, 0x00


	//----- nvinfo : EIATTR_SPARSE_MMA_MASK
	.align		4
.L_214:
        /*0018*/ 	.byte	0x03, 0x50
        /*001a*/ 	.short	0x0000


	//----- nvinfo : EIATTR_MAXREG_COUNT
	.align		4
        /*001c*/ 	.byte	0x03, 0x1b
        /*001e*/ 	.short	0x00ff


	//----- nvinfo : EIATTR_NUM_BARRIERS
	.align		4
        /*0020*/ 	.byte	0x02, 0x4c
        /*0022*/ 	.byte	0x01
	.zero		1


	//----- nvinfo : EIATTR_MERCURY_ISA_VERSION
	.align		4
        /*0024*/ 	.byte	0x03, 0x5f
        /*0026*/ 	.short	0x0101


	//----- nvinfo : EIATTR_COOP_GROUP_MASK_REGIDS
	.align		4
        /*0028*/ 	.byte	0x04, 0x29
        /*002a*/ 	.short	(.L_216 - .L_215)


	//   ....[0]....
.L_215:
        /*002c*/ 	.word	0xffffffff


	//   ....[1]....
        /*0030*/ 	.word	0xffffffff


	//   ....[2]....
        /*0034*/ 	.word	0xffffffff


	//   ....[3]....
        /*0038*/ 	.word	0xffffffff


	//   ....[4]....
        /*003c*/ 	.word	0xffffffff


	//   ....[5]....
        /*0040*/ 	.word	0xffffffff


	//   ....[6]....
        /*0044*/ 	.word	0xffffffff


	//   ....[7]....
        /*0048*/ 	.word	0xffffffff


	//   ....[8]....
        /*004c*/ 	.word	0xffffffff


	//   ....[9]....
        /*0050*/ 	.word	0xffffffff


	//   ....[10]....
        /*0054*/ 	.word	0x05000015


	//   ....[11]....
        /*0058*/ 	.word	0x05000015


	//   ....[12]....
        /*005c*/ 	.word	0x05000015


	//   ....[13]....
        /*0060*/ 	.word	0x05000015


	//   ....[14]....
        /*0064*/ 	.word	0x05000015


	//   ....[15]....
        /*0068*/ 	.word	0x05000015


	//   ....[16]....
        /*006c*/ 	.word	0x05000015


	//   ....[17]....
        /*0070*/ 	.word	0x05000015


	//   ....[18]....
        /*0074*/ 	.word	0x05000015


	//   ....[19]....
        /*0078*/ 	.word	0x05000015


	//----- nvinfo : EIATTR_COOP_GROUP_INSTR_OFFSETS
	.align		4
.L_216:
        /*007c*/ 	.byte	0x04, 0x28
        /*007e*/ 	.short	(.L_218 - .L_217)


	//   ....[0]....
.L_217:
        /*0080*/ 	.word	0x00000250


	//   ....[1]....
        /*0084*/ 	.word	0x00000260


	//   ....[2]....
        /*0088*/ 	.word	0x000002a0


	//   ....[3]....
        /*008c*/ 	.word	0x000002c0


	//   ....[4]....
        /*0090*/ 	.word	0x00000310


	//   ....[5]....
        /*0094*/ 	.word	0x00000320


	//   ....[6]....
        /*0098*/ 	.word	0x00000360


	//   ....[7]....
        /*009c*/ 	.word	0x00000380


	//   ....[8]....
        /*00a0*/ 	.word	0x000003d0


	//   ....[9]....
        /*00a4*/ 	.word	0x000003e0


	//   ....[10]....
        /*00a8*/ 	.word	0x00000660


	//   ....[11]....
        /*00ac*/ 	.word	0x000006b0


	//   ....[12]....
        /*00b0*/ 	.word	0x00000740


	//   ....[13]....
        /*00b4*/ 	.word	0x00000790


	//   ....[14]....
        /*00b8*/ 	.word	0x00000820


	//   ....[15]....
        /*00bc*/ 	.word	0x00000870


	//   ....[16]....
        /*00c0*/ 	.word	0x00000900


	//   ....[17]....
        /*00c4*/ 	.word	0x00000950


	//   ....[18]....
        /*00c8*/ 	.word	0x000009e0


	//   ....[19]....
        /*00cc*/ 	.word	0x00000a30


	//----- nvinfo : EIATTR_VRC_CTA_INIT_COUNT
	.align		4
.L_218:
        /*00d0*/ 	.byte	0x02, 0x4a
	.zero		1
	.zero		1


	//----- nvinfo : EIATTR_EXIT_INSTR_OFFSETS
	.align		4
        /*00d4*/ 	.byte	0x04, 0x1c
        /*00d6*/ 	.short	(.L_220 - .L_219)


	//   ....[0]....
.L_219:
        /*00d8*/ 	.word	0x000005d0


	//   ....[1]....
        /*00dc*/ 	.word	0x00000600


	//----- nvinfo : EIATTR_CRS_STACK_SIZE
	.align		4
.L_220:
        /*00e0*/ 	.byte	0x04, 0x1e
        /*00e2*/ 	.short	(.L_222 - .L_221)
.L_221:
        /*00e4*/ 	.word	0x00000000


	//----- nvinfo : EIATTR_CBANK_PARAM_SIZE
	.align		4
.L_222:
        /*00e8*/ 	.byte	0x03, 0x19
        /*00ea*/ 	.short	0x0008


	//----- nvinfo : EIATTR_PARAM_CBANK
	.align		4
        /*00ec*/ 	.byte	0x04, 0x0a
        /*00ee*/ 	.short	(.L_224 - .L_223)
	.align		4
.L_223:
        /*00f0*/ 	.word	index@(.nv.constant0._ZN3cub18CUB_300001_SM_10006detail10radix_sort33DeviceRadixSortExclusiveSumKernelINS1_5radix10policy_hubIlNS0_8NullTypeEyE10Policy1000EyEEvPT0_)
        /*00f4*/ 	.short	0x0380
        /*00f6*/ 	.short	0x0008


	//----- nvinfo : EIATTR_SW_WAR
	.align		4
.L_224:
        /*00f8*/ 	.byte	0x04, 0x36
        /*00fa*/ 	.short	(.L_226 - .L_225)
.L_225:
        /*00fc*/ 	.word	0x00000008
.L_226:


//--------------------- .nv.info._ZN3cub18CUB_300001_SM_10006detail10radix_sort30DeviceRadixSortHistogramKernelINS1_5radix10policy_hubIlNS0_8NullTypeEyE10Policy1000ELNS0_9SortOrderE0ElyNS1_21identity_decomposer_tEEEvPT2_PKT1_SB_iiT3_ --------------------------
	.section	.nv.info._ZN3cub18CUB_300001_SM_10006detail10radix_sort30DeviceRadixSortHistogramKernelINS1_5radix10policy_hubIlNS0_8NullTypeEyE10Policy1000ELNS0_9SortOrderE0ElyNS1_21identity_decomposer_tEEEvPT2_PKT1_SB_iiT3_,"",@"SHT_CUDA_INFO"
	.sectionflags	@""
	.align	4


	//----- nvinfo : EIATTR_CUDA_API_VERSION
	.align		4
        /*0000*/ 	.byte	0x04, 0x37
        /*0002*/ 	.short	(.L_228 - .L_227)
.L_227:
        /*0004*/ 	.word	0x00000082


	//----- nvinfo : EIATTR_KPARAM_INFO
	.align		4
.L_228:
        /*0008*/ 	.byte	0x04, 0x17
        /*000a*/ 	.short	(.L_230 - .L_229)
.L_229:
        /*000c*/ 	.word	0x00000000
        /*0010*/ 	.short	0x0005
        /*0012*/ 	.short	0x0020
        /*0014*/ 	.byte	0x00, 0xf0, 0x05, 0x00


	//----- nvinfo : EIATTR_KPARAM_INFO
	.align		4
.L_230:
        /*0018*/ 	.byte	0x04, 0x17
        /*001a*/ 	.short	(.L_232 - .L_231)
.L_231:
        /*001c*/ 	.word	0x00000000
        /*0020*/ 	.short	0x0004
        /*0022*/ 	.short	0x001c
        /*0024*/ 	.byte	0x00, 0xf0, 0x11, 0x00


	//----- nvinfo : EIATTR_KPARAM_INFO
	.align		4
.L_232:
        /*0028*/ 	.byte	0x04, 0x17
        /*002a*/ 	.short	(.L_234 - .L_233)
.L_233:
        /*002c*/ 	.word	0x00000000
        /*0030*/ 	.short	0x0003
        /*0032*/ 	.short	0x0018
        /*0034*/ 	.byte	0x00, 0xf0, 0x11, 0x00


	//----- nvinfo : EIATTR_KPARAM_INFO
	.align		4
.L_234:
        /*0038*/ 	.byte	0x04, 0x17
        /*003a*/ 	.short	(.L_236 - .L_235)
.L_235:
        /*003c*/ 	.word	0x00000000
        /*0040*/ 	.short	0x0002
        /*0042*/ 	.short	0x0010
        /*0044*/ 	.byte	0x00, 0xf0, 0x21, 0x00


	//----- nvinfo : EIATTR_KPARAM_INFO
	.align		4
.L_236:
        /*0048*/ 	.byte	0x04, 0x17
        /*004a*/ 	.short	(.L_238 - .L_237)
.L_237:
        /*004c*/ 	.word	0x00000000
        /*0050*/ 	.short	0x0001
        /*0052*/ 	.short	0x0008
        /*0054*/ 	.byte	0x00, 0xf5, 0x21, 0x00


	//----- nvinfo : EIATTR_KPARAM_INFO
	.align		4
.L_238:
        /*0058*/ 	.byte	0x04, 0x17
        /*005a*/ 	.short	(.L_240 - .L_239)
.L_239:
        /*005c*/ 	.word	0x00000000
        /*0060*/ 	.short	0x0000
        /*0062*/ 	.short	0x0000
        /*0064*/ 	.byte	0x00, 0xf5, 0x21, 0x00


	//----- nvinfo : EIATTR_SPARSE_MMA_MASK
	.align		4
.L_240:
        /*0068*/ 	.byte	0x03, 0x50
        /*006a*/ 	.short	0x0000


	//----- nvinfo : EIATTR_MAXREG_COUNT
	.align		4
        /*006c*/ 	.byte	0x03, 0x1b
        /*006e*/ 	.short	0x00ff


	//----- nvinfo : EIATTR_NUM_BARRIERS
	.align		4
        /*0070*/ 	.byte	0x02, 0x4c
        /*0072*/ 	.byte	0x01
	.zero		1


	//----- nvinfo : EIATTR_MERCURY_ISA_VERSION
	.align		4
        /*0074*/ 	.byte	0x03, 0x5f
        /*0076*/ 	.short	0x0101


	//----- nvinfo : EIATTR_VRC_CTA_INIT_COUNT
	.align		4
        /*0078*/ 	.byte	0x02, 0x4a
	.zero		1
	.zero		1


	//----- nvinfo : EIATTR_EXIT_INSTR_OFFSETS
	.align		4
        /*007c*/ 	.byte	0x04, 0x1c
        /*007e*/ 	.short	(.L_242 - .L_241)


	//   ....[0]....
.L_241:
        /*0080*/ 	.word	0x00000040


	//   ....[1]....
        /*0084*/ 	.word	0x000030c0


	//----- nvinfo : EIATTR_MAX_THREADS
	.align		4
.L_242:
        /*0088*/ 	.byte	0x04, 0x05
        /*008a*/ 	.short	(.L_244 - .L_243)
.L_243:
        /*008c*/ 	.word	0x00000080
        /*0090*/ 	.word	0x00000001
        /*0094*/ 	.word	0x00000001


	//----- nvinfo : EIATTR_CRS_STACK_SIZE
	.align		4
.L_244:
        /*0098*/ 	.byte	0x04, 0x1e
        /*009a*/ 	.short	(.L_246 - .L_245)
.L_245:
        /*009c*/ 	.word	0x00000000


	//----- nvinfo : EIATTR_CBANK_PARAM_SIZE
	.align		4
.L_246:
        /*00a0*/ 	.byte	0x03, 0x19
        /*00a2*/ 	.short	0x0021


	//----- nvinfo : EIATTR_PARAM_CBANK
	.align		4
        /*00a4*/ 	.byte	0x04, 0x0a
        /*00a6*/ 	.short	(.L_248 - .L_247)
	.align		4
.L_247:
        /*00a8*/ 	.word	index@(.nv.constant0._ZN3cub18CUB_300001_SM_10006detail10radix_sort30DeviceRadixSortHistogramKernelINS1_5radix10policy_hubIlNS0_8NullTypeEyE10Policy1000ELNS0_9SortOrderE0ElyNS1_21identity_decomposer_tEEEvPT2_PKT1_SB_iiT3_)
        /*00ac*/ 	.short	0x0380
        /*00ae*/ 	.short	0x0021


	//----- nvinfo : EIATTR_SW_WAR
	.align		4
.L_248:
        /*00b0*/ 	.byte	0x04, 0x36
        /*00b2*/ 	.short	(.L_250 - .L_249)
.L_249:
        /*00b4*/ 	.word	0x00000008
.L_250:


//--------------------- .nv.info._ZN3cub18CUB_300001_SM_10006detail10radix_sort31DeviceRadixSortSingleTileKernelINS1_5radix10policy_hubIlNS0_8NullTypeEyE10Policy1000ELNS0_9SortOrderE0ElS6_yNS1_21identity_decomposer_tEEEvPKT1_PSB_PKT2_PSF_T3_iiT4_ --------------------------
	.section	.nv.info._ZN3cub18CUB_300001_SM_10006detail10radix_sort31DeviceRadixSortSingleTileKernelINS1_5radix10policy_hubIlNS0_8NullTypeEyE10Policy1000ELNS0_9SortOrderE0ElS6_yNS1_21identity_decomposer_tEEEvPKT1_PSB_PKT2_PSF_T3_iiT4_,"",@"SHT_CUDA_INFO"
	.sectionflags	@""
	.align	4


	//----- nvinfo : EIATTR_CUDA_API_VERSION
	.align		4
        /*0000*/ 	.byte	0x04, 0x37
        /*0002*/ 	.short	(.L_252 - .L_251)
.L_251:
        /*0004*/ 	.word	0x00000082


	//----- nvinfo : EIATTR_KPARAM_INFO
	.align		4
.L_252:
        /*0008*/ 	.byte	0x04, 0x17
        /*000a*/ 	.short	(.L_254 - .L_253)
.L_253:
        /*000c*/ 	.word	0x00000000
        /*0010*/ 	.short	0x0007
        /*0012*/ 	.short	0x0030
        /*0014*/ 	.byte	0x00, 0xf0, 0x05, 0x00


	//----- nvinfo : EIATTR_KPARAM_INFO
	.align		4
.L_254:
        /*0018*/ 	.byte	0x04, 0x17
        /*001a*/ 	.short	(.L_256 - .L_255)
.L_255:
        /*001c*/ 	.word	0x00000000
        /*0020*/ 	.short	0x0006
        /*0022*/ 	.short	0x002c
        /*0024*/ 	.byte	0x00, 0xf0, 0x11, 0x00


	//----- nvinfo : EIATTR_KPARAM_INFO
	.align		4
.L_256:
        /*0028*/ 	.byte	0x04, 0x17
        /*002a*/ 	.short	(.L_258 - .L_257)
.L_257:
        /*002c*/ 	.word	0x00000000
        /*0030*/ 	.short	0x0005
        /*0032*/ 	.short	0x0028
        /*0034*/ 	.byte	0x00, 0xf0, 0x11, 0x00


	//----- nvinfo : EIATTR_KPARAM_INFO
	.align		4
.L_258:
        /*0038*/ 	.byte	0x04, 0x17
        /*003a*/ 	.short	(.L_260 - .L_259)
.L_259:
        /*003c*/ 	.word	0x00000000
        /*0040*/ 	.short	0x0004
        /*0042*/ 	.short	0x0020
        /*0044*/ 	.byte	0x00, 0xf0, 0x21, 0x00


	//----- nvinfo : EIATTR_KPARAM_INFO
	.align		4
.L_260:
        /*0048*/ 	.byte	0x04, 0x17
        /*004a*/ 	.short	(.L_262 - .L_261)
.L_261:
        /*004c*/ 	.word	0x00000000
        /*0050*/ 	.short	0x0003
        /*0052*/ 	.short	0x0018
        /*0054*/ 	.byte	0x00, 0xf5, 0x21, 0x00


	//----- nvinfo : EIATTR_KPARAM_INFO
	.align		4
.L_262:
        /*0058*/ 	.byte	0x04, 0x17
        /*005a*/ 	.short	(.L_264 - .L_263)
.L_263:
        /*005c*/ 	.word	0x00000000
        /*0060*/ 	.short	0x0002
        /*0062*/ 	.short	0x0010
        /*0064*/ 	.byte	0x00, 0xf5, 0x21, 0x00


	//----- nvinfo : EIATTR_KPARAM_INFO
	.align		4
.L_264:
        /*0068*/ 	.byte	0x04, 0x17
        /*006a*/ 	.short	(.L_266 - .L_265)
.L_265:
        /*006c*/ 	.word	0x00000000
        /*0070*/ 	.short	0x0001
        /*0072*/ 	.short	0x0008
        /*0074*/ 	.byte	0x00, 0xf5, 0x21, 0x00


	//----- nvinfo : EIATTR_KPARAM_INFO
	.align		4
.L_266:
        /*0078*/ 	.byte	0x04, 0x17
        /*007a*/ 	.short	(.L_268 - .L_267)
.L_267:
        /*007c*/ 	.word	0x00000000
        /*0080*/ 	.short	0x0000
        /*0082*/ 	.short	0x0000
        /*0084*/ 	.byte	0x00, 0xf5, 0x21, 0x00


	//----- nvinfo : EIATTR_SPARSE_MMA_MASK
	.align		4
.L_268:
        /*0088*/ 	.byte	0x03, 0x50
        /*008a*/ 	.short	0x0000


	//----- nvinfo : EIATTR_MAXREG_COUNT
	.align		4
        /*008c*/ 	.byte	0x03, 0x1b
        /*008e*/ 	.short	0x00ff


	//----- nvinfo : EIATTR_NUM_BARRIERS
	.align		4
        /*0090*/ 	.byte	0x02, 0x4c
        /*0092*/ 	.byte	0x01
	.zero		1


	//----- nvinfo : EIATTR_MERCURY_ISA_VERSION
	.align		4
        /*0094*/ 	.byte	0x03, 0x5f
        /*0096*/ 	.short	0x0101


	//----- nvinfo : EIATTR_COOP_GROUP_MASK_REGIDS
	.align		4
        /*0098*/ 	.byte	0x04, 0x29
        /*009a*/ 	.short	(.L_270 - .L_269)


	//   ....[0]....
.L_269:
        /*009c*/ 	.word	0xffffffff


	//   ....[1]....
        /*00a0*/ 	.word	0xffffffff


	//   ....[2]....
        /*00a4*/ 	.word	0xffffffff


	//   ....[3]....
        /*00a8*/ 	.word	0xffffffff


	//   ....[4]....
        /*00ac*/ 	.word	0xffffffff


	//----- nvinfo : EIATTR_COOP_GROUP_INSTR_OFFSETS
	.align		4
.L_270:
        /*00b0*/ 	.byte	0x04, 0x28
        /*00b2*/ 	.short	(.L_272 - .L_271)


	//   ....[0]....
.L_271:
        /*00b4*/ 	.word	0x000012d0


	//   ....[1]....
        /*00b8*/ 	.word	0x000012f0


	//   ....[2]....
        /*00bc*/ 	.word	0x00001310


	//   ....[3]....
        /*00c0*/ 	.word	0x00001330


	//   ....[4]....
        /*00c4*/ 	.word	0x00001350


	//----- nvinfo : EIATTR_VRC_CTA_INIT_COUNT
	.align		4
.L_272:
        /*00c8*/ 	.byte	0x02, 0x4a
	.zero		1
	.zero		1


	//----- nvinfo : EIATTR_EXIT_INSTR_OFFSETS
	.align		4
        /*00cc*/ 	.byte	0x04, 0x1c
        /*00ce*/ 	.short	(.L_274 - .L_273)


	//   ....[0]....
.L_273:
        /*00d0*/ 	.word	0x000021a0


	//   ....[1]....
        /*00d4*/ 	.word	0x000021e0


	//----- nvinfo : EIATTR_MAX_THREADS
	.align		4
.L_274:
        /*00d8*/ 	.byte	0x04, 0x05
        /*00da*/ 	.short	(.L_276 - .L_275)
.L_275:
        /*00dc*/ 	.word	0x00000100
        /*00e0*/ 	.word	0x00000001
        /*00e4*/ 	.word	0x00000001


	//----- nvinfo : EIATTR_CBANK_PARAM_SIZE
	.align		4
.L_276:
        /*00e8*/ 	.byte	0x03, 0x19
        /*00ea*/ 	.short	0x0031


	//----- nvinfo : EIATTR_PARAM_CBANK
	.align		4
        /*00ec*/ 	.byte	0x04, 0x0a
        /*00ee*/ 	.short	(.L_278 - .L_277)
	.align		4
.L_277:
        /*00f0*/ 	.word	index@(.nv.constant0._ZN3cub18CUB_300001_SM_10006detail10radix_sort31DeviceRadixSortSingleTileKernelINS1_5radix10policy_hubIlNS0_8NullTypeEyE10Policy1000ELNS0_9SortOrderE0ElS6_yNS1_21identity_decomposer_tEEEvPKT1_PSB_PKT2_PSF_T3_iiT4_)
        /*00f4*/ 	.short	0x0380
        /*00f6*/ 	.short	0x0031


	//----- nvinfo : EIATTR_SW_WAR
	.align		4
.L_278:
        /*00f8*/ 	.byte	0x04, 0x36
        /*00fa*/ 	.short	(.L_280 - .L_279)
.L_279:
        /*00fc*/ 	.word	0x00000008
.L_280:


//--------------------- .nv.info._ZN3cub18CUB_300001_SM_10006detail4scan16DeviceScanKernelINS2_10policy_hubIiiijN4cuda3std3__44plusIvEEE10Policy1000EPiSC_NS0_13ScanTileStateIiLb1EEES9_NS1_10InputValueIiSC_EEjiLb0EiEEvT0_T1_T2_iT3_T4_T5_ --------------------------
	.section	.nv.info._ZN3cub18CUB_300001_SM_10006detail4scan16DeviceScanKernelINS2_10policy_hubIiiijN4cuda3std3__44plusIvEEE10Policy1000EPiSC_NS0_13ScanTileStateIiLb1EEES9_NS1_10InputValueIiSC_EEjiLb0EiEEvT0_T1_T2_iT3_T4_T5_,"",@"SHT_CUDA_INFO"
	.sectionflags	@""
	.align	4


	//----- nvinfo : EIATTR_CUDA_API_VERSION
	.align		4
        /*0000*/ 	.byte	0x04, 0x37
        /*0002*/ 	.short	(.L_282 - .L_281)
.L_281:
        /*0004*/ 	.word	0x00000082


	//----- nvinfo : EIATTR_KPARAM_INFO
	.align		4
.L_282:
        /*0008*/ 	.byte	0x04, 0x17
        /*000a*/ 	.short	(.L_284 - .L_283)
.L_283:
        /*000c*/ 	.word	0x00000000
        /*0010*/ 	.short	0x0006
        /*0012*/ 	.short	0x0030
        /*0014*/ 	.byte	0x00, 0xf0, 0x11, 0x00


	//----- nvinfo : EIATTR_KPARAM_INFO
	.align		4
.L_284:
        /*0018*/ 	.byte	0x04, 0x17
        /*001a*/ 	.short	(.L_286 - .L_285)
.L_285:
        /*001c*/ 	.word	0x00000000
        /*0020*/ 	.short	0x0005
        /*0022*/ 	.short	0x0020
        /*0024*/ 	.byte	0x00, 0xf0, 0x41, 0x00


	//----- nvinfo : EIATTR_KPARAM_INFO
	.align		4
.L_286:
        /*0028*/ 	.byte	0x04, 0x17
        /*002a*/ 	.short	(.L_288 - .L_287)
.L_287:
        /*002c*/ 	.word	0x00000000
        /*0030*/ 	.short	0x0004
        /*0032*/ 	.short	0x001c
        /*0034*/ 	.byte	0x00, 0xf0, 0x05, 0x00


	//----- nvinfo : EIATTR_KPARAM_INFO
	.align		4
.L_288:
        /*0038*/ 	.byte	0x04, 0x17
        /*003a*/ 	.short	(.L_290 - .L_289)
.L_289:
        /*003c*/ 	.word	0x00000000
        /*0040*/ 	.short	0x0003
        /*0042*/ 	.short	0x0018
        /*0044*/ 	.byte	0x00, 0xf0, 0x11, 0x00


	//----- nvinfo : EIATTR_KPARAM_INFO
	.align		4
.L_290:
        /*0048*/ 	.byte	0x04, 0x17
        /*004a*/ 	.short	(.L_292 - .L_291)
.L_291:
        /*004c*/ 	.word	0x00000000
        /*0050*/ 	.short	0x0002
        /*0052*/ 	.short	0x0010
        /*0054*/ 	.byte	0x00, 0xf0, 0x21, 0x00


	//----- nvinfo : EIATTR_KPARAM_INFO
	.align		4
.L_292:
        /*0058*/ 	.byte	0x04, 0x17
        /*005a*/ 	.short	(.L_294 - .L_293)
.L_293:
        /*005c*/ 	.word	0x00000000
        /*0060*/ 	.short	0x0001
        /*0062*/ 	.short	0x0008
        /*0064*/ 	.byte	0x00, 0xf5, 0x21, 0x00


	//----- nvinfo : EIATTR_KPARAM_INFO
	.align		4
.L_294:
        /*0068*/ 	.byte	0x04, 0x17
        /*006a*/ 	.short	(.L_296 - .L_295)
.L_295:
        /*006c*/ 	.word	0x00000000
        /*0070*/ 	.short	0x0000
        /*0072*/ 	.short	0x0000
        /*0074*/ 	.byte	0x00, 0xf5, 0x21, 0x00


	//----- nvinfo : EIATTR_SPARSE_MMA_MASK
	.align		4
.L_296:
        /*0078*/ 	.byte	0x03, 0x50
        /*007a*/ 	.short	0x0000


	//----- nvinfo : EIATTR_MAXREG_COUNT
	.align		4
        /*007c*/ 	.byte	0x03, 0x1b
        /*007e*/ 	.short	0x00a8


	//----- nvinfo : EIATTR_NUM_BARRIERS
	.align		4
        /*0080*/ 	.byte	0x02, 0x4c
        /*0082*/ 	.byte	0x01
	.zero		1


	//----- nvinfo : EIATTR_MERCURY_ISA_VERSION
	.align		4
        /*0084*/ 	.byte	0x03, 0x5f
        /*0086*/ 	.short	0x0101


	//----- nvinfo : EIATTR_UNUSED_LOAD_BYTE_OFFSET
	.align		4
        /*0088*/ 	.byte	0x04, 0x44
        /*008a*/ 	.short	(.L_298 - .L_297)


	//   ....[0]....
.L_297:
        /*008c*/ 	.word	0x000029f0
        /*0090*/ 	.word	0x00000fff


	//----- nvinfo : EIATTR_COOP_GROUP_MASK_REGIDS
	.align		4
.L_298:
        /*0094*/ 	.byte	0x04, 0x29
        /*0096*/ 	.short	(.L_300 - .L_299)


	//   ....[0]....
.L_299:
        /*0098*/ 	.word	0xffffffff


	//   ....[1]....
        /*009c*/ 	.word	0xffffffff


	//   ....[2]....
        /*00a0*/ 	.word	0xffffffff


	//   ....[3]....
        /*00a4*/ 	.word	0xffffffff


	//   ....[4]....
        /*00a8*/ 	.word	0xffffffff


	//   ....[5]....
        /*00ac*/ 	.word	0xffffffff


	//   ....[6]....
        /*00b0*/ 	.word	0xffffffff


	//   ....[7]....
        /*00b4*/ 	.word	0xffffffff


	//   ....[8]....
        /*00b8*/ 	.word	0xffffffff


	//   ....[9]....
        /*00bc*/ 	.word	0xffffffff


	//   ....[10]....
        /*00c0*/ 	.word	0xffffffff


	//   ....[11]....
        /*00c4*/ 	.word	0xffffffff


	//   ....[12]....
        /*00c8*/ 	.word	0xffffffff


	//   ....[13]....
        /*00cc*/ 	.word	0xffffffff


	//   ....[14]....
        /*00d0*/ 	.word	0xffffffff


	//   ....[15]....
        /*00d4*/ 	.word	0xffffffff


	//   ....[16]....
        /*00d8*/ 	.word	0xffffffff


	//   ....[17]....
        /*00dc*/ 	.word	0xffffffff


	//   ....[18]....
        /*00e0*/ 	.word	0xffffffff


	//   ....[19]....
        /*00e4*/ 	.word	0xffffffff


	//   ....[20]....
        /*00e8*/ 	.word	0xffffffff


	//   ....[21]....
        /*00ec*/ 	.word	0xffffffff


	//   ....[22]....
        /*00f0*/ 	.word	0xffffffff


	//   ....[23]....
        /*00f4*/ 	.word	0xffffffff


	//   ....[24]....
        /*00f8*/ 	.word	0xffffffff


	//   ....[25]....
        /*00fc*/ 	.word	0xffffffff


	//   ....[26]....
        /*0100*/ 	.word	0xffffffff


	//   ....[27]....
        /*0104*/ 	.word	0xffffffff


	//   ....[28]....
        /*0108*/ 	.word	0xffffffff


	//   ....[29]....
        /*010c*/ 	.word	0xffffffff


	//   ....[30]....
        /*0110*/ 	.word	0xffffffff


	//   ....[31]....
        /*0114*/ 	.word	0xffffffff


	//   ....[32]....
        /*0118*/ 	.word	0xffffffff


	//   ....[33]....
        /*011c*/ 	.word	0xffffffff


	//   ....[34]....
        /*0120*/ 	.word	0xffffffff


	//   ....[35]....
        /*0124*/ 	.word	0xffffffff


	//   ....[36]....
        /*0128*/ 	.word	0xffffffff


	//   ....[37]....
        /*012c*/ 	.word	0xffffffff


	//   ....[38]....
        /*0130*/ 	.word	0xffffffff


	//   ....[39]....
        /*0134*/ 	.word	0xffffffff


	//   ....[40]....
        /*0138*/ 	.word	0xffffffff


	//   ....[41]....
        /*013c*/ 	.word	0xffffffff


	//   ....[42]....
        /*0140*/ 	.word	0xffffffff


	//   ....[43]....
        /*0144*/ 	.word	0xffffffff


	//   ....[44]....
        /*0148*/ 	.word	0xffffffff


	//   ....[45]....
        /*014c*/ 	.word	0xffffffff


	//   ....[46]....
        /*0150*/ 	.word	0xffffffff


	//   ....[47]....
        /*0154*/ 	.word	0xffffffff


	//   ....[48]....
        /*0158*/ 	.word	0xffffffff


	//   ....[49]....
        /*015c*/ 	.word	0xffffffff


	//   ....[50]....
        /*0160*/ 	.word	0xffffffff


	//   ....[51]....
        /*0164*/ 	.word	0xffffffff


	//   ....[52]....
        /*0168*/ 	.word	0xffffffff


	//   ....[53]....
        /*016c*/ 	.word	0xffffffff


	//   ....[54]....
        /*0170*/ 	.word	0xffffffff


	//   ....[55]....
        /*0174*/ 	.word	0xffffffff


	//   ....[56]....
        /*0178*/ 	.word	0xffffffff


	//   ....[57]....
        /*017c*/ 	.word	0xffffffff


	//   ....[58]....
        /*0180*/ 	.word	0xffffffff


	//   ....[59]....
        /*0184*/ 	.word	0xffffffff


	//   ....[60]....
        /*0188*/ 	.word	0x05000013


	//   ....[61]....
        /*018c*/ 	.word	0x05000013


	//   ....[62]....
        /*0190*/ 	.word	0x05000013


	//   ....[63]....
        /*0194*/ 	.word	0x05000013


	//   ....[64]....
        /*0198*/ 	.word	0x05000013


	//   ....[65]....
        /*019c*/ 	.word	0x05000013


	//   ....[66]....
        /*01a0*/ 	.word	0x05000013


	//   ....[67]....
        /*01a4*/ 	.word	0x05000013


	//   ....[68]....
        /*01a8*/ 	.word	0x05000013


	//   ....[69]....
        /*01ac*/ 	.word	0x05000013


	//   ....[70]....
        /*01b0*/ 	.word	0x05000013


	//   ....[71]....
        /*01b4*/ 	.word	0x05000013


	//   ....[72]....
        /*01b8*/ 	.word	0x05000013


	//   ....[73]....
        /*01bc*/ 	.word	0x05000013


	//   ....[74]....
        /*01c0*/ 	.word	0x05000013


	//   ....[75]....
        /*01c4*/ 	.word	0x05000013


	//   ....[76]....
        /*01c8*/ 	.word	0x05000013


	//   ....[77]....
        /*01cc*/ 	.word	0x05000013


	//   ....[78]....
        /*01d0*/ 	.word	0x05000013


	//   ....[79]....
        /*01d4*/ 	.word	0x05000013


	//   ....[80]....
        /*01d8*/ 	.word	0x05000013


	//   ....[81]....
        /*01dc*/ 	.word	0x05000013


	//   ....[82]....
        /*01e0*/ 	.word	0x05000013


	//   ....[83]....
        /*01e4*/ 	.word	0x05000013


	//   ....[84]....
        /*01e8*/ 	.word	0x05000013


	//   ....[85]....
        /*01ec*/ 	.word	0x05000013


	//   ....[86]....
        /*01f0*/ 	.word	0x05000013


	//   ....[87]....
        /*01f4*/ 	.word	0x05000013


	//   ....[88]....
        /*01f8*/ 	.word	0x05000013


	//   ....[89]....
        /*01fc*/ 	.word	0x05000013


	//   ....[90]....
        /*0200*/ 	.word	0x05000013


	//   ....[91]....
        /*0204*/ 	.word	0x05000013


	//   ....[92]....
        /*0208*/ 	.word	0x05000013


	//   ....[93]....
        /*020c*/ 	.word	0x05000013


	//   ....[94]....
        /*0210*/ 	.word	0x05000013


	//   ....[95]....
        /*0214*/ 	.word	0x05000013


	//----- nvinfo : EIATTR_COOP_GROUP_INSTR_OFFSETS
	.align		4
.L_300:
        /*0218*/ 	.byte	0x04, 0x28
        /*021a*/ 	.short	(.L_302 - .L_301)


	//   ....[0]....
.L_301:
        /*021c*/ 	.word	0x00000510


	//   ....[1]....
        /*0220*/ 	.word	0x000006d0


	//   ....[2]....
        /*0224*/ 	.word	0x000006f0


	//   ....[3]....
        /*0228*/ 	.word	0x00000710


	//   ....[4]....
        /*022c*/ 	.word	0x00000730


	//   ....[5]....
        /*0230*/ 	.word	0x00000750


	//   ....[6]....
        /*0234*/ 	.word	0x00000b40


	//   ....[7]....
        /*0238*/ 	.word	0x00000b60


	//   ....[8]....
        /*023c*/ 	.word	0x00000b80


	//   ....[9]....
        /*0240*/ 	.word	0x00000ba0


	//   ....[10]....
        /*0244*/ 	.word	0x00000bc0


	//   ....[11]....
        /*0248*/ 	.word	0x00000f70


	//   ....[12]....
        /*024c*/ 	.word	0x00001140


	//   ....[13]....
        /*0250*/ 	.word	0x000011a0


	//   ....[14]....
        /*0254*/ 	.word	0x00001250


	//   ....[15]....
        /*0258*/ 	.word	0x000012a0


	//   ....[16]....
        /*025c*/ 	.word	0x000012f0


	//   ....[17]....
        /*0260*/ 	.word	0x00001340


	//   ....[18]....
        /*0264*/ 	.word	0x00001380


	//   ....[19]....
        /*0268*/ 	.word	0x00001390


	//   ....[20]....
        /*026c*/ 	.word	0x00001470


	//   ....[21]....
        /*0270*/ 	.word	0x00001640


	//   ....[22]....
        /*0274*/ 	.word	0x00001690


	//   ....[23]....
        /*0278*/ 	.word	0x000016f0


	//   ....[24]....
        /*027c*/ 	.word	0x00001750


	//   ....[25]....
        /*0280*/ 	.word	0x00001790


	//   ....[26]....
        /*0284*/ 	.word	0x000017d0


	//   ....[27]....
        /*0288*/ 	.word	0x00001810


	//   ....[28]....
        /*028c*/ 	.word	0x00001820


	//   ....[29]....
        /*0290*/ 	.word	0x00001c30


	//   ....[30]....
        /*0294*/ 	.word	0x00002710


	//   ....[31]....
        /*0298*/ 	.word	0x000028d0


	//   ....[32]....
        /*029c*/ 	.word	0x000028f0


	//   ....[33]....
        /*02a0*/ 	.word	0x00002910


	//   ....[34]....
        /*02a4*/ 	.word	0x00002930


	//   ....[35]....
        /*02a8*/ 	.word	0x00002950


	//   ....[36]....
        /*02ac*/ 	.word	0x00002ce0


	//   ....[37]....
        /*02b0*/ 	.word	0x00002d00


	//   ....[38]....
        /*02b4*/ 	.word	0x00002d20


	//   ....[39]....
        /*02b8*/ 	.word	0x00002d40


	//   ....[40]....
        /*02bc*/ 	.word	0x00002d60


	//   ....[41]....
        /*02c0*/ 	.word	0x00003120


	//   ....[42]....
        /*02c4*/ 	.word	0x000032f0


	//   ....[43]....
        /*02c8*/ 	.word	0x00003350


	//   ....[44]....
        /*02cc*/ 	.word	0x000033c0


	//   ....[45]....
        /*02d0*/ 	.word	0x00003430


	//   ....[46]....
        /*02d4*/ 	.word	0x00003480


	//   ....[47]....
        /*02d8*/ 	.word	0x000034d0


	//   ....[48]....
        /*02dc*/ 	.word	0x00003530


	//   ....[49]....
        /*02e0*/ 	.word	0x00003540


	//   ....[50]....
        /*02e4*/ 	.word	0x00003620


	//   ....[51]....
        /*02e8*/ 	.word	0x000037f0


	//   ....[52]....
        /*02ec*/ 	.word	0x00003840


	//   ....[53]....
        /*02f0*/ 	.word	0x000038b0


	//   ....[54]....
        /*02f4*/ 	.word	0x00003910


	//   ....[55]....
        /*02f8*/ 	.word	0x00003960


	//   ....[56]....
        /*02fc*/ 	.word	0x000039c0


	//   ....[57]....
        /*0300*/ 	.word	0x00003a00


	//   ....[58]....
        /*0304*/ 	.word	0x00003a10


	//   ....[59]....
        /*0308*/ 	.word	0x00003e90


	//   ....[60]....
        /*030c*/ 	.word	0x000044a0


	//   ....[61]....
        /*0310*/ 	.word	0x00004520


	//   ....[62]....
        /*0314*/ 	.word	0x000045b0


	//   ....[63]....
        /*0318*/ 	.word	0x000046b0


	//   ....[64]....
        /*031c*/ 	.word	0x00004750


	//   ....[65]....
        /*0320*/ 	.word	0x000047e0


	//   ....[66]....
        /*0324*/ 	.word	0x00004860


	//   ....[67]....
        /*0328*/ 	.word	0x000048e0


	//   ....[68]....
        /*032c*/ 	.word	0x00004910


	//   ....[69]....
        /*0330*/ 	.word	0x000049b0


	//   ....[70]....
        /*0334*/ 	.word	0x00004a30


	//   ....[71]....
        /*0338*/ 	.word	0x00004ab0


	//   ....[72]....
        /*033c*/ 	.word	0x00004b70


	//   ....[73]....
        /*0340*/ 	.word	0x00004c00


	//   ....[74]....
        /*0344*/ 	.word	0x00004c80


	//   ....[75]....
        /*0348*/ 	.word	0x00004d00


	//   ....[76]....
        /*034c*/ 	.word	0x00004d80


	//   ....[77]....
        /*0350*/ 	.word	0x00004db0


	//   ....[78]....
        /*0354*/ 	.word	0x00004e50


	//   ....[79]....
        /*0358*/ 	.word	0x00004ed0


	//   ....[80]....
        /*035c*/ 	.word	0x00004f60


	//   ....[81]....
        /*0360*/ 	.word	0x00005030


	//   ....[82]....
        /*0364*/ 	.word	0x000050d0


	//   ....[83]....
        /*0368*/ 	.word	0x00005160


	//   ....[84]....
        /*036c*/ 	.word	0x000051e0


	//   ....[85]....
        /*0370*/ 	.word	0x00005280


	//   ....[86]....
        /*0374*/ 	.word	0x000052b0


	//   ....[87]....
        /*0378*/ 	.word	0x00005370


	//   ....[88]....
        /*037c*/ 	.word	0x000053f0


	//   ....[89]....
        /*0380*/ 	.word	0x00005470


	//   ....[90]....
        /*0384*/ 	.word	0x00005530


	//   ....[91]....
        /*0388*/ 	.word	0x000055d0


	//   ....[92]....
        /*038c*/ 	.word	0x00005660


	//   ....[93]....
        /*0390*/ 	.word	0x000056f0


	//   ....[94]....
        /*0394*/ 	.word	0x00005760


	//   ....[95]....
        /*0398*/ 	.word	0x000057e0


	//----- nvinfo : EIATTR_VRC_CTA_INIT_COUNT
	.align		4
.L_302:
        /*039c*/ 	.byte	0x02, 0x4a
	.zero		1
	.zero		1


	//----- nvinfo : EIATTR_EXIT_INSTR_OFFSETS
	.align		4
        /*03a0*/ 	.byte	0x04, 0x1c
        /*03a2*/ 	.short	(.L_304 - .L_303)


	//   ....[0]....
.L_303:
        /*03a4*/ 	.word	0x00001f00


	//   ....[1]....
        /*03a8*/ 	.word	0x00001f20


	//   ....[2]....
        /*03ac*/ 	.word	0x00004430


	//   ....[3]....
        /*03b0*/ 	.word	0x00004450


	//----- nvinfo : EIATTR_MAX_THREADS
	.align		4
.L_304:
        /*03b4*/ 	.byte	0x04, 0x05
        /*03b6*/ 	.short	(.L_306 - .L_305)
.L_305:
        /*03b8*/ 	.word	0x00000180
        /*03bc*/ 	.word	0x00000001
        /*03c0*/ 	.word	0x00000001


	//----- nvinfo : EIATTR_CRS_STACK_SIZE
	.align		4
.L_306:
        /*03c4*/ 	.byte	0x04, 0x1e
        /*03c6*/ 	.short	(.L_308 - .L_307)
.L_307:
        /*03c8*/ 	.word	0x00000000


	//----- nvinfo : EIATTR_CBANK_PARAM_SIZE
	.align		4
.L_308:
        /*03cc*/ 	.byte	0x03, 0x19
        /*03ce*/ 	.short	0x0034


	//----- nvinfo : EIATTR_PARAM_CBANK
	.align		4
        /*03d0*/ 	.byte	0x04, 0x0a
        /*03d2*/ 	.short	(.L_310 - .L_309)
	.align		4
.L_309:
        /*03d4*/ 	.word	index@(.nv.constant0._ZN3cub18CUB_300001_SM_10006detail4scan16DeviceScanKernelINS2_10policy_hubIiiijN4cuda3std3__44plusIvEEE10Policy1000EPiSC_NS0_13ScanTileStateIiLb1EEES9_NS1_10InputValueIiSC_EEjiLb0EiEEvT0_T1_T2_iT3_T4_T5_)
        /*03d8*/ 	.short	0x0380
        /*03da*/ 	.short	0x0034


	//----- nvinfo : EIATTR_SW_WAR
	.align		4
.L_310:
        /*03dc*/ 	.byte	0x04, 0x36
        /*03de*/ 	.short	(.L_312 - .L_311)
.L_311:
        /*03e0*/ 	.word	0x00000008
.L_312:


//--------------------- .nv.info._ZN3cub18CUB_300001_SM_10006detail4scan20DeviceScanInitKernelINS0_13ScanTileStateIiLb1EEEEEvT_i --------------------------
	.section	.nv.info._ZN3cub18CUB_300001_SM_10006detail4scan20DeviceScanInitKernelINS0_13ScanTileStateIiLb1EEEEEvT_i,"",@"SHT_CUDA_INFO"
	.sectionflags	@""
	.align	4


	//----- nvinfo : EIATTR_CUDA_API_VERSION
	.align		4
        /*0000*/ 	.byte	0x04, 0x37
        /*0002*/ 	.short	(.L_314 - .L_313)
.L_313:
        /*0004*/ 	.word	0x00000082


	//----- nvinfo : EIATTR_KPARAM_INFO
	.align		4
.L_314:
        /*0008*/ 	.byte	0x04, 0x17
        /*000a*/ 	.short	(.L_316 - .L_315)
.L_315:
        /*000c*/ 	.word	0x00000000
        /*0010*/ 	.short	0x0001
        /*0012*/ 	.short	0x0008
        /*0014*/ 	.byte	0x00, 0xf0, 0x11, 0x00


	//----- nvinfo : EIATTR_KPARAM_INFO
	.align		4
.L_316:
        /*0018*/ 	.byte	0x04, 0x17
        /*001a*/ 	.short	(.L_318 - .L_317)
.L_317:
        /*001c*/ 	.word	0x00000000
        /*0020*/ 	.short	0x0000
        /*0022*/ 	.short	0x0000
        /*0024*/ 	.byte	0x00, 0xf0, 0x21, 0x00


	//----- nvinfo : EIATTR_SPARSE_MMA_MASK
	.align		4
.L_318:
        /*0028*/ 	.byte	0x03, 0x50
        /*002a*/ 	.short	0x0000


	//----- nvinfo : EIATTR_MAXREG_COUNT
	.align		4
        /*002c*/ 	.byte	0x03, 0x1b
        /*002e*/ 	.short	0x00ff


	//----- nvinfo : EIATTR_MERCURY_ISA_VERSION
	.align		4
        /*0030*/ 	.byte	0x03, 0x5f
        /*0032*/ 	.short	0x0101


	//----- nvinfo : EIATTR_VRC_CTA_INIT_COUNT
	.align		4
        /*0034*/ 	.byte	0x02, 0x4a
	.zero		1
	.zero		1


	//----- nvinfo : EIATTR_EXIT_INSTR_OFFSETS
	.align		4
        /*0038*/ 	.byte	0x04, 0x1c
        /*003a*/ 	.short	(.L_320 - .L_319)


	//   ....[0]....
.L_319:
        /*003c*/ 	.word	0x000000f0


	//   ....[1]....
        /*0040*/ 	.word	0x00000130


	//----- nvinfo : EIATTR_CBANK_PARAM_SIZE
	.align		4
.L_320:
        /*0044*/ 	.byte	0x03, 0x19
        /*0046*/ 	.short	0x000c


	//----- nvinfo : EIATTR_PARAM_CBANK
	.align		4
        /*0048*/ 	.byte	0x04, 0x0a
        /*004a*/ 	.short	(.L_322 - .L_321)
	.align		4
.L_321:
        /*004c*/ 	.word	index@(.nv.constant0._ZN3cub18CUB_300001_SM_10006detail4scan20DeviceScanInitKernelINS0_13ScanTileStateIiLb1EEEEEvT_i)
        /*0050*/ 	.short	0x0380
        /*0052*/ 	.short	0x000c


	//----- nvinfo : EIATTR_SW_WAR
	.align		4
.L_322:
        /*0054*/ 	.byte	0x04, 0x36
        /*0056*/ 	.short	(.L_324 - .L_323)
.L_323:
        /*0058*/ 	.word	0x00000008
.L_324:


//--------------------- .nv.info._ZN3cub18CUB_300001_SM_10006detail8for_each13static_kernelINS2_12policy_hub_t12policy_500_tEmN6thrust24THRUST_300001_SM_1000_NS8cuda_cub20__uninitialized_fill7functorINS7_10device_ptrIlEElEEEEvT0_T1_ --------------------------
	.section	.nv.info._ZN3cub18CUB_300001_SM_10006detail8for_each13static_kernelINS2_12policy_hub_t12policy_500_tEmN6thrust24THRUST_300001_SM_1000_NS8cuda_cub20__uninitialized_fill7functorINS7_10device_ptrIlEElEEEEvT0_T1_,"",@"SHT_CUDA_INFO"
	.sectionflags	@""
	.align	4


	//----- nvinfo : EIATTR_CUDA_API_VERSION
	.align		4
        /*0000*/ 	.byte	0x04, 0x37
        /*0002*/ 	.short	(.L_326 - .L_325)
.L_325:
        /*0004*/ 	.word	0x00000082


	//----- nvinfo : EIATTR_KPARAM_INFO
	.align		4
.L_326:
        /*0008*/ 	.byte	0x04, 0x17
        /*000a*/ 	.short	(.L_328 - .L_327)
.L_327:
        /*000c*/ 	.word	0x00000000
        /*0010*/ 	.short	0x0001
        /*0012*/ 	.short	0x0008
        /*0014*/ 	.byte	0x00, 0xf0, 0x41, 0x00


	//----- nvinfo : EIATTR_KPARAM_INFO
	.align		4
.L_328:
        /*0018*/ 	.byte	0x04, 0x17
        /*001a*/ 	.short	(.L_330 - .L_329)
.L_329:
        /*001c*/ 	.word	0x00000000
        /*0020*/ 	.short	0x0000
        /*0022*/ 	.short	0x0000
        /*0024*/ 	.byte	0x00, 0xf0, 0x21, 0x00


	//----- nvinfo : EIATTR_SPARSE_MMA_MASK
	.align		4
.L_330:
        /*0028*/ 	.byte	0x03, 0x50
        /*002a*/ 	.short	0x0000


	//----- nvinfo : EIATTR_MAXREG_COUNT
	.align		4
        /*002c*/ 	.byte	0x03, 0x1b
        /*002e*/ 	.short	0x00ff


	//----- nvinfo : EIATTR_MERCURY_ISA_VERSION
	.align		4
        /*0030*/ 	.byte	0x03, 0x5f
        /*0032*/ 	.short	0x0101


	//----- nvinfo : EIATTR_VRC_CTA_INIT_COUNT
	.align		4
        /*0034*/ 	.byte	0x02, 0x4a
	.zero		1
	.zero		1


	//----- nvinfo : EIATTR_EXIT_INSTR_OFFSETS
	.align		4
        /*0038*/ 	.byte	0x04, 0x1c
        /*003a*/ 	.short	(.L_332 - .L_331)


	//   ....[0]....
.L_331:
        /*003c*/ 	.word	0x00000130


	//   ....[1]....
        /*0040*/ 	.word	0x00000230


	//   ....[2]....
        /*0044*/ 	.word	0x00000260


	//----- nvinfo : EIATTR_MAX_THREADS
	.align		4
.L_332:
        /*0048*/ 	.byte	0x04, 0x05
        /*004a*/ 	.short	(.L_334 - .L_333)
.L_333:
        /*004c*/ 	.word	0x00000100
        /*0050*/ 	.word	0x00000001
        /*0054*/ 	.word	0x00000001


	//----- nvinfo : EIATTR_CBANK_PARAM_SIZE
	.align		4
.L_334:
        /*0058*/ 	.byte	0x03, 0x19
        /*005a*/ 	.short	0x0018


	//----- nvinfo : EIATTR_PARAM_CBANK
	.align		4
        /*005c*/ 	.byte	0x04, 0x0a
        /*005e*/ 	.short	(.L_336 - .L_335)
	.align		4
.L_335:
        /*0060*/ 	.word	index@(.nv.constant0._ZN3cub18CUB_300001_SM_10006detail8for_each13static_kernelINS2_12policy_hub_t12policy_500_tEmN6thrust24THRUST_300001_SM_1000_NS8cuda_cub20__uninitialized_fill7functorINS7_10device_ptrIlEElEEEEvT0_T1_)
        /*0064*/ 	.short	0x0380
        /*0066*/ 	.short	0x0018


	//----- nvinfo : EIATTR_SW_WAR
	.align		4
.L_336:
        /*0068*/ 	.byte	0x04, 0x36
        /*006a*/ 	.short	(.L_338 - .L_337)
.L_337:
        /*006c*/ 	.word	0x00000008
.L_338:


//--------------------- .nv.info._ZN3cub18CUB_300001_SM_10006detail11EmptyKernelIvEEvv --------------------------
	.section	.nv.info._ZN3cub18CUB_300001_SM_10006detail11EmptyKernelIvEEvv,"",@"SHT_CUDA_INFO"
	.sectionflags	@""
	.align	4


	//----- nvinfo : EIATTR_CUDA_API_VERSION
	.align		4
        /*0000*/ 	.byte	0x04, 0x37
        /*0002*/ 	.short	(.L_340 - .L_339)
.L_339:
        /*0004*/ 	.word	0x00000082


	//----- nvinfo : EIATTR_SPARSE_MMA_MASK
	.align		4
.L_340:
        /*0008*/ 	.byte	0x03, 0x50
        /*000a*/ 	.short	0x0000


	//----- nvinfo : EIATTR_MAXREG_COUNT
	.align		4
        /*000c*/ 	.byte	0x03, 0x1b
        /*000e*/ 	.short	0x00ff


	//----- nvinfo : EIATTR_MERCURY_ISA_VERSION
	.align		4
        /*0010*/ 	.byte	0x03, 0x5f
        /*0012*/ 	.short	0x0101


	//----- nvinfo : EIATTR_VRC_CTA_INIT_COUNT
	.align		4
        /*0014*/ 	.byte	0x02, 0x4a
	.zero		1
	.zero		1


	//----- nvinfo : EIATTR_EXIT_INSTR_OFFSETS
	.align		4
        /*0018*/ 	.byte	0x04, 0x1c
        /*001a*/ 	.short	(.L_342 - .L_341)


	//   ....[0]....
.L_341:
        /*001c*/ 	.word	0x00000010


	//----- nvinfo : EIATTR_SW_WAR
	.align		4
.L_342:
        /*0020*/ 	.byte	0x04, 0x36
        /*0022*/ 	.short	(.L_344 - .L_343)
.L_343:
        /*0024*/ 	.word	0x00000008
.L_344:


//--------------------- .nv.info._Z24load_experts_list_kernelPfS_PlS0_S0_S0_PiS1_iiiii --------------------------
	.section	.nv.info._Z24load_experts_list_kernelPfS_PlS0_S0_S0_PiS1_iiiii,"",@"SHT_CUDA_INFO"
	.sectionflags	@""
	.align	4


	//----- nvinfo : EIATTR_CUDA_API_VERSION
	.align		4
        /*0000*/ 	.byte	0x04, 0x37
        /*0002*/ 	.short	(.L_346 - .L_345)
.L_345:
        /*0004*/ 	.word	0x00000082


	//----- nvinfo : EIATTR_KPARAM_INFO
	.align		4
.L_346:
        /*0008*/ 	.byte	0x04, 0x17
        /*000a*/ 	.short	(.L_348 - .L_347)
.L_347:
        /*000c*/ 	.word	0x00000000
        /*0010*/ 	.short	0x000c
        /*0012*/ 	.short	0x0050
        /*0014*/ 	.byte	0x00, 0xf0, 0x11, 0x00


	//----- nvinfo : EIATTR_KPARAM_INFO
	.align		4
.L_348:
        /*0018*/ 	.byte	0x04, 0x17
        /*001a*/ 	.short	(.L_350 - .L_349)
.L_349:
        /*001c*/ 	.word	0x00000000
        /*0020*/ 	.short	0x000b
        /*0022*/ 	.short	0x004c
        /*0024*/ 	.byte	0x00, 0xf0, 0x11, 0x00


	//----- nvinfo : EIATTR_KPARAM_INFO
	.align		4
.L_350:
        /*0028*/ 	.byte	0x04, 0x17
        /*002a*/ 	.short	(.L_352 - .L_351)
.L_351:
        /*002c*/ 	.word	0x00000000
        /*0030*/ 	.short	0x000a
        /*0032*/ 	.short	0x0048
        /*0034*/ 	.byte	0x00, 0xf0, 0x11, 0x00


	//----- nvinfo : EIATTR_KPARAM_INFO
	.align		4
.L_352:
        /*0038*/ 	.byte	0x04, 0x17
        /*003a*/ 	.short	(.L_354 - .L_353)
.L_353:
        /*003c*/ 	.word	0x00000000
        /*0040*/ 	.short	0x0009
        /*0042*/ 	.short	0x0044
        /*0044*/ 	.byte	0x00, 0xf0, 0x11, 0x00


	//----- nvinfo : EIATTR_KPARAM_INFO
	.align		4
.L_354:
        /*0048*/ 	.byte	0x04, 0x17
        /*004a*/ 	.short	(.L_356 - .L_355)
.L_355:
        /*004c*/ 	.word	0x00000000
        /*0050*/ 	.short	0x0008
        /*0052*/ 	.short	0x0040
        /*0054*/ 	.byte	0x00, 0xf0, 0x11, 0x00


	//----- nvinfo : EIATTR_KPARAM_INFO
	.align		4
.L_356:
        /*0058*/ 	.byte	0x04, 0x17
        /*005a*/ 	.short	(.L_358 - .L_357)
.L_357:
        /*005c*/ 	.word	0x00000000
        /*0060*/ 	.short	0x0007
        /*0062*/ 	.short	0x0038
        /*0064*/ 	.byte	0x00, 0xf5, 0x21, 0x00


	//----- nvinfo : EIATTR_KPARAM_INFO
	.align		4
.L_358:
        /*0068*/ 	.byte	0x04, 0x17
        /*006a*/ 	.short	(.L_360 - .L_359)
.L_359:
        /*006c*/ 	.word	0x00000000
        /*0070*/ 	.short	0x0006
        /*0072*/ 	.short	0x0030
        /*0074*/ 	.byte	0x00, 0xf5, 0x21, 0x00


	//----- nvinfo : EIATTR_KPARAM_INFO
	.align		4
.L_360:
        /*0078*/ 	.byte	0x04, 0x17
        /*007a*/ 	.short	(.L_362 - .L_361)
.L_361:
        /*007c*/ 	.word	0x00000000
        /*0080*/ 	.short	0x0005
        /*0082*/ 	.short	0x0028
        /*0084*/ 	.byte	0x00, 0xf5, 0x21, 0x00


	//----- nvinfo : EIATTR_KPARAM_INFO
	.align		4
.L_362:
        /*0088*/ 	.byte	0x04, 0x17
        /*008a*/ 	.short	(.L_364 - .L_363)
.L_363:
        /*008c*/ 	.word	0x00000000
        /*0090*/ 	.short	0x0004
        /*0092*/ 	.short	0x0020
        /*0094*/ 	.byte	0x00, 0xf5, 0x21, 0x00


	//----- nvinfo : EIATTR_KPARAM_INFO
	.align		4
.L_364:
        /*0098*/ 	.byte	0x04, 0x17
        /*009a*/ 	.short	(.L_366 - .L_365)
.L_365:
        /*009c*/ 	.word	0x00000000
        /*00a0*/ 	.short	0x0003
        /*00a2*/ 	.short	0x0018
        /*00a4*/ 	.byte	0x00, 0xf5, 0x21, 0x00


	//----- nvinfo : EIATTR_KPARAM_INFO
	.align		4
.L_366:
        /*00a8*/ 	.byte	0x04, 0x17
        /*00aa*/ 	.short	(.L_368 - .L_367)
.L_367:
        /*00ac*/ 	.word	0x00000000
        /*00b0*/ 	.short	0x0002
        /*00b2*/ 	.short	0x0010
        /*00b4*/ 	.byte	0x00, 0xf5, 0x21, 0x00


	//----- nvinfo : EIATTR_KPARAM_INFO
	.align		4
.L_368:
        /*00b8*/ 	.byte	0x04, 0x17
        /*00ba*/ 	.short	(.L_370 - .L_369)
.L_369:
        /*00bc*/ 	.word	0x00000000
        /*00c0*/ 	.short	0x0001
        /*00c2*/ 	.short	0x0008
        /*00c4*/ 	.byte	0x00, 0xf5, 0x21, 0x00


	//----- nvinfo : EIATTR_KPARAM_INFO
	.align		4
.L_370:
        /*00c8*/ 	.byte	0x04, 0x17
        /*00ca*/ 	.short	(.L_372 - .L_371)
.L_371:
        /*00cc*/ 	.word	0x00000000
        /*00d0*/ 	.short	0x0000
        /*00d2*/ 	.short	0x0000
        /*00d4*/ 	.byte	0x00, 0xf5, 0x21, 0x00


	//----- nvinfo : EIATTR_SPARSE_MMA_MASK
	.align		4
.L_372:
        /*00d8*/ 	.byte	0x03, 0x50
        /*00da*/ 	.short	0x0000


	//----- nvinfo : EIATTR_MAXREG_COUNT
	.align		4
        /*00dc*/ 	.byte	0x03, 0x1b
        /*00de*/ 	.short	0x00ff


	//----- nvinfo : EIATTR_MERCURY_ISA_VERSION
	.align		4
        /*00e0*/ 	.byte	0x03, 0x5f
        /*00e2*/ 	.short	0x0101


	//----- nvinfo : EIATTR_VRC_CTA_INIT_COUNT
	.align		4
        /*00e4*/ 	.byte	0x02, 0x4a
	.zero		1
	.zero		1


	//----- nvinfo : EIATTR_EXIT_INSTR_OFFSETS
	.align		4
        /*00e8*/ 	.byte	0x04, 0x1c
        /*00ea*/ 	.short	(.L_374 - .L_373)


	//   ....[0]....
.L_373:
        /*00ec*/ 	.word	0x000005e0


	//   ....[1]....
        /*00f0*/ 	.word	0x00000610


	//----- nvinfo : EIATTR_CRS_STACK_SIZE
	.align		4
.L_374:
        /*00f4*/ 	.byte	0x04, 0x1e
        /*00f6*/ 	.short	(.L_376 - .L_375)
.L_375:
        /*00f8*/ 	.word	0x00000000


	//----- nvinfo : EIATTR_CBANK_PARAM_SIZE
	.align		4
.L_376:
        /*00fc*/ 	.byte	0x03, 0x19
        /*00fe*/ 	.short	0x0054


	//----- nvinfo : EIATTR_PARAM_CBANK
	.align		4
        /*0100*/ 	.byte	0x04, 0x0a
        /*0102*/ 	.short	(.L_378 - .L_377)
	.align		4
.L_377:
        /*0104*/ 	.word	index@(.nv.constant0._Z24load_experts_list_kernelPfS_PlS0_S0_S0_PiS1_iiiii)
        /*0108*/ 	.short	0x0380
        /*010a*/ 	.short	0x0054


	//----- nvinfo : EIATTR_SW_WAR
	.align		4
.L_378:
        /*010c*/ 	.byte	0x04, 0x36
        /*010e*/ 	.short	(.L_380 - .L_379)
.L_379:
        /*0110*/ 	.word	0x00000008
.L_380:


//--------------------- .nv.info._Z10prefix_sumPiS_i --------------------------
	.section	.nv.info._Z10prefix_sumPiS_i,"",@"SHT_CUDA_INFO"
	.sectionflags	@""
	.align	4


	//----- nvinfo : EIATTR_CUDA_API_VERSION
	.align		4
        /*0000*/ 	.byte	0x04, 0x37
        /*0002*/ 	.short	(.L_382 - .L_381)
.L_381:
        /*0004*/ 	.word	0x00000082


	//----- nvinfo : EIATTR_KPARAM_INFO
	.align		4
.L_382:
        /*0008*/ 	.byte	0x04, 0x17
        /*000a*/ 	.short	(.L_384 - .L_383)
.L_383:
        /*000c*/ 	.word	0x00000000
        /*0010*/ 	.short	0x0002
        /*0012*/ 	.short	0x0010
        /*0014*/ 	.byte	0x00, 0xf0, 0x11, 0x00


	//----- nvinfo : EIATTR_KPARAM_INFO
	.align		4
.L_384:
        /*0018*/ 	.byte	0x04, 0x17
        /*001a*/ 	.short	(.L_386 - .L_385)
.L_385:
        /*001c*/ 	.word	0x00000000
        /*0020*/ 	.short	0x0001
        /*0022*/ 	.short	0x0008
        /*0024*/ 	.byte	0x00, 0xf5, 0x21, 0x00


	//----- nvinfo : EIATTR_KPARAM_INFO
	.align		4
.L_386:
        /*0028*/ 	.byte	0x04, 0x17
        /*002a*/ 	.short	(.L_388 - .L_387)
.L_387:
        /*002c*/ 	.word	0x00000000
        /*0030*/ 	.short	0x0000
        /*0032*/ 	.short	0x0000
        /*0034*/ 	.byte	0x00, 0xf5, 0x21, 0x00


	//----- nvinfo : EIATTR_SPARSE_MMA_MASK
	.align		4
.L_388:
        /*0038*/ 	.byte	0x03, 0x50
        /*003a*/ 	.short	0x0000


	//----- nvinfo : EIATTR_MAXREG_COUNT
	.align		4
        /*003c*/ 	.byte	0x03, 0x1b
        /*003e*/ 	.short	0x00ff


	//----- nvinfo : EIATTR_MERCURY_ISA_VERSION
	.align		4
        /*0040*/ 	.byte	0x03, 0x5f
        /*0042*/ 	.short	0x0101


	//----- nvinfo : EIATTR_VRC_CTA_INIT_COUNT
	.align		4
        /*0044*/ 	.byte	0x02, 0x4a
	.zero		1
	.zero		1


	//----- nvinfo : EIATTR_EXIT_INSTR_OFFSETS
	.align		4
        /*0048*/ 	.byte	0x04, 0x1c
        /*004a*/ 	.short	(.L_390 - .L_389)


	//   ....[0]....
.L_389:
        /*004c*/ 	.word	0x00000040


	//   ....[1]....
        /*0050*/ 	.word	0x000000a0


	//   ....[2]....
        /*0054*/ 	.word	0x000005d0


	//   ....[3]....
        /*0058*/ 	.word	0x00000930


	//   ....[4]....
        /*005c*/ 	.word	0x00000b10


	//   ....[5]....
        /*0060*/ 	.word	0x00000c90


	//----- nvinfo : EIATTR_CBANK_PARAM_SIZE
	.align		4
.L_390:
        /*0064*/ 	.byte	0x03, 0x19
        /*0066*/ 	.short	0x0014


	//----- nvinfo : EIATTR_PARAM_CBANK
	.align		4
        /*0068*/ 	.byte	0x04, 0x0a
        /*006a*/ 	.short	(.L_392 - .L_391)
	.align		4
.L_391:
        /*006c*/ 	.word	index@(.nv.constant0._Z10prefix_sumPiS_i)
        /*0070*/ 	.short	0x0380
        /*0072*/ 	.short	0x0014


	//----- nvinfo : EIATTR_SW_WAR
	.align		4
.L_392:
        /*0074*/ 	.byte	0x04, 0x36
        /*0076*/ 	.short	(.L_394 - .L_393)
.L_393:
        /*0078*/ 	.word	0x00000008
.L_394:


//--------------------- .nv.info._Z19load_experts_kernelPfPlS0_S0_iiiiPiS1_ii --------------------------
	.section	.nv.info._Z19load_experts_kernelPfPlS0_S0_iiiiPiS1_ii,"",@"SHT_CUDA_INFO"
	.sectionflags	@""
	.align	4


	//----- nvinfo : EIATTR_CUDA_API_VERSION
	.align		4
        /*0000*/ 	.byte	0x04, 0x37
        /*0002*/ 	.short	(.L_396 - .L_395)
.L_395:
        /*0004*/ 	.word	0x00000082


	//----- nvinfo : EIATTR_KPARAM_INFO
	.align		4
.L_396:
        /*0008*/ 	.byte	0x04, 0x17
        /*000a*/ 	.short	(.L_398 - .L_397)
.L_397:
        /*000c*/ 	.word	0x00000000
        /*0010*/ 	.short	0x000b
        /*0012*/ 	.short	0x0044
        /*0014*/ 	.byte	0x00, 0xf0, 0x11, 0x00


	//----- nvinfo : EIATTR_KPARAM_INFO
	.align		4
.L_398:
        /*0018*/ 	.byte	0x04, 0x17
        /*001a*/ 	.short	(.L_400 - .L_399)
.L_399:
        /*001c*/ 	.word	0x00000000
        /*0020*/ 	.short	0x000a
        /*0022*/ 	.short	0x0040
        /*0024*/ 	.byte	0x00, 0xf0, 0x11, 0x00


	//----- nvinfo : EIATTR_KPARAM_INFO
	.align		4
.L_400:
        /*0028*/ 	.byte	0x04, 0x17
        /*002a*/ 	.short	(.L_402 - .L_401)
.L_401:
        /*002c*/ 	.word	0x00000000
        /*0030*/ 	.short	0x0009
        /*0032*/ 	.short	0x0038
        /*0034*/ 	.byte	0x00, 0xf5, 0x21, 0x00


	//----- nvinfo : EIATTR_KPARAM_INFO
	.align		4
.L_402:
        /*0038*/ 	.byte	0x04, 0x17
        /*003a*/ 	.short	(.L_404 - .L_403)
.L_403:
        /*003c*/ 	.word	0x00000000
        /*0040*/ 	.short	0x0008
        /*0042*/ 	.short	0x0030
        /*0044*/ 	.byte	0x00, 0xf5, 0x21, 0x00


	//----- nvinfo : EIATTR_KPARAM_INFO
	.align		4
.L_404:
        /*0048*/ 	.byte	0x04, 0x17
        /*004a*/ 	.short	(.L_406 - .L_405)
.L_405:
        /*004c*/ 	.word	0x00000000
        /*0050*/ 	.short	0x0007
        /*0052*/ 	.short	0x002c
        /*0054*/ 	.byte	0x00, 0xf0, 0x11, 0x00


	//----- nvinfo : EIATTR_KPARAM_INFO
	.align		4
.L_406:
        /*0058*/ 	.byte	0x04, 0x17
        /*005a*/ 	.short	(.L_408 - .L_407)
.L_407:
        /*005c*/ 	.word	0x00000000
        /*0060*/ 	.short	0x0006
        /*0062*/ 	.short	0x0028
        /*0064*/ 	.byte	0x00, 0xf0, 0x11, 0x00


	//----- nvinfo : EIATTR_KPARAM_INFO
	.align		4
.L_408:
        /*0068*/ 	.byte	0x04, 0x17
        /*006a*/ 	.short	(.L_410 - .L_409)
.L_409:
        /*006c*/ 	.word	0x00000000
        /*0070*/ 	.short	0x0005
        /*0072*/ 	.short	0x0024
        /*0074*/ 	.byte	0x00, 0xf0, 0x11, 0x00


	//----- nvinfo : EIATTR_KPARAM_INFO
	.align		4
.L_410:
        /*0078*/ 	.byte	0x04, 0x17
        /*007a*/ 	.short	(.L_412 - .L_411)
.L_411:
        /*007c*/ 	.word	0x00000000
        /*0080*/ 	.short	0x0004
        /*0082*/ 	.short	0x0020
        /*0084*/ 	.byte	0x00, 0xf0, 0x11, 0x00


	//----- nvinfo : EIATTR_KPARAM_INFO
	.align		4
.L_412:
        /*0088*/ 	.byte	0x04, 0x17
        /*008a*/ 	.short	(.L_414 - .L_413)
.L_413:
        /*008c*/ 	.word	0x00000000
        /*0090*/ 	.short	0x0003
        /*0092*/ 	.short	0x0018
        /*0094*/ 	.byte	0x00, 0xf5, 0x21, 0x00


	//----- nvinfo : EIATTR_KPARAM_INFO
	.align		4
.L_414:
        /*0098*/ 	.byte	0x04, 0x17
        /*009a*/ 	.short	(.L_416 - .L_415)
.L_415:
        /*009c*/ 	.word	0x00000000
        /*00a0*/ 	.short	0x0002
        /*00a2*/ 	.short	0x0010
        /*00a4*/ 	.byte	0x00, 0xf5, 0x21, 0x00


	//----- nvinfo : EIATTR_KPARAM_INFO
	.align		4
.L_416:
        /*00a8*/ 	.byte	0x04, 0x17
        /*00aa*/ 	.short	(.L_418 - .L_417)
.L_417:
        /*00ac*/ 	.word	0x00000000
        /*00b0*/ 	.short	0x0001
        /*00b2*/ 	.short	0x0008
        /*00b4*/ 	.byte	0x00, 0xf5, 0x21, 0x00


	//----- nvinfo : EIATTR_KPARAM_INFO
	.align		4
.L_418:
        /*00b8*/ 	.byte	0x04, 0x17
        /*00ba*/ 	.short	(.L_420 - .L_419)
.L_419:
        /*00bc*/ 	.word	0x00000000
        /*00c0*/ 	.short	0x0000
        /*00c2*/ 	.short	0x0000
        /*00c4*/ 	.byte	0x00, 0xf5, 0x21, 0x00


	//----- nvinfo : EIATTR_SPARSE_MMA_MASK
	.align		4
.L_420:
        /*00c8*/ 	.byte	0x03, 0x50
        /*00ca*/ 	.short	0x0000


	//----- nvinfo : EIATTR_MAXREG_COUNT
	.align		4
        /*00cc*/ 	.byte	0x03, 0x1b
        /*00ce*/ 	.short	0x00ff


	//----- nvinfo : EIATTR_NUM_BARRIERS
	.align		4
        /*00d0*/ 	.byte	0x02, 0x4c
        /*00d2*/ 	.byte	0x01
	.zero		1


	//----- nvinfo : EIATTR_MERCURY_ISA_VERSION
	.align		4
        /*00d4*/ 	.byte	0x03, 0x5f
        /*00d6*/ 	.short	0x0101


	//----- nvinfo : EIATTR_COOP_GROUP_MASK_REGIDS
	.align		4
        /*00d8*/ 	.byte	0x04, 0x29
        /*00da*/ 	.short	(.L_422 - .L_421)


	//   ....[0]....
.L_421:
        /*00dc*/ 	.word	0xffffffff


	//----- nvinfo : EIATTR_COOP_GROUP_INSTR_OFFSETS
	.align		4
.L_422:
        /*00e0*/ 	.byte	0x04, 0x28
        /*00e2*/ 	.short	(.L_424 - .L_423)


	//   ....[0]....
.L_423:
        /*00e4*/ 	.word	0x00000340


	//----- nvinfo : EIATTR_VRC_CTA_INIT_COUNT
	.align		4
.L_424:
        /*00e8*/ 	.byte	0x02, 0x4a
	.zero		1
	.zero		1


	//----- nvinfo : EIATTR_EXIT_INSTR_OFFSETS
	.align		4
        /*00ec*/ 	.byte	0x04, 0x1c
        /*00ee*/ 	.short	(.L_426 - .L_425)


	//   ....[0]....
.L_425:
        /*00f0*/ 	.word	0x00000400


	//   ....[1]....
        /*00f4*/ 	.word	0x000004b0


	//----- nvinfo : EIATTR_CRS_STACK_SIZE
	.align		4
.L_426:
        /*00f8*/ 	.byte	0x04, 0x1e
        /*00fa*/ 	.short	(.L_428 - .L_427)
.L_427:
        /*00fc*/ 	.word	0x00000000


	//----- nvinfo : EIATTR_CBANK_PARAM_SIZE
	.align		4
.L_428:
        /*0100*/ 	.byte	0x03, 0x19
        /*0102*/ 	.short	0x0048


	//----- nvinfo : EIATTR_PARAM_CBANK
	.align		4
        /*0104*/ 	.byte	0x04, 0x0a
        /*0106*/ 	.short	(.L_430 - .L_429)
	.align		4
.L_429:
        /*0108*/ 	.word	index@(.nv.constant0._Z19load_experts_kernelPfPlS0_S0_iiiiPiS1_ii)
        /*010c*/ 	.short	0x0380
        /*010e*/ 	.short	0x0048


	//----- nvinfo : EIATTR_SW_WAR
	.align		4
.L_430:
        /*0110*/ 	.byte	0x04, 0x36
        /*0112*/ 	.short	(.L_432 - .L_431)
.L_431:
        /*0114*/ 	.word	0x00000008
.L_432:


//--------------------- .nv.callgraph             --------------------------
	.section	.nv.callgraph,"",@"SHT_CUDA_CALLGRAPH"
	.align	4
	.sectionentsize	8
	.align		4
        /*0000*/ 	.word	0x00000000
	.align		4
        /*0004*/ 	.word	0xffffffff
	.align		4
        /*0008*/ 	.word	0x00000000
	.align		4
        /*000c*/ 	.word	0xfffffffe
	.align		4
        /*0010*/ 	.word	0x00000000
	.align		4
        /*0014*/ 	.word	0xfffffffd
	.align		4
        /*0018*/ 	.word	0x00000000
	.align		4
        /*001c*/ 	.word	0xfffffffc


//--------------------- .nv.constant4             --------------------------
	.section	.nv.constant4,"a",@progbits
	.align	8
	.align		8
.nv.constant4:
        /*0000*/ 	.dword	_ZN34_INTERNAL_6dd77022_4_k_cu_5af0b5804cuda3std3__45__cpo5beginE
	.align		8
        /*0008*/ 	.dword	_ZN34_INTERNAL_6dd77022_4_k_cu_5af0b5804cuda3std3__45__cpo3endE
	.align		8
        /*0010*/ 	.dword	_ZN34_INTERNAL_6dd77022_4_k_cu_5af0b5804cuda3std3__45__cpo6cbeginE
	.align		8
        /*0018*/ 	.dword	_ZN34_INTERNAL_6dd77022_4_k_cu_5af0b5804cuda3std3__45__cpo4cendE
	.align		8
        /*0020*/ 	.dword	_ZN34_INTERNAL_6dd77022_4_k_cu_5af0b5804cuda3std3__45__cpo6rbeginE
	.align		8
        /*0028*/ 	.dword	_ZN34_INTERNAL_6dd77022_4_k_cu_5af0b5804cuda3std3__45__cpo4rendE
	.align		8
        /*0030*/ 	.dword	_ZN34_INTERNAL_6dd77022_4_k_cu_5af0b5804cuda3std3__45__cpo7crbeginE
	.align		8
        /*0038*/ 	.dword	_ZN34_INTERNAL_6dd77022_4_k_cu_5af0b5804cuda3std3__45__cpo5crendE
	.align		8
        /*0040*/ 	.dword	_ZN34_INTERNAL_6dd77022_4_k_cu_5af0b5804cuda3std3__436_GLOBAL__N__6dd77022_4_k_cu_5af0b5806ignoreE
	.align		8
        /*0048*/ 	.dword	_ZN34_INTERNAL_6dd77022_4_k_cu_5af0b5804cuda3std3__419piecewise_constructE
	.align		8
        /*0050*/ 	.dword	_ZN34_INTERNAL_6dd77022_4_k_cu_5af0b5804cuda3std3__48in_placeE
	.align		8
        /*0058*/ 	.dword	_ZN34_INTERNAL_6dd77022_4_k_cu_5af0b5804cuda3std3__420unreachable_sentinelE
	.align		8
        /*0060*/ 	.dword	_ZN34_INTERNAL_6dd77022_4_k_cu_5af0b5804cuda3std3__47nulloptE
	.align		8
        /*0068*/ 	.dword	_ZN34_INTERNAL_6dd77022_4_k_cu_5af0b5804cuda3std3__48unexpectE
	.align		8
        /*0070*/ 	.dword	_ZN34_INTERNAL_6dd77022_4_k_cu_5af0b5804cuda3std6ranges3__45__cpo4swapE
	.align		8
        /*0078*/ 	.dword	_ZN34_INTERNAL_6dd77022_4_k_cu_5af0b5804cuda3std6ranges3__45__cpo9iter_moveE
	.align		8
        /*0080*/ 	.dword	_ZN34_INTERNAL_6dd77022_4_k_cu_5af0b5804cuda3std6ranges3__45__cpo5beginE
	.align		8
        /*0088*/ 	.dword	_ZN34_INTERNAL_6dd77022_4_k_cu_5af0b5804cuda3std6ranges3__45__cpo3endE
	.align		8
        /*0090*/ 	.dword	_ZN34_INTERNAL_6dd77022_4_k_cu_5af0b5804cuda3std6ranges3__45__cpo6cbeginE
	.align		8
        /*0098*/ 	.dword	_ZN34_INTERNAL_6dd77022_4_k_cu_5af0b5804cuda3std6ranges3__45__cpo4cendE
	.align		8
        /*00a0*/ 	.dword	_ZN34_INTERNAL_6dd77022_4_k_cu_5af0b5804cuda3std6ranges3__45__cpo7advanceE
	.align		8
        /*00a8*/ 	.dword	_ZN34_INTERNAL_6dd77022_4_k_cu_5af0b5804cuda3std6ranges3__45__cpo9iter_swapE
	.align		8
        /*00b0*/ 	.dword	_ZN34_INTERNAL_6dd77022_4_k_cu_5af0b5804cuda3std6ranges3__45__cpo4nextE
	.align		8
        /*00b8*/ 	.dword	_ZN34_INTERNAL_6dd77022_4_k_cu_5af0b5804cuda3std6ranges3__45__cpo4prevE
	.align		8
        /*00c0*/ 	.dword	_ZN34_INTERNAL_6dd77022_4_k_cu_5af0b5804cuda3std6ranges3__45__cpo4dataE
	.align		8
        /*00c8*/ 	.dword	_ZN34_INTERNAL_6dd77022_4_k_cu_5af0b5804cuda3std6ranges3__45__cpo5cdataE
	.align		8
        /*00d0*/ 	.dword	_ZN34_INTERNAL_6dd77022_4_k_cu_5af0b5804cuda3std6ranges3__45__cpo4sizeE
	.align		8
        /*00d8*/ 	.dword	_ZN34_INTERNAL_6dd77022_4_k_cu_5af0b5804cuda3std6ranges3__45__cpo5ssizeE
	.align		8
        /*00e0*/ 	.dword	_ZN34_INTERNAL_6dd77022_4_k_cu_5af0b5804cuda3std6ranges3__45__cpo8distanceE
	.align		8
        /*00e8*/ 	.dword	_ZN34_INTERNAL_6dd77022_4_k_cu_5af0b5806thrust24THRUST_300001_SM_1000_NS8cuda_cub3parE
	.align		8
        /*00f0*/ 	.dword	_ZN34_INTERNAL_6dd77022_4_k_cu_5af0b5806thrust24THRUST_300001_SM_1000_NS8cuda_cub10par_nosyncE
	.align		8
        /*00f8*/ 	.dword	_ZN34_INTERNAL_6dd77022_4_k_cu_5af0b5806thrust24THRUST_300001_SM_1000_NS6system6detail10sequential3seqE
	.align		8
        /*0100*/ 	.dword	_ZN34_INTERNAL_6dd77022_4_k_cu_5af0b5806thrust24THRUST_300001_SM_1000_NS6system3cpp3parE
	.align		8
        /*0108*/ 	.dword	_ZN34_INTERNAL_6dd77022_4_k_cu_5af0b5806thrust24THRUST_300001_SM_1000_NS12placeholders2_1E
	.align		8
        /*0110*/ 	.dword	_ZN34_INTERNAL_6dd77022_4_k_cu_5af0b5806thrust24THRUST_300001_SM_1000_NS12placeholders2_2E
	.align		8
        /*0118*/ 	.dword	_ZN34_INTERNAL_6dd77022_4_k_cu_5af0b5806thrust24THRUST_300001_SM_1000_NS12placeholders2_3E
	.align		8
        /*0120*/ 	.dword	_ZN34_INTERNAL_6dd77022_4_k_cu_5af0b5806thrust24THRUST_300001_SM_1000_NS12placeholders2_4E
	.align		8
        /*0128*/ 	.dword	_ZN34_INTERNAL_6dd77022_4_k_cu_5af0b5806thrust24THRUST_300001_SM_1000_NS12placeholders2_5E
	.align		8
        /*0130*/ 	.dword	_ZN34_INTERNAL_6dd77022_4_k_cu_5af0b5806thrust24THRUST_300001_SM_1000_NS12placeholders2_6E
	.align		8
        /*0138*/ 	.dword	_ZN34_INTERNAL_6dd77022_4_k_cu_5af0b5806thrust24THRUST_300001_SM_1000_NS12placeholders2_7E
	.align		8
        /*0140*/ 	.dword	_ZN34_INTERNAL_6dd77022_4_k_cu_5af0b5806thrust24THRUST_300001_SM_1000_NS12placeholders2_8E
	.align		8
        /*0148*/ 	.dword	_ZN34_INTERNAL_6dd77022_4_k_cu_5af0b5806thrust24THRUST_300001_SM_1000_NS12placeholders2_9E
	.align		8
        /*0150*/ 	.dword	_ZN34_INTERNAL_6dd77022_4_k_cu_5af0b5806thrust24THRUST_300001_SM_1000_NS12placeholders3_10E
	.align		8
        /*0158*/ 	.dword	_ZN34_INTERNAL_6dd77022_4_k_cu_5af0b5806thrust24THRUST_300001_SM_1000_NS3seqE
	.align		8
        /*0160*/ 	.dword	_ZN34_INTERNAL_6dd77022_4_k_cu_5af0b5806thrust24THRUST_300001_SM_1000_NS6deviceE


//--------------------- .text._ZN6thrust24THRUST_300001_SM_1000_NS8cuda_cub4core6detail13_kernel_agentINS1_8__unique11UniqueAgentINS0_6detail15normal_iteratorINS0_10device_ptrIlEEEESB_N4cuda3std3__48equal_toIlEEiPiEEJSB_SB_SG_SH_iN3cub18CUB_300001_SM_100013ScanTileStateIiLb1EEEmEEEvDpT0_ --------------------------
	.section	.text._ZN6thrust24THRUST_300001_SM_1000_NS8cuda_cub4core6detail13_kernel_agentINS1_8__unique11UniqueAgentINS0_6detail15normal_iteratorINS0_10device_ptrIlEEEESB_N4cuda3std3__48equal_toIlEEiPiEEJSB_SB_SG_SH_iN3cub18CUB_300001_SM_100013ScanTileStateIiLb1EEEmEEEvDpT0_,"ax",@progbits
	.align	128
        .global         _ZN6thrust24THRUST_300001_SM_1000_NS8cuda_cub4core6detail13_kernel_agentINS1_8__unique11UniqueAgentINS0_6detail15normal_iteratorINS0_10device_ptrIlEEEESB_N4cuda3std3__48equal_toIlEEiPiEEJSB_SB_SG_SH_iN3cub18CUB_300001_SM_100013ScanTileStateIiLb1EEEmEEEvDpT0_
        .type           _ZN6thrust24THRUST_300001_SM_1000_NS8cuda_cub4core6detail13_kernel_agentINS1_8__unique11UniqueAgentINS0_6detail15normal_iteratorINS0_10device_ptrIlEEEESB_N4cuda3std3__48equal_toIlEEiPiEEJSB_SB_SG_SH_iN3cub18CUB_300001_SM_100013ScanTileStateIiLb1EEEmEEEvDpT0_,@function
        .size           _ZN6thrust24THRUST_300001_SM_1000_NS8cuda_cub4core6detail13_kernel_agentINS1_8__unique11UniqueAgentINS0_6detail15normal_iteratorINS0_10device_ptrIlEEEESB_N4cuda3std3__48equal_toIlEEiPiEEJSB_SB_SG_SH_iN3cub18CUB_300001_SM_100013ScanTileStateIiLb1EEEmEEEvDpT0_,(.L_x_465 - _ZN6thrust24THRUST_300001_SM_1000_NS8cuda_cub4core6detail13_kernel_agentINS1_8__unique11UniqueAgentINS0_6detail15normal_iteratorINS0_10device_ptrIlEEEESB_N4cuda3std3__48equal_toIlEEiPiEEJSB_SB_SG_SH_iN3cub18CUB_300001_SM_100013ScanTileStateIiLb1EEEmEEEvDpT0_)
        .other          _ZN6thrust24THRUST_300001_SM_1000_NS8cuda_cub4core6detail13_kernel_agentINS1_8__unique11UniqueAgentINS0_6detail15normal_iteratorINS0_10device_ptrIlEEEESB_N4cuda3std3__48equal_toIlEEiPiEEJSB_SB_SG_SH_iN3cub18CUB_300001_SM_100013ScanTileStateIiLb1EEEmEEEvDpT0_,@"STO_CUDA_ENTRY STV_DEFAULT"
_ZN6thrust24THRUST_300001_SM_1000_NS8cuda_cub4core6detail13_kernel_agentINS1_8__unique11UniqueAgentINS0_6detail15normal_iteratorINS0_10device_ptrIlEEEESB_N4cuda3std3__48equal_toIlEEiPiEEJSB_SB_SG_SH_iN3cub18CUB_300001_SM_100013ScanTileStateIiLb1EEEmEEEvDpT0_:
.text._ZN6thrust24THRUST_300001_SM_1000_NS8cuda_cub4core6detail13_kernel_agentINS1_8__unique11UniqueAgentINS0_6detail15normal_iteratorINS0_10device_ptrIlEEEESB_N4cuda3std3__48equal_toIlEEiPiEEJSB_SB_SG_SH_iN3cub18CUB_300001_SM_100013ScanTileStateIiLb1EEEmEEEvDpT0_:
[----:B------:R-:W-:Y:S01]  /*0000*/  LDC R1, c[0x0][0x37c] ;  /* 0x0000df00ff017b82 */ /* 0x000fe20000000800 */
[----:B------:R-:W0:Y:S01]  /*0010*/  S2R R0, SR_CTAID.X ;  /* 0x0000000000007919 */ /* 0x000e220000002500 */
[----:B------:R-:W1:Y:S01]  /*0020*/  LDCU UR4, c[0x0][0x3b0] ;  /* 0x00007600ff0477ac */ /* 0x000e620008000800 */
[----:B------:R-:W2:Y:S01]  /*0030*/  LDCU.64 UR8, c[0x0][0x358] ;  /* 0x00006b00ff0877ac */ /* 0x000ea20008000a00 */
[----:B-1----:R-:W-:-:S06]  /*0040*/  UIADD3 UR4, UPT, UPT, UR4, -0x1, URZ ;  /* 0xffffffff04047890 */ /* 0x002fcc000fffe0ff */
[C---:B0-----:R-:W-:Y:S01]  /*0050*/  ISETP.GE.AND P0, PT, R0.reuse, UR4, PT ;  /* 0x0000000400007c0c */ /* 0x041fe2000bf06270 */
[----:B------:R-:W-:-:S12]  /*0060*/  IMAD R7, R0, 0x140, RZ ;  /* 0x0000014000077824 */ /* 0x000fd800078e02ff */
[----:B--2---:R-:W-:Y:S05]  /*0070*/  @P0 BRA `(.L_x_0) ;  /* 0x0000002400fc0947 */ /* 0x004fea0003800000 */
[----:B------:R-:W-:-:S13]  /*0080*/  ISETP.NE.AND P0, PT, R0, RZ, PT ;  /* 0x000000ff0000720c */ /* 0x000fda0003f05270 */
[----:B------:R-:W-:Y:S05]  /*0090*/  @P0 BRA `(.L_x_1) ;  /* 0x0000000c00ac0947 */ /* 0x000fea0003800000 */
[----:B------:R-:W0:Y:S01]  /*00a0*/  S2R R0, SR_TID.X ;  /* 0x0000000000007919 */ /* 0x000e220000002100 */
[----:B------:R-:W1:Y:S01]  /*00b0*/  LDC.64 R2, c[0x0][0x380] ;  /* 0x0000e000ff027b82 */ /* 0x000e620000000a00 */
[C---:B0-----:R-:W-:Y:S02]  /*00c0*/  LOP3.LUT R4, R0.reuse, 0x1f, RZ, 0xc0, !PT ;  /* 0x0000001f00047812 */ /* 0x041fe400078ec0ff */
[----:B------:R-:W-:-:S03]  /*00d0*/  LOP3.LUT R5, R0, 0x3e0, RZ, 0xc0, !PT ;  /* 0x000003e000057812 */ /* 0x000fc600078ec0ff */
[----:B------:R-:W-:-:S04]  /*00e0*/  IMAD.IADD R4, R7, 0x1, R4 ;  /* 0x0000000107047824 */ /* 0x000fc800078e0204 */
[----:B------:R-:W-:-:S04]  /*00f0*/  IMAD R5, R5, 0x5, R4 ;  /* 0x0000000505057824 */ /* 0x000fc800078e0204 */
[----:B-1----:R-:W-:-:S05]  /*0100*/  IMAD.WIDE.U32 R2, R5, 0x8, R2 ;  /* 0x0000000805027825 */ /* 0x002fca00078e0002 */
[----:B------:R-:W2:Y:S04]  /*0110*/  LDG.E.64.CONSTANT R6, desc[UR8][R2.64] ;  /* 0x0000000802067981 */ /* 0x000ea8000c1e9b00 */
[----:B------:R-:W3:Y:S04]  /*0120*/  LDG.E.64.CONSTANT R12, desc[UR8][R2.64+0x100] ;  /* 0x00010008020c7981 */ /* 0x000ee8000c1e9b00 */
[----:B------:R-:W4:Y:S04]  /*0130*/  LDG.E.64.CONSTANT R16, desc[UR8][R2.64+0x200] ;  /* 0x0002000802107981 */ /* 0x000f28000c1e9b00 */
[----:B------:R-:W5:Y:S04]  /*0140*/  LDG.E.64.CONSTANT R18, desc[UR8][R2.64+0x300] ;  /* 0x0003000802127981 */ /* 0x000f68000c1e9b00 */
[----:B------:R-:W5:Y:S01]  /*0150*/  LDG.E.64.CONSTANT R20, desc[UR8][R2.64+0x400] ;  /* 0x0004000802147981 */ /* 0x000f62000c1e9b00 */
[----:B------:R-:W0:Y:S01]  /*0160*/  S2UR UR5, SR_CgaCtaId ;  /* 0x00000000000579c3 */ /* 0x000e220000008800 */
[----:B------:R-:W-:Y:S01]  /*0170*/  SHF.R.U32.HI R5, RZ, 0x5, R0 ;  /* 0x00000005ff057819 */ /* 0x000fe20000011600 */
[----:B------:R-:W-:Y:S01]  /*0180*/  UMOV UR4, 0x400 ;  /* 0x0000040000047882 */ /* 0x000fe20000000000 */
[----:B------:R-:W1:Y:S01]  /*0190*/  S2R R4, SR_LANEID ;  /* 0x0000000000047919 */ /* 0x000e620000000000 */
[C---:B------:R-:W-:Y:S01]  /*01a0*/  ISETP.NE.AND P3, PT, R0.reuse, RZ, PT ;  /* 0x000000ff0000720c */ /* 0x040fe20003f65270 */
[----:B------:R-:W-:Y:S01]  /*01b0*/  BSSY.RECONVERGENT B0, `(.L_x_2) ;  /* 0x00000d7000007945 */ /* 0x000fe20003800200 */
[----:B------:R-:W-:-:S02]  /*01c0*/  ISETP.NE.AND P6, PT, R0, RZ, PT ;  /* 0x000000ff0000720c */ /* 0x000fc40003fc5270 */
[----:B------:R-:W-:Y:S01]  /*01d0*/  ISETP.GE.U32.AND P5, PT, R0, 0x20, PT ;  /* 0x000000200000780c */ /* 0x000fe20003fa6070 */
[----:B0-----:R-:W-:-:S06]  /*01e0*/  ULEA UR4, UR5, UR4, 0x18 ;  /* 0x0000000405047291 */ /* 0x001fcc000f8ec0ff */
[----:B------:R-:W-:Y:S01]  /*01f0*/  LEA R15, R0, UR4, 0x3 ;  /* 0x00000004000f7c11 */ /* 0x000fe2000f8e18ff */
[----:B-1----:R-:W-:Y:S01]  /*0200*/  IMAD R8, R5, 0xa0, R4 ;  /* 0x000000a005087824 */ /* 0x002fe200078e0204 */
[----:B------:R-:W-:-:S04]  /*0210*/  ISETP.NE.AND P4, PT, R4, RZ, PT ;  /* 0x000000ff0400720c */ /* 0x000fc80003f85270 */
[----:B------:R-:W-:-:S05]  /*0220*/  LEA R23, R8, UR4, 0x3 ;  /* 0x0000000408177c11 */ /* 0x000fca000f8e18ff */
[----:B------:R-:W-:Y:S01]  /*0230*/  IMAD R14, R4, 0x20, R23 ;  /* 0x00000020040e7824 */ /* 0x000fe200078e0217 */
[----:B--2---:R-:W-:Y:S04]  /*0240*/  STS.64 [R23], R6 ;  /* 0x0000000617007388 */ /* 0x004fe80000000a00 */
[----:B---3--:R-:W-:Y:S04]  /*0250*/  STS.64 [R23+0x100], R12 ;  /* 0x0001000c17007388 */ /* 0x008fe80000000a00 */
[----:B----4-:R-:W-:Y:S04]  /*0260*/  STS.64 [R23+0x200], R16 ;  /* 0x0002001017007388 */ /* 0x010fe80000000a00 */
[----:B-----5:R-:W-:Y:S04]  /*0270*/  STS.64 [R23+0x300], R18 ;  /* 0x0003001217007388 */ /* 0x020fe80000000a00 */
[----:B------:R0:W-:Y:S01]  /*0280*/  STS.64 [R23+0x400], R20 ;  /* 0x0004001417007388 */ /* 0x0001e20000000a00 */
[----:B------:R-:W-:-:S03]  /*0290*/  NOP ;  /* 0x0000000000007918 */ /* 0x000fc60000000000 */
[----:B------:R-:W1:Y:S04]  /*02a0*/  LDS.64 R2, [R14+0x20] ;  /* 0x000020000e027984 */ /* 0x000e680000000a00 */
[----:B------:R-:W-:Y:S01]  /*02b0*/  LDS.64 R10, [R14] ;  /* 0x000000000e0a7984 */ /* 0x000fe20000000a00 */
[----:B0-----:R-:W-:-:S03]  /*02c0*/  IMAD.MOV.U32 R21, RZ, RZ, 0x1 ;  /* 0x00000001ff157424 */ /* 0x001fc600078e00ff */
[----:B------:R-:W0:Y:S04]  /*02d0*/  LDS.64 R8, [R14+0x8] ;  /* 0x000008000e087984 */ /* 0x000e280000000a00 */
[----:B------:R-:W2:Y:S04]  /*02e0*/  LDS.64 R6, [R14+0x10] ;  /* 0x000010000e067984 */ /* 0x000ea80000000a00 */
[----:B------:R-:W-:Y:S01]  /*02f0*/  LDS.64 R12, [R14+0x18] ;  /* 0x000018000e0c7984 */ /* 0x000fe20000000a00 */
[----:B------:R-:W-:Y:S06]  /*0300*/  BAR.SYNC.DEFER_BLOCKING 0x0 ;  /* 0x0000000000007b1d */ /* 0x000fec0000010000 */
[----:B-1----:R-:W-:Y:S02]  /*0310*/  STS.64 [R15+0x230], R2 ;  /* 0x000230020f007388 */ /* 0x002fe40000000a00 */
[----:B------:R-:W-:Y:S01]  /*0320*/  BAR.SYNC.DEFER_BLOCKING 0x0 ;  /* 0x0000000000007b1d */ /* 0x000fe20000010000 */
[----:B0-----:R-:W-:-:S02]  /*0330*/  ISETP.NE.U32.AND P1, PT, R10, R8, PT ;  /* 0x000000080a00720c */ /* 0x001fc40003f25070 */
[----:B--2---:R-:W-:Y:S02]  /*0340*/  ISETP.NE.U32.AND P2, PT, R8, R6, PT ;  /* 0x000000060800720c */ /* 0x004fe40003f45070 */
[----:B------:R-:W-:Y:S01]  /*0350*/  ISETP.NE.AND.EX P1, PT, R11, R9, PT, P1 ;  /* 0x000000090b00720c */ /* 0x000fe20003f25310 */
[----:B------:R-:W0:Y:S02]  /*0360*/  @P3 LDS.64 R16, [R15+0x228] ;  /* 0x000228000f103984 */ /* 0x000e240000000a00 */
[----:B------:R-:W-:Y:S01]  /*0370*/  BAR.SYNC.DEFER_BLOCKING 0x0 ;  /* 0x0000000000007b1d */ /* 0x000fe20000010000 */
[----:B0-----:R-:W-:-:S04]  /*0380*/  @P3 ISETP.NE.U32.AND P0, PT, R16, R10, PT ;  /* 0x0000000a1000320c */ /* 0x001fc80003f05070 */
[----:B------:R-:W-:-:S04]  /*0390*/  @P3 ISETP.NE.AND.EX P0, PT, R17, R11, PT, P0 ;  /* 0x0000000b1100320c */ /* 0x000fc80003f05300 */
[----:B------:R-:W-:Y:S02]  /*03a0*/  @P3 SEL R21, RZ, 0x1, !P0 ;  /* 0x00000001ff153807 */ /* 0x000fe40004000000 */
[----:B------:R-:W-:Y:S02]  /*03b0*/  ISETP.NE.AND.EX P0, PT, R9, R7, PT, P2 ;  /* 0x000000070900720c */ /* 0x000fe40003f05320 */
[CC--:B------:R-:W-:Y:S01]  /*03c0*/  ISETP.NE.U32.AND P2, PT, R6.reuse, R12.reuse, PT ;  /* 0x0000000c0600720c */ /* 0x0c0fe20003f45070 */
[----:B------:R-:W-:Y:S01]  /*03d0*/  VIADD R22, R21, 0x1 ;  /* 0x0000000115167836 */ /* 0x000fe20000000000 */
[----:B------:R-:W-:Y:S01]  /*03e0*/  ISETP.NE.U32.AND P3, PT, R6, R12, PT ;  /* 0x0000000c0600720c */ /* 0x000fe20003f65070 */
[----:B------:R-:W-:Y:S01]  /*03f0*/  @!P1 IMAD.MOV R22, RZ, RZ, R21 ;  /* 0x000000ffff169224 */ /* 0x000fe200078e0215 */
[CC--:B------:R-:W-:Y:S02]  /*0400*/  ISETP.NE.AND.EX P1, PT, R7.reuse, R13.reuse, PT, P2 ;  /* 0x0000000d0700720c */ /* 0x0c0fe40003f25320 */
[----:B------:R-:W-:Y:S01]  /*0410*/  ISETP.NE.U32.AND P2, PT, R12, R2, PT ;  /* 0x000000020c00720c */ /* 0x000fe20003f45070 */
[----:B------:R-:W-:Y:S01]  /*0420*/  VIADD R20, R22, 0x1 ;  /* 0x0000000116147836 */ /* 0x000fe20000000000 */
[----:B------:R-:W-:-:S03]  /*0430*/  ISETP.NE.AND.EX P3, PT, R7, R13, PT, P3 ;  /* 0x0000000d0700720c */ /* 0x000fc60003f65330 */
[----:B------:R-:W-:Y:S01]  /*0440*/  @!P0 IMAD.MOV R20, RZ, RZ, R22 ;  /* 0x000000ffff148224 */ /* 0x000fe200078e0216 */
[CC--:B------:R-:W-:Y:S02]  /*0450*/  ISETP.NE.AND.EX P0, PT, R13.reuse, R3.reuse, PT, P2 ;  /* 0x000000030d00720c */ /* 0x0c0fe40003f05320 */
[----:B------:R-:W-:Y:S01]  /*0460*/  ISETP.NE.U32.AND P2, PT, R12, R2, PT ;  /* 0x000000020c00720c */ /* 0x000fe20003f45070 */
[----:B------:R-:W-:Y:S02]  /*0470*/  VIADD R14, R20, 0x1 ;  /* 0x00000001140e7836 */ /* 0x000fe40000000000 */
[----:B------:R-:W-:Y:S01]  /*0480*/  @!P1 IMAD.MOV R14, RZ, RZ, R20 ;  /* 0x000000ffff0e9224 */ /* 0x000fe200078e0214 */
[----:B------:R-:W-:Y:S01]  /*0490*/  ISETP.NE.AND P1, PT, R4, 0x1f, PT ;  /* 0x0000001f0400780c */ /* 0x000fe20003f25270 */
[----:B------:R-:W-:Y:S01]  /*04a0*/  @!P6 IMAD.MOV.U32 R4, RZ, RZ, 0x65 ;  /* 0x00000065ff04e424 */ /* 0x000fe200078e00ff */
[----:B------:R-:W-:Y:S01]  /*04b0*/  ISETP.NE.AND.EX P2, PT, R13, R3, PT, P2 ;  /* 0x000000030d00720c */ /* 0x000fe20003f45320 */
[----:B------:R-:W-:-:S04]  /*04c0*/  VIADD R23, R14, 0x1 ;  /* 0x000000010e177836 */ /* 0x000fc80000000000 */
[----:B------:R-:W-:-:S05]  /*04d0*/  @!P0 IMAD.MOV R23, RZ, RZ, R14 ;  /* 0x000000ffff178224 */ /* 0x000fca00078e020e */
[----:B------:R-:W0:Y:S01]  /*04e0*/  SHFL.UP P0, R16, R23, 0x1, RZ ;  /* 0x0420000017107989 */ /* 0x000e2200000000ff */
[----:B------:R-:W-:Y:S01]  /*04f0*/  @!P1 LEA R5, R5, UR4, 0x2 ;  /* 0x0000000405059c11 */ /* 0x000fe2000f8e10ff */
[----:B0-----:R-:W-:-:S05]  /*0500*/  @P0 IMAD.IADD R16, R16, 0x1, R23 ;  /* 0x0000000110100824 */ /* 0x001fca00078e0217 */
[----:B------:R-:W0:Y:S02]  /*0510*/  SHFL.UP P0, R17, R16, 0x2, RZ ;  /* 0x0440000010117989 */ /* 0x000e2400000000ff */
[----:B0-----:R-:W-:-:S05]  /*0520*/  @P0 IMAD.IADD R17, R16, 0x1, R17 ;  /* 0x0000000110110824 */ /* 0x001fca00078e0211 */
[----:B------:R-:W0:Y:S02]  /*0530*/  SHFL.UP P0, R24, R17, 0x4, RZ ;  /* 0x0480000011187989 */ /* 0x000e2400000000ff */
[----:B0-----:R-:W-:Y:S02]  /*0540*/  @P0 IMAD.IADD R24, R17, 0x1, R24 ;  /* 0x0000000111180824 */ /* 0x001fe400078e0218 */
[----:B------:R-:W0:Y:S03]  /*0550*/  @!P6 LDC.64 R16, c[0x0][0x3a8] ;  /* 0x0000ea00ff10eb82 */ /* 0x000e260000000a00 */
[----:B------:R-:W1:Y:S02]  /*0560*/  SHFL.UP P0, R25, R24, 0x8, RZ ;  /* 0x0500000018197989 */ /* 0x000e6400000000ff */
[----:B-1----:R-:W-:-:S05]  /*0570*/  @P0 IMAD.IADD R25, R24, 0x1, R25 ;  /* 0x0000000118190824 */ /* 0x002fca00078e0219 */
[----:B------:R-:W1:Y:S02]  /*0580*/  SHFL.UP P0, R26, R25, 0x10, RZ ;  /* 0x06000000191a7989 */ /* 0x000e6400000000ff */
[----:B-1----:R-:W-:Y:S01]  /*0590*/  @P0 IMAD.IADD R26, R25, 0x1, R26 ;  /* 0x00000001191a0824 */ /* 0x002fe200078e021a */
[----:B------:R-:W-:-:S03]  /*05a0*/  ISETP.NE.U32.AND P0, PT, R8, R6, PT ;  /* 0x000000060800720c */ /* 0x000fc60003f05070 */
[----:B------:R-:W-:Y:S01]  /*05b0*/  IMAD.IADD R23, R26, 0x1, -R23 ;  /* 0x000000011a177824 */ /* 0x000fe200078e0a17 */
[----:B------:R-:W-:Y:S01]  /*05c0*/  @!P1 STS [R5], R26 ;  /* 0x0000001a05009388 */ /* 0x000fe20000000800 */
[----:B------:R-:W-:Y:S01]  /*05d0*/  BAR.SYNC.DEFER_BLOCKING 0x0 ;  /* 0x0000000000007b1d */ /* 0x000fe20000010000 */
[----:B------:R-:W-:Y:S02]  /*05e0*/  ISETP.NE.U32.AND P1, PT, R10, R8, PT ;  /* 0x000000080a00720c */ /* 0x000fe40003f25070 */
[----:B------:R-:W-:Y:S02]  /*05f0*/  ISETP.NE.AND.EX P0, PT, R9, R7, PT, P0 ;  /* 0x000000070900720c */ /* 0x000fe40003f05300 */
[----:B------:R-:W-:Y:S02]  /*0600*/  ISETP.NE.AND.EX P1, PT, R11, R9, PT, P1 ;  /* 0x000000090b00720c */ /* 0x000fe40003f25310 */
[----:B------:R-:W-:Y:S02]  /*0610*/  SEL R24, R23, RZ, P4 ;  /* 0x000000ff17187207 */ /* 0x000fe40002000000 */
[----:B------:R-:W-:Y:S01]  /*0620*/  ISETP.NE.AND P4, PT, R21, RZ, PT ;  /* 0x000000ff1500720c */ /* 0x000fe20003f85270 */
[----:B------:R-:W1:Y:S02]  /*0630*/  LDS.64 R18, [UR4] ;  /* 0x00000004ff127984 */ /* 0x000e640008000a00 */
[C---:B-1----:R-:W-:Y:S01]  /*0640*/  IMAD.IADD R5, R18.reuse, 0x1, R19 ;  /* 0x0000000112057824 */ /* 0x042fe200078e0213 */
[----:B------:R-:W-:-:S04]  /*0650*/  SEL R23, R18, RZ, P5 ;  /* 0x000000ff12177207 */ /* 0x000fc80002800000 */
[----:B0-----:R0:W-:Y:S01]  /*0660*/  @!P6 ST.E.64.STRONG.GPU desc[UR8][R16.64+0x100], R4 ;  /* 0x000100041000e985 */ /* 0x0011e2000c10fb08 */
[----:B------:R-:W-:-:S04]  /*0670*/  IMAD.IADD R23, R23, 0x1, R24 ;  /* 0x0000000117177824 */ /* 0x000fc800078e0218 */
[C---:B------:R-:W-:Y:S01]  /*0680*/  @P1 IMAD.IADD R21, R23.reuse, 0x1, R21 ;  /* 0x0000000117151824 */ /* 0x040fe200078e0215 */
[----:B------:R-:W-:Y:S01]  /*0690*/  @P4 LEA R19, R23, UR4, 0x3 ;  /* 0x0000000417134c11 */ /* 0x000fe2000f8e18ff */
[----:B------:R-:W-:Y:S01]  /*06a0*/  BAR.SYNC.DEFER_BLOCKING 0x0 ;  /* 0x0000000000007b1d */ /* 0x000fe20000010000 */
[--C-:B------:R-:W-:Y:S02]  /*06b0*/  @P0 IMAD.IADD R22, R22, 0x1, R23.reuse ;  /* 0x0000000116160824 */ /* 0x100fe400078e0217 */
[--C-:B------:R-:W-:Y:S01]  /*06c0*/  @P3 IMAD.IADD R20, R20, 0x1, R23.reuse ;  /* 0x0000000114143824 */ /* 0x100fe200078e0217 */
[----:B------:R-:W-:Y:S01]  /*06d0*/  @P1 LEA R21, R21, UR4, 0x3 ;  /* 0x0000000415151c11 */ /* 0x000fe2000f8e18ff */
[----:B------:R-:W-:Y:S01]  /*06e0*/  @P2 IMAD.IADD R14, R14, 0x1, R23 ;  /* 0x000000010e0e2824 */ /* 0x000fe200078e0217 */
[----:B------:R-:W-:Y:S02]  /*06f0*/  @P0 LEA R23, R22, UR4, 0x3 ;  /* 0x0000000416170c11 */ /* 0x000fe4000f8e18ff */
[----:B------:R-:W-:-:S02]  /*0700*/  @P3 LEA R25, R20, UR4, 0x3 ;  /* 0x0000000414193c11 */ /* 0x000fc4000f8e18ff */
[----:B------:R-:W-:Y:S01]  /*0710*/  @P2 LEA R27, R14, UR4, 0x3 ;  /* 0x000000040e1b2c11 */ /* 0x000fe2000f8e18ff */
[----:B------:R0:W-:Y:S04]  /*0720*/  @P4 STS.64 [R19], R10 ;  /* 0x0000000a13004388 */ /* 0x0001e80000000a00 */
[----:B------:R0:W-:Y:S04]  /*0730*/  @P1 STS.64 [R21], R8 ;  /* 0x0000000815001388 */ /* 0x0001e80000000a00 */
[----:B------:R0:W-:Y:S01]  /*0740*/  @P0 STS.64 [R23], R6 ;  /* 0x0000000617000388 */ /* 0x0001e20000000a00 */
[----:B------:R-:W-:-:S03]  /*0750*/  ISETP.GE.AND P0, PT, R0, R5, PT ;  /* 0x000000050000720c */ /* 0x000fc60003f06270 */
[----:B------:R0:W-:Y:S04]  /*0760*/  @P3 STS.64 [R25], R12 ;  /* 0x0000000c19003388 */ /* 0x0001e80000000a00 */
[----:B------:R0:W-:Y:S01]  /*0770*/  @P2 STS.64 [R27], R2 ;  /* 0x000000021b002388 */ /* 0x0001e20000000a00 */
[----:B------:R-:W-:Y:S06]  /*0780*/  BAR.SYNC.DEFER_BLOCKING 0x0 ;  /* 0x0000000000007b1d */ /* 0x000fec0000010000 */
[----:B------:R-:W-:Y:S05]  /*0790*/  @P0 BRA `(.L_x_3) ;  /* 0x0000000400e00947 */ /* 0x000fea0003800000 */
[----:B0-----:R-:W-:Y:S01]  /*07a0*/  LOP3.LUT R2, RZ, R0, RZ, 0x33, !PT ;  /* 0x00000000ff027212 */ /* 0x001fe200078e33ff */
[----:B------:R-:W-:Y:S04]  /*07b0*/  BSSY.RECONVERGENT B1, `(.L_x_4) ;  /* 0x000001a000017945 */ /* 0x000fe80003800200 */
[----:B------:R-:W-:-:S05]  /*07c0*/  IMAD.IADD R4, R5, 0x1, R2 ;  /* 0x0000000105047824 */ /* 0x000fca00078e0202 */
[C---:B------:R-:W-:Y:S02]  /*07d0*/  LOP3.LUT R2, R4.reuse, 0xc0, RZ, 0xc0, !PT ;  /* 0x000000c004027812 */ /* 0x040fe400078ec0ff */
[----:B------:R-:W-:Y:S02]  /*07e0*/  ISETP.GE.U32.AND P1, PT, R4, 0xc0, PT ;  /* 0x000000c00400780c */ /* 0x000fe40003f26070 */
[----:B------:R-:W-:-:S13]  /*07f0*/  ISETP.NE.AND P0, PT, R2, 0xc0, PT ;  /* 0x000000c00200780c */ /* 0x000fda0003f05270 */
[----:B------:R-:W-:Y:S05]  /*0800*/  @!P0 BRA `(.L_x_5) ;  /* 0x0000000000508947 */ /* 0x000fea0003800000 */
[----:B------:R-:W0:Y:S01]  /*0810*/  LDC.64 R2, c[0x0][0x388] ;  /* 0x0000e200ff027b82 */ /* 0x000e220000000a00 */
[----:B------:R-:W-:-:S05]  /*0820*/  LEA.HI R4, R4, 0x1, RZ, 0x1a ;  /* 0x0000000104047811 */ /* 0x000fca00078fd0ff */
[C---:B------:R-:W-:Y:S01]  /*0830*/  IMAD.SHL.U32 R6, R4.reuse, 0x40, RZ ;  /* 0x0000004004067824 */ /* 0x040fe200078e00ff */
[----:B------:R-:W-:-:S04]  /*0840*/  LOP3.LUT R4, R4, 0x3, RZ, 0xc0, !PT ;  /* 0x0000000304047812 */ /* 0x000fc800078ec0ff */
[----:B------:R-:W-:Y:S01]  /*0850*/  LOP3.LUT R7, R6, 0xc0, RZ, 0xc0, !PT ;  /* 0x000000c006077812 */ /* 0x000fe200078ec0ff */
[----:B------:R-:W-:Y:S02]  /*0860*/  IMAD.MOV R4, RZ, RZ, -R4 ;  /* 0x000000ffff047224 */ /* 0x000fe400078e0a04 */
[----:B0-----:R-:W-:-:S04]  /*0870*/  IMAD.WIDE.U32 R2, R0, 0x8, R2 ;  /* 0x0000000800027825 */ /* 0x001fc800078e0002 */
[----:B------:R-:W-:Y:S02]  /*0880*/  IMAD.MOV.U32 R8, RZ, RZ, R2 ;  /* 0x000000ffff087224 */ /* 0x000fe400078e0002 */
[----:B------:R-:W-:Y:S02]  /*0890*/  IMAD.MOV.U32 R9, RZ, RZ, R3 ;  /* 0x000000ffff097224 */ /* 0x000fe400078e0003 */
[----:B------:R-:W-:-:S07]  /*08a0*/  IMAD.IADD R0, R0, 0x1, R7 ;  /* 0x0000000100007824 */ /* 0x000fce00078e0207 */
.L_x_6:
[----:B0-----:R0:W1:Y:S01]  /*08b0*/  LDS.64 R2, [R15] ;  /* 0x000000000f027984 */ /* 0x0010620000000a00 */
[----:B------:R-:W-:Y:S01]  /*08c0*/  IMAD.MOV.U32 R6, RZ, RZ, R8 ;  /* 0x000000ffff067224 */ /* 0x000fe200078e0008 */
[----:B------:R-:W-:Y:S01]  /*08d0*/  IADD3 R8, P2, PT, R8, 0x200, RZ ;  /* 0x0000020008087810 */ /* 0x000fe20007f5e0ff */
[--C-:B------:R-:W-:Y:S02]  /*08e0*/  IMAD.MOV.U32 R7, RZ, RZ, R9.reuse ;  /* 0x000000ffff077224 */ /* 0x100fe400078e0009 */
[----:B------:R-:W-:Y:S02]  /*08f0*/  VIADD R4, R4, 0x1 ;  /* 0x0000000104047836 */ /* 0x000fe40000000000 */
[----:B------:R-:W-:Y:S02]  /*0900*/  IMAD.X R9, RZ, RZ, R9, P2 ;  /* 0x000000ffff097224 */ /* 0x000fe400010e0609 */
[----:B0-----:R-:W-:Y:S01]  /*0910*/  VIADD R15, R15, 0x200 ;  /* 0x000002000f0f7836 */ /* 0x001fe20000000000 */
[----:B------:R-:W-:Y:S01]  /*0920*/  ISETP.NE.AND P0, PT, R4, RZ, PT ;  /* 0x000000ff0400720c */ /* 0x000fe20003f05270 */
[----:B-1----:R0:W-:-:S12]  /*0930*/  STG.E.64 desc[UR8][R6.64], R2 ;  /* 0x0000000206007986 */ /* 0x0021d8000c101b08 */
[----:B------:R-:W-:Y:S05]  /*0940*/  @P0 BRA `(.L_x_6) ;  /* 0xfffffffc00d80947 */ /* 0x000fea000383ffff */
.L_x_5:
[----:B------:R-:W-:Y:S05]  /*0950*/  BSYNC.RECONVERGENT B1 ;  /* 0x0000000000017941 */ /* 0x000fea0003800200 */
.L_x_4:
[----:B------:R-:W-:Y:S05]  /*0960*/  @!P1 BRA `(.L_x_3) ;  /* 0x00000004006c9947 */ /* 0x000fea0003800000 */
[----:B0-----:R-:W0:Y:S01]  /*0970*/  LDC.64 R2, c[0x0][0x388] ;  /* 0x0000e200ff027b82 */ /* 0x001e220000000a00 */
[----:B------:R-:W-:Y:S01]  /*0980*/  IMAD.IADD R4, R5, 0x1, -R0 ;  /* 0x0000000105047824 */ /* 0x000fe200078e0a00 */
[----:B------:R-:W-:Y:S04]  /*0990*/  BSSY.RECONVERGENT B1, `(.L_x_7) ;  /* 0x0000033000017945 */ /* 0x000fe80003800200 */
[----:B------:R-:W-:Y:S02]  /*09a0*/  ISETP.GT.AND P1, PT, R4, 0x300, PT ;  /* 0x000003000400780c */ /* 0x000fe40003f24270 */
[----:B------:R-:W-:-:S05]  /*09b0*/  LEA R4, R0, UR4, 0x3 ;  /* 0x0000000400047c11 */ /* 0x000fca000f8e18ff */
[----:B------:R-:W-:Y:S02]  /*09c0*/  VIADD R4, R4, 0x400 ;  /* 0x0000040004047836 */ /* 0x000fe40000000000 */
[----:B0-----:R-:W-:-:S03]  /*09d0*/  IMAD.WIDE.U32 R2, R0, 0x8, R2 ;  /* 0x0000000800027825 */ /* 0x001fc600078e0002 */
[----:B------:R-:W-:-:S05]  /*09e0*/  IADD3 R2, P0, PT, R2, 0x400, RZ ;  /* 0x0000040002027810 */ /* 0x000fca0007f1e0ff */
[----:B------:R-:W-:Y:S01]  /*09f0*/  IMAD.X R3, RZ, RZ, R3, P0 ;  /* 0x000000ffff037224 */ /* 0x000fe200000e0603 */
[----:B------:R-:W-:Y:S01]  /*0a00*/  PLOP3.LUT P0, PT, PT, PT, PT, 0x80, 0x8 ;  /* 0x000000000008781c */ /* 0x000fe20003f0f070 */
[----:B------:R-:W-:-:S12]  /*0a10*/  @!P1 BRA `(.L_x_8) ;  /* 0x0000000000a89947 */ /* 0x000fd80003800000 */
[----:B------:R-:W-:Y:S01]  /*0a20*/  PLOP3.LUT P0, PT, PT, PT, PT, 0x8, 0x80 ;  /* 0x000000000080781c */ /* 0x000fe20003f0e170 */
[----:B------:R-:W-:-:S12]  /*0a30*/  VIADD R35, R5, 0xfffffd00 ;  /* 0xfffffd0005237836 */ /* 0x000fd80000000000 */
.L_x_9:
[----:B------:R-:W0:Y:S01]  /*0a40*/  LDS.64 R26, [R4+-0x400] ;  /* 0xfffc0000041a7984 */ /* 0x000e220000000a00 */
[----:B------:R-:W-:-:S03]  /*0a50*/  VIADD R0, R0, 0x400 ;  /* 0x0000040000007836 */ /* 0x000fc60000000000 */
[----:B------:R-:W1:Y:S02]  /*0a60*/  LDS.64 R28, [R4+-0x200] ;  /* 0xfffe0000041c7984 */ /* 0x000e640000000a00 */
[----:B------:R-:W-:Y:S02]  /*0a70*/  ISETP.GE.AND P1, PT, R0, R35, PT ;  /* 0x000000230000720c */ /* 0x000fe40003f26270 */
[----:B------:R-:W2:Y:S04]  /*0a80*/  LDS.64 R6, [R4] ;  /* 0x0000000004067984 */ /* 0x000ea80000000a00 */
[----:B------:R-:W3:Y:S04]  /*0a90*/  LDS.64 R8, [R4+0x200] ;  /* 0x0002000004087984 */ /* 0x000ee80000000a00 */
[----:B------:R-:W4:Y:S04]  /*0aa0*/  LDS.64 R10, [R4+0x400] ;  /* 0x00040000040a7984 */ /* 0x000f280000000a00 */
[----:B------:R-:W5:Y:S04]  /*0ab0*/  LDS.64 R12, [R4+0x600] ;  /* 0x00060000040c7984 */ /* 0x000f680000000a00 */
[----:B------:R-:W5:Y:S04]  /*0ac0*/  LDS.64 R14, [R4+0x800] ;  /* 0x00080000040e7984 */ /* 0x000f680000000a00 */
[----:B------:R-:W5:Y:S04]  /*0ad0*/  LDS.64 R16, [R4+0xa00] ;  /* 0x000a000004107984 */ /* 0x000f680000000a00 */
[----:B------:R-:W5:Y:S04]  /*0ae0*/  LDS.64 R18, [R4+0xc00] ;  /* 0x000c000004127984 */ /* 0x000f680000000a00 */
[----:B------:R-:W5:Y:S04]  /*0af0*/  LDS.64 R20, [R4+0xe00] ;  /* 0x000e000004147984 */ /* 0x000f680000000a00 */
[----:B0-----:R-:W-:Y:S04]  /*0b00*/  STG.E.64 desc[UR8][R2.64+-0x400], R26 ;  /* 0xfffc001a02007986 */ /* 0x001fe8000c101b08 */
[----:B-1----:R-:W-:Y:S04]  /*0b10*/  STG.E.64 desc[UR8][R2.64+-0x200], R28 ;  /* 0xfffe001c02007986 */ /* 0x002fe8000c101b08 */
[----:B------:R-:W0:Y:S04]  /*0b20*/  LDS.64 R22, [R4+0x1000] ;  /* 0x0010000004167984 */ /* 0x000e280000000a00 */
[----:B------:R-:W1:Y:S04]  /*0b30*/  LDS.64 R24, [R4+0x1200] ;  /* 0x0012000004187984 */ /* 0x000e680000000a00 */
[----:B------:R-:W1:Y:S04]  /*0b40*/  LDS.64 R26, [R4+0x1400] ;  /* 0x00140000041a7984 */ /* 0x000e680000000a00 */
[----:B------:R-:W1:Y:S04]  /*0b50*/  LDS.64 R28, [R4+0x1600] ;  /* 0x00160000041c7984 */ /* 0x000e680000000a00 */
[----:B------:R-:W1:Y:S04]  /*0b60*/  LDS.64 R30, [R4+0x1800] ;  /* 0x00180000041e7984 */ /* 0x000e680000000a00 */
[----:B------:R4:W1:Y:S04]  /*0b70*/  LDS.64 R32, [R4+0x1a00] ;  /* 0x001a000004207984 */ /* 0x0008680000000a00 */
[----:B--2---:R2:W-:Y:S04]  /*0b80*/  STG.E.64 desc[UR8][R2.64], R6 ;  /* 0x0000000602007986 */ /* 0x0045e8000c101b08 */
[----:B---3--:R-:W-:Y:S01]  /*0b90*/  STG.E.64 desc[UR8][R2.64+0x200], R8 ;  /* 0x0002000802007986 */ /* 0x008fe2000c101b08 */
[----:B----4-:R-:W-:-:S03]  /*0ba0*/  VIADD R4, R4, 0x2000 ;  /* 0x0000200004047836 */ /* 0x010fc60000000000 */
[----:B------:R-:W-:Y:S04]  /*0bb0*/  STG.E.64 desc[UR8][R2.64+0x400], R10 ;  /* 0x0004000a02007986 */ /* 0x000fe8000c101b08 */
[----:B-----5:R-:W-:Y:S01]  /*0bc0*/  STG.E.64 desc[UR8][R2.64+0x600], R12 ;  /* 0x0006000c02007986 */ /* 0x020fe2000c101b08 */
[----:B--2---:R-:W-:-:S03]  /*0bd0*/  IADD3 R6, P2, PT, R2, 0x2000, RZ ;  /* 0x0000200002067810 */ /* 0x004fc60007f5e0ff */
[----:B------:R-:W-:Y:S02]  /*0be0*/  STG.E.64 desc[UR8][R2.64+0x800], R14 ;  /* 0x0008000e02007986 */ /* 0x000fe4000c101b08 */
[----:B------:R-:W-:Y:S02]  /*0bf0*/  IMAD.X R7, RZ, RZ, R3, P2 ;  /* 0x000000ffff077224 */ /* 0x000fe400010e0603 */
[----:B------:R-:W-:Y:S04]  /*0c00*/  STG.E.64 desc[UR8][R2.64+0xa00], R16 ;  /* 0x000a001002007986 */ /* 0x000fe8000c101b08 */
[----:B------:R-:W-:Y:S04]  /*0c10*/  STG.E.64 desc[UR8][R2.64+0xc00], R18 ;  /* 0x000c001202007986 */ /* 0x000fe8000c101b08 */
[----:B------:R-:W-:Y:S04]  /*0c20*/  STG.E.64 desc[UR8][R2.64+0xe00], R20 ;  /* 0x000e001402007986 */ /* 0x000fe8000c101b08 */
[----:B0-----:R-:W-:Y:S04]  /*0c30*/  STG.E.64 desc[UR8][R2.64+0x1000], R22 ;  /* 0x0010001602007986 */ /* 0x001fe8000c101b08 */
[----:B-1----:R-:W-:Y:S04]  /*0c40*/  STG.E.64 desc[UR8][R2.64+0x1200], R24 ;  /* 0x0012001802007986 */ /* 0x002fe8000c101b08 */
[----:B------:R-:W-:Y:S04]  /*0c50*/  STG.E.64 desc[UR8][R2.64+0x1400], R26 ;  /* 0x0014001a02007986 */ /* 0x000fe8000c101b08 */
[----:B------:R-:W-:Y:S04]  /*0c60*/  STG.E.64 desc[UR8][R2.64+0x1600], R28 ;  /* 0x0016001c02007986 */ /* 0x000fe8000c101b08 */
[----:B------:R-:W-:Y:S04]  /*0c70*/  STG.E.64 desc[UR8][R2.64+0x1800], R30 ;  /* 0x0018001e02007986 */ /* 0x000fe8000c101b08 */
[----:B------:R0:W-:Y:S02]  /*0c80*/  STG.E.64 desc[UR8][R2.64+0x1a00], R32 ;  /* 0x001a002002007986 */ /* 0x0001e4000c101b08 */
[----:B0-----:R-:W-:-:S02]  /*0c90*/  IMAD.MOV.U32 R2, RZ, RZ, R6 ;  /* 0x000000ffff027224 */ /* 0x001fc400078e0006 */
[----:B------:R-:W-:Y:S01]  /*0ca0*/  IMAD.MOV.U32 R3, RZ, RZ, R7 ;  /* 0x000000ffff037224 */ /* 0x000fe200078e0007 */
[----:B------:R-:W-:Y:S06]  /*0cb0*/  @!P1 BRA `(.L_x_9) ;  /* 0xfffffffc00609947 */ /* 0x000fec000383ffff */
.L_x_8:
[----:B------:R-:W-:Y:S05]  /*0cc0*/  BSYNC.RECONVERGENT B1 ;  /* 0x0000000000017941 */ /* 0x000fea0003800200 */
.L_x_7:
[----:B------:R-:W-:Y:S01]  /*0cd0*/  IMAD.IADD R6, R5, 0x1, -R0 ;  /* 0x0000000105067824 */ /* 0x000fe200078e0a00 */
[----:B------:R-:W-:Y:S04]  /*0ce0*/  BSSY.RECONVERGENT B1, `(.L_x_10) ;  /* 0x000001a000017945 */ /* 0x000fe80003800200 */
[----:B------:R-:W-:-:S13]  /*0cf0*/  ISETP.GT.AND P1, PT, R6, 0x100, PT ;  /* 0x000001000600780c */ /* 0x000fda0003f24270 */
[----:B------:R-:W-:Y:S05]  /*0d00*/  @!P1 BRA `(.L_x_11) ;  /* 0x00000000005c9947 */ /* 0x000fea0003800000 */
[----:B------:R-:W0:Y:S01]  /*0d10*/  LDS.64 R6, [R4+-0x400] ;  /* 0xfffc000004067984 */ /* 0x000e220000000a00 */
[----:B------:R-:W-:Y:S01]  /*0d20*/  IADD3 R22, P1, PT, R2, 0x1000, RZ ;  /* 0x0000100002167810 */ /* 0x000fe20007f3e0ff */
[----:B------:R-:W-:Y:S01]  /*0d30*/  VIADD R0, R0, 0x200 ;  /* 0x0000020000007836 */ /* 0x000fe20000000000 */
[----:B------:R-:W-:Y:S01]  /*0d40*/  PLOP3.LUT P0, PT, PT, PT, PT, 0x8, 0x80 ;  /* 0x000000000080781c */ /* 0x000fe20003f0e170 */
[----:B------:R-:W1:Y:S02]  /*0d50*/  LDS.64 R8, [R4+-0x200] ;  /* 0xfffe000004087984 */ /* 0x000e640000000a00 */
[----:B------:R-:W-:Y:S02]  /*0d60*/  IMAD.X R23, RZ, RZ, R3, P1 ;  /* 0x000000ffff177224 */ /* 0x000fe400008e0603 */
[----:B------:R-:W2:Y:S04]  /*0d70*/  LDS.64 R10, [R4] ;  /* 0x00000000040a7984 */ /* 0x000ea80000000a00 */
[----:B------:R-:W3:Y:S04]  /*0d80*/  LDS.64 R12, [R4+0x200] ;  /* 0x00020000040c7984 */ /* 0x000ee80000000a00 */
[----:B------:R-:W4:Y:S04]  /*0d90*/  LDS.64 R14, [R4+0x400] ;  /* 0x00040000040e7984 */ /* 0x000f280000000a00 */
[----:B------:R-:W5:Y:S04]  /*0da0*/  LDS.64 R16, [R4+0x600] ;  /* 0x0006000004107984 */ /* 0x000f680000000a00 */
[----:B------:R-:W5:Y:S04]  /*0db0*/  LDS.64 R18, [R4+0x800] ;  /* 0x0008000004127984 */ /* 0x000f680000000a00 */
[----:B------:R0:W5:Y:S02]  /*0dc0*/  LDS.64 R20, [R4+0xa00] ;  /* 0x000a000004147984 */ /* 0x0001640000000a00 */
[----:B0-----:R-:W-:-:S02]  /*0dd0*/  VIADD R4, R4, 0x1000 ;  /* 0x0000100004047836 */ /* 0x001fc40000000000 */
[----:B------:R-:W-:Y:S04]  /*0de0*/  STG.E.64 desc[UR8][R2.64+-0x400], R6 ;  /* 0xfffc000602007986 */ /* 0x000fe8000c101b08 */
[----:B-1----:R-:W-:Y:S04]  /*0df0*/  STG.E.64 desc[UR8][R2.64+-0x200], R8 ;  /* 0xfffe000802007986 */ /* 0x002fe8000c101b08 */
[----:B--2---:R-:W-:Y:S04]  /*0e00*/  STG.E.64 desc[UR8][R2.64], R10 ;  /* 0x0000000a02007986 */ /* 0x004fe8000c101b08 */
[----:B---3--:R-:W-:Y:S04]  /*0e10*/  STG.E.64 desc[UR8][R2.64+0x200], R12 ;  /* 0x0002000c02007986 */ /* 0x008fe8000c101b08 */
[----:B----4-:R-:W-:Y:S04]  /*0e20*/  STG.E.64 desc[UR8][R2.64+0x400], R14 ;  /* 0x0004000e02007986 */ /* 0x010fe8000c101b08 */
[----:B-----5:R-:W-:Y:S04]  /*0e30*/  STG.E.64 desc[UR8][R2.64+0x600], R16 ;  /* 0x0006001002007986 */ /* 0x020fe8000c101b08 */
[----:B------:R-:W-:Y:S04]  /*0e40*/  STG.E.64 desc[UR8][R2.64+0x800], R18 ;  /* 0x0008001202007986 */ /* 0x000fe8000c101b08 */
[----:B------:R0:W-:Y:S02]  /*0e50*/  STG.E.64 desc[UR8][R2.64+0xa00], R20 ;  /* 0x000a001402007986 */ /* 0x0001e4000c101b08 */
[----:B0-----:R-:W-:-:S02]  /*0e60*/  IMAD.MOV.U32 R2, RZ, RZ, R22 ;  /* 0x000000ffff027224 */ /* 0x001fc400078e0016 */
[----:B------:R-:W-:-:S07]  /*0e70*/  IMAD.MOV.U32 R3, RZ, RZ, R23 ;  /* 0x000000ffff037224 */ /* 0x000fce00078e0017 */
.L_x_11:
[----:B------:R-:W-:Y:S05]  /*0e80*/  BSYNC.RECONVERGENT B1 ;  /* 0x0000000000017941 */ /* 0x000fea0003800200 */
.L_x_10:
[----:B------:R-:W-:-:S13]  /*0e90*/  ISETP.LT.OR P0, PT, R0, R5, P0 ;  /* 0x000000050000720c */ /* 0x000fda0000701670 */
[----:B------:R-:W0:Y:S04]  /*0ea0*/  @P0 LDS.64 R6, [R4+-0x400] ;  /* 0xfffc000004060984 */ /* 0x000e280000000a00 */
[----:B------:R-:W1:Y:S04]  /*0eb0*/  @P0 LDS.64 R8, [R4+-0x200] ;  /* 0xfffe000004080984 */ /* 0x000e680000000a00 */
[----:B------:R-:W2:Y:S04]  /*0ec0*/  @P0 LDS.64 R10, [R4] ;  /* 0x00000000040a0984 */ /* 0x000ea80000000a00 */
[----:B------:R-:W3:Y:S04]  /*0ed0*/  @P0 LDS.64 R12, [R4+0x200] ;  /* 0x00020000040c0984 */ /* 0x000ee80000000a00 */
[----:B0-----:R4:W-:Y:S04]  /*0ee0*/  @P0 STG.E.64 desc[UR8][R2.64+-0x400], R6 ;  /* 0xfffc000602000986 */ /* 0x0019e8000c101b08 */
[----:B-1----:R4:W-:Y:S04]  /*0ef0*/  @P0 STG.E.64 desc[UR8][R2.64+-0x200], R8 ;  /* 0xfffe000802000986 */ /* 0x0029e8000c101b08 */
[----:B--2---:R4:W-:Y:S04]  /*0f00*/  @P0 STG.E.64 desc[UR8][R2.64], R10 ;  /* 0x0000000a02000986 */ /* 0x0049e8000c101b08 */
[----:B---3--:R4:W-:Y:S02]  /*0f10*/  @P0 STG.E.64 desc[UR8][R2.64+0x200], R12 ;  /* 0x0002000c02000986 */ /* 0x0089e4000c101b08 */
.L_x_3:
[----:B------:R-:W-:Y:S05]  /*0f20*/  BSYNC.RECONVERGENT B0 ;  /* 0x0000000000007941 */ /* 0x000fea0003800200 */
.L_x_2:
[----:B------:R-:W-:Y:S06]  /*0f30*/  BAR.SYNC.DEFER_BLOCKING 0x0 ;  /* 0x0000000000007b1d */ /* 0x000fec0000010000 */
[----:B------:R-:W-:Y:S05]  /*0f40*/  EXIT ;  /* 0x000000000000794d */ /* 0x000fea0003800000 */
.L_x_1:
        /* <DEDUP_REMOVED lines=11> */
[----:B------:R0:W5:Y:S01]  /*1000*/  LDG.E.64.CONSTANT R26, desc[UR8][R2.64+0x400] ;  /* 0x00040008021a7981 */ /* 0x000162000c1e9b00 */
[----:B------:R-:W-:-:S06]  /*1010*/  IMAD.WIDE R24, R7, 0x8, R24 ;  /* 0x0000000807187825 */ /* 0x000fcc00078e0218 */
[----:B------:R-:W5:Y:S01]  /*1020*/  LDG.E.64.CONSTANT R24, desc[UR8][R24.64+-0x8] ;  /* 0xfffff80818187981 */ /* 0x000f62000c1e9b00 */
[----:B------:R-:W1:Y:S01]  /*1030*/  S2UR UR5, SR_CgaCtaId ;  /* 0x00000000000579c3 */ /* 0x000e620000008800 */
[----:B------:R-:W-:Y:S01]  /*1040*/  SHF.R.U32.HI R6, RZ, 0x5, R0 ;  /* 0x00000005ff067819 */ /* 0x000fe20000011600 */
[----:B------:R-:W-:Y:S01]  /*1050*/  UMOV UR4, 0x400 ;  /* 0x0000040000047882 */ /* 0x000fe20000000000 */
[----:B------:R-:W0:Y:S01]  /*1060*/  S2R R33, SR_LANEID ;  /* 0x0000000000217919 */ /* 0x000e220000000000 */
[----:B------:R-:W-:Y:S01]  /*1070*/  ISETP.NE.AND P0, PT, R0, RZ, PT ;  /* 0x000000ff0000720c */ /* 0x000fe20003f05270 */
[----:B-1----:R-:W-:-:S06]  /*1080*/  ULEA UR4, UR5, UR4, 0x18 ;  /* 0x0000000405047291 */ /* 0x002fcc000f8ec0ff */
[----:B------:R-:W-:Y:S01]  /*1090*/  LEA R29, R0, UR4, 0x3 ;  /* 0x00000004001d7c11 */ /* 0x000fe2000f8e18ff */
[----:B0-----:R-:W-:-:S05]  /*10a0*/  IMAD R7, R6, 0xa0, R33 ;  /* 0x000000a006077824 */ /* 0x001fca00078e0221 */
[----:B------:R-:W-:-:S05]  /*10b0*/  LEA R7, R7, UR4, 0x3 ;  /* 0x0000000407077c11 */ /* 0x000fca000f8e18ff */
[----:B------:R-:W-:Y:S01]  /*10c0*/  IMAD R3, R33, 0x20, R7 ;  /* 0x0000002021037824 */ /* 0x000fe200078e0207 */
[----:B--2---:R-:W-:Y:S04]  /*10d0*/  STS.64 [R7], R4 ;  /* 0x0000000407007388 */ /* 0x004fe80000000a00 */
[----:B---3--:R-:W-:Y:S04]  /*10e0*/  STS.64 [R7+0x100], R8 ;  /* 0x0001000807007388 */ /* 0x008fe80000000a00 */
[----:B----4-:R-:W-:Y:S04]  /*10f0*/  STS.64 [R7+0x200], R10 ;  /* 0x0002000a07007388 */ /* 0x010fe80000000a00 */
[----:B-----5:R-:W-:Y:S04]  /*1100*/  STS.64 [R7+0x300], R12 ;  /* 0x0003000c07007388 */ /* 0x020fe80000000a00 */
[----:B------:R-:W-:Y:S01]  /*1110*/  STS.64 [R7+0x400], R26 ;  /* 0x0004001a07007388 */ /* 0x000fe20000000a00 */
[----:B------:R-:W-:-:S03]  /*1120*/  NOP ;  /* 0x0000000000007918 */ /* 0x000fc60000000000 */
[----:B------:R-:W0:Y:S04]  /*1130*/  LDS.64 R22, [R3+0x20] ;  /* 0x0000200003167984 */ /* 0x000e280000000a00 */
[----:B------:R-:W-:Y:S04]  /*1140*/  LDS.64 R20, [R3] ;  /* 0x0000000003147984 */ /* 0x000fe80000000a00 */
[----:B------:R-:W1:Y:S04]  /*1150*/  LDS.64 R18, [R3+0x8] ;  /* 0x0000080003127984 */ /* 0x000e680000000a00 */
[----:B------:R-:W2:Y:S04]  /*1160*/  LDS.64 R16, [R3+0x10] ;  /* 0x0000100003107984 */ /* 0x000ea80000000a00 */
[----:B------:R-:W-:Y:S01]  /*1170*/  LDS.64 R14, [R3+0x18] ;  /* 0x00001800030e7984 */ /* 0x000fe20000000a00 */
[----:B------:R-:W-:Y:S06]  /*1180*/  BAR.SYNC.DEFER_BLOCKING 0x0 ;  /* 0x0000000000007b1d */ /* 0x000fec0000010000 */
[----:B0-----:R-:W-:Y:S02]  /*1190*/  STS.64 [R29+0x230], R22 ;  /* 0x000230161d007388 */ /* 0x001fe40000000a00 */
[----:B------:R-:W-:Y:S01]  /*11a0*/  BAR.SYNC.DEFER_BLOCKING 0x0 ;  /* 0x0000000000007b1d */ /* 0x000fe20000010000 */
[----:B-1----:R-:W-:-:S02]  /*11b0*/  ISETP.NE.U32.AND P1, PT, R20, R18, PT ;  /* 0x000000121400720c */ /* 0x002fc40003f25070 */
[----:B--2---:R-:W-:Y:S02]  /*11c0*/  ISETP.NE.U32.AND P2, PT, R18, R16, PT ;  /* 0x000000101200720c */ /* 0x004fe40003f45070 */
[----:B------:R-:W-:Y:S01]  /*11d0*/  ISETP.NE.AND.EX P1, PT, R21, R19, PT, P1 ;  /* 0x000000131500720c */ /* 0x000fe20003f25310 */
[----:B------:R-:W0:Y:S02]  /*11e0*/  @P0 LDS.64 R24, [R29+0x228] ;  /* 0x000228001d180984 */ /* 0x000e240000000a00 */
[----:B------:R-:W-:Y:S01]  /*11f0*/  BAR.SYNC.DEFER_BLOCKING 0x0 ;  /* 0x0000000000007b1d */ /* 0x000fe20000010000 */
[----:B0-----:R-:W-:-:S04]  /*1200*/  ISETP.NE.U32.AND P0, PT, R24, R20, PT ;  /* 0x000000141800720c */ /* 0x001fc80003f05070 */
[----:B------:R-:W-:-:S04]  /*1210*/  ISETP.NE.AND.EX P0, PT, R25, R21, PT, P0 ;  /* 0x000000151900720c */ /* 0x000fc80003f05300 */
[----:B------:R-:W-:Y:S02]  /*1220*/  SEL R2, RZ, 0x1, !P0 ;  /* 0x00000001ff027807 */ /* 0x000fe40004000000 */
[----:B------:R-:W-:Y:S02]  /*1230*/  ISETP.NE.AND.EX P0, PT, R19, R17, PT, P2 ;  /* 0x000000111300720c */ /* 0x000fe40003f05320 */
[----:B------:R-:W-:Y:S01]  /*1240*/  ISETP.NE.U32.AND P2, PT, R16, R14, PT ;  /* 0x0000000e1000720c */ /* 0x000fe20003f45070 */
[----:B------:R-:W-:Y:S02]  /*1250*/  VIADD R4, R2, 0x1 ;  /* 0x0000000102047836 */ /* 0x000fe40000000000 */
[----:B------:R-:W-:Y:S01]  /*1260*/  @!P1 IMAD.MOV R4, RZ, RZ, R2 ;  /* 0x000000ffff049224 */ /* 0x000fe200078e0202 */
[----:B------:R-:W-:Y:S02]  /*1270*/  ISETP.NE.AND.EX P1, PT, R17, R15, PT, P2 ;  /* 0x0000000f1100720c */ /* 0x000fe40003f25320 */
[----:B------:R-:W-:Y:S01]  /*1280*/  ISETP.NE.U32.AND P2, PT, R14, R22, PT ;  /* 0x000000160e00720c */ /* 0x000fe20003f45070 */
[----:B------:R-:W-:-:S04]  /*1290*/  VIADD R3, R4, 0x1 ;  /* 0x0000000104037836 */ /* 0x000fc80000000000 */
[----:B------:R-:W-:Y:S01]  /*12a0*/  @!P0 IMAD.MOV R3, RZ, RZ, R4 ;  /* 0x000000ffff038224 */ /* 0x000fe200078e0204 */
[----:B------:R-:W-:-:S03]  /*12b0*/  ISETP.NE.AND.EX P0, PT, R15, R23, PT, P2 ;  /* 0x000000170f00720c */ /* 0x000fc60003f05320 */
[----:B------:R-:W-:Y:S02]  /*12c0*/  VIADD R2, R3, 0x1 ;  /* 0x0000000103027836 */ /* 0x000fe40000000000 */
[----:B------:R-:W-:Y:S01]  /*12d0*/  @!P1 IMAD.MOV R2, RZ, RZ, R3 ;  /* 0x000000ffff029224 */ /* 0x000fe200078e0203 */
[----:B------:R-:W-:-:S03]  /*12e0*/  ISETP.NE.AND P1, PT, R33, 0x1f, PT ;  /* 0x0000001f2100780c */ /* 0x000fc60003f25270 */
        /* <DEDUP_REMOVED lines=8> */
[----:B0-----:R-:W-:-:S05]  /*1370*/  @P0 IMAD.IADD R10, R7, 0x1, R10 ;  /* 0x00000001070a0824 */ /* 0x001fca00078e020a */
[----:B------:R-:W0:Y:S02]  /*1380*/  SHFL.UP P0, R9, R10, 0x8, RZ ;  /* 0x050000000a097989 */ /* 0x000e2400000000ff */
[----:B0-----:R-:W-:-:S05]  /*1390*/  @P0 IMAD.IADD R9, R10, 0x1, R9 ;  /* 0x000000010a090824 */ /* 0x001fca00078e0209 */
[----:B------:R-:W0:Y:S02]  /*13a0*/  SHFL.UP P0, R12, R9, 0x10, RZ ;  /* 0x06000000090c7989 */ /* 0x000e2400000000ff */
[----:B0-----:R-:W-:Y:S01]  /*13b0*/  @P0 IMAD.IADD R12, R9, 0x1, R12 ;  /* 0x00000001090c0824 */ /* 0x001fe200078e020c */
[----:B------:R-:W-:-:S03]  /*13c0*/  ISETP.NE.AND P0, PT, R33, RZ, PT ;  /* 0x000000ff2100720c */ /* 0x000fc60003f05270 */
[----:B------:R-:W-:Y:S01]  /*13d0*/  IMAD.IADD R5, R12, 0x1, -R5 ;  /* 0x000000010c057824 */ /* 0x000fe200078e0a05 */
[----:B------:R-:W-:Y:S01]  /*13e0*/  @!P1 STS [R11], R12 ;  /* 0x0000000c0b009388 */ /* 0x000fe20000000800 */
[----:B------:R-:W-:Y:S01]  /*13f0*/  BAR.SYNC.DEFER_BLOCKING 0x0 ;  /* 0x0000000000007b1d */ /* 0x000fe20000010000 */
[C---:B------:R-:W-:Y:S02]  /*1400*/  ISETP.GT.U32.AND P1, PT, R0.reuse, 0x1f, PT ;  /* 0x0000001f0000780c */ /* 0x040fe40003f24070 */
[----:B------:R-:W-:Y:S02]  /*1410*/  SEL R9, R5, RZ, P0 ;  /* 0x000000ff05097207 */ /* 0x000fe40000000000 */
[----:B------:R-:W-:Y:S01]  /*1420*/  ISETP.GE.U32.AND P0, PT, R0, 0x20, PT ;  /* 0x000000200000780c */ /* 0x000fe20003f06070 */
[----:B------:R-:W0:Y:S02]  /*1430*/  LDS.64 R6, [UR4] ;  /* 0x00000004ff067984 */ /* 0x000e240008000a00 */
[----:B0-----:R-:W-:-:S02]  /*1440*/  IMAD.IADD R8, R6, 0x1, R9 ;  /* 0x0000000106087824 */ /* 0x001fc400078e0209 */
[----:B------:R-:W-:-:S03]  /*1450*/  IMAD.IADD R7, R6, 0x1, R7 ;  /* 0x0000000106077824 */ /* 0x000fc600078e0207 */
[----:B------:R-:W-:Y:S01]  /*1460*/  SEL R32, R5, R8, !P0 ;  /* 0x0000000805207207 */ /* 0x000fe20004000000 */
[----:B------:R-:W-:Y:S06]  /*1470*/  @P1 BRA `(.L_x_12) ;  /* 0x0000000800441947 */ /* 0x000fec0003800000 */
[----:B------:R-:W0:Y:S01]  /*1480*/  S2R R28, SR_CTAID.X ;  /* 0x00000000001c7919 */ /* 0x000e220000002500 */
[----:B------:R-:W0:Y:S01]  /*1490*/  LDC.64 R34, c[0x0][0x3a8] ;  /* 0x0000ea00ff227b82 */ /* 0x000e220000000a00 */
[----:B------:R-:W-:Y:S02]  /*14a0*/  ISETP.NE.AND P0, PT, R0, RZ, PT ;  /* 0x000000ff0000720c */ /* 0x000fe40003f05270 */
[----:B------:R-:W-:-:S05]  /*14b0*/  LOP3.LUT R29, RZ, R0, RZ, 0x33, !PT ;  /* 0x00000000ff1d7212 */ /* 0x000fca00078e33ff */
[----:B------:R-:W1:Y:S06]  /*14c0*/  LDC R5, c[0x0][0x370] ;  /* 0x0000dc00ff057b82 */ /* 0x000e6c0000000800 */
[----:B------:R-:W-:Y:S01]  /*14d0*/  @!P0 IMAD.MOV.U32 R6, RZ, RZ, 0x64 ;  /* 0x00000064ff068424 */ /* 0x000fe200078e00ff */
[----:B------:R2:W-:Y:S01]  /*14e0*/  @!P0 STS [UR4+0x2c], R7 ;  /* 0x00002c07ff008988 */ /* 0x0005e20008000804 */
[----:B0-----:R-:W-:Y:S01]  /*14f0*/  IMAD.WIDE.U32 R34, R28, 0x8, R34 ;  /* 0x000000081c227825 */ /* 0x001fe200078e0022 */
[----:B-1----:R-:W-:-:S04]  /*1500*/  ISETP.GT.U32.AND P1, PT, R5, 0x1f3, PT ;  /* 0x000001f30500780c */ /* 0x002fc80003f24070 */
[----:B------:R2:W-:Y:S09]  /*1510*/  @!P0 ST.E.64.STRONG.GPU desc[UR8][R34.64+0x100], R6 ;  /* 0x0001000622008985 */ /* 0x0005f2000c10fb08 */
[----:B------:R-:W-:Y:S05]  /*1520*/  @P1 BRA `(.L_x_13) ;  /* 0x0000000000081947 */ /* 0x000fea0003800000 */
[----:B------:R0:W-:Y:S06]  /*1530*/  MEMBAR.SC.CTA ;  /* 0x0000000000007992 */ /* 0x0001ec0000000000 */
[----:B0-----:R-:W-:Y:S05]  /*1540*/  BRA `(.L_x_14) ;  /* 0x0000000000087947 */ /* 0x001fea0003800000 */
.L_x_13:
[----:B------:R-:W-:Y:S05]  /*1550*/  NANOSLEEP 0x1c2 ;  /* 0x000001c20000795d */ /* 0x000fea0003800000 */
[----:B------:R-:W-:Y:S01]  /*1560*/  NOP ;  /* 0x0000000000007918 */ /* 0x000fe20000000000 */
.L_x_14:
[----:B------:R-:W-:-:S05]  /*1570*/  IMAD.WIDE R8, R29, 0x8, R34 ;  /* 0x000000081d087825 */ /* 0x000fca00078e0222 */
[----:B------:R-:W3:Y:S01]  /*1580*/  LD.E.64.STRONG.GPU R26, desc[UR8][R8.64+0x100] ;  /* 0x00010008081a7980 */ /* 0x000ee2000c10fb00 */
[----:B------:R-:W-:Y:S01]  /*1590*/  UMOV UR5, 0xffffffff ;  /* 0xffffffff00057882 */ /* 0x000fe20000000000 */
[----:B---3--:R-:W-:Y:S02]  /*15a0*/  ISETP.NE.AND P0, PT, R26, 0x63, PT ;  /* 0x000000631a00780c */ /* 0x008fe40003f05270 */
[----:B------:R-:W-:Y:S11]  /*15b0*/  BRA.DIV UR5, `(.L_x_15) ;  /* 0x0000003e058c7947 */ /* 0x000ff6000b800000 */
[----:B------:R-:W-:-:S13]  /*15c0*/  VOTE.ANY P0, !P0 ;  /* 0x0000000000ff7806 */ /* 0x000fda0004000100 */
.L_x_84:
[----:B------:R-:W-:Y:S05]  /*15d0*/  @!P0 BRA `(.L_x_16) ;  /* 0x0000000000308947 */ /* 0x000fea0003800000 */
.L_x_20:
[----:B------:R-:W-:Y:S05]  /*15e0*/  YIELD ;  /* 0x0000000000007946 */ /* 0x000fea0003800000 */
[----:B------:R-:W-:Y:S05]  /*15f0*/  @P1 BRA `(.L_x_17) ;  /* 0x0000000000081947 */ /* 0x000fea0003800000 */
[----:B------:R0:W-:Y:S06]  /*1600*/  MEMBAR.SC.CTA ;  /* 0x0000000000007992 */ /* 0x0001ec0000000000 */
[----:B0-----:R-:W-:Y:S05]  /*1610*/  BRA `(.L_x_18) ;  /* 0x0000000000087947 */ /* 0x001fea0003800000 */
.L_x_17:
[----:B------:R-:W-:Y:S05]  /*1620*/  NANOSLEEP 0x15e ;  /* 0x0000015e0000795d */ /* 0x000fea0003800000 */
[----:B------:R-:W-:Y:S01]  /*1630*/  NOP ;  /* 0x0000000000007918 */ /* 0x000fe20000000000 */
.L_x_18:
[----:B------:R-:W3:Y:S01]  /*1640*/  LD.E.64.STRONG.GPU R26, desc[UR8][R8.64+0x100] ;  /* 0x00010008081a7980 */ /* 0x000ee2000c10fb00 */
[----:B------:R-:W-:Y:S01]  /*1650*/  UMOV UR5, 0xffffffff ;  /* 0xffffffff00057882 */ /* 0x000fe20000000000 */
[----:B---3--:R-:W-:Y:S02]  /*1660*/  ISETP.NE.AND P0, PT, R26, 0x63, PT ;  /* 0x000000631a00780c */ /* 0x008fe40003f05270 */
[----:B------:R-:W-:Y:S11]  /*1670*/  BRA.DIV UR5, `(.L_x_19) ;  /* 0x0000003e057c7947 */ /* 0x000ff6000b800000 */
[----:B------:R-:W-:-:S13]  /*1680*/  VOTE.ANY P0, !P0 ;  /* 0x0000000000ff7806 */ /* 0x000fda0004000100 */
.L_x_87:
[----:B------:R-:W-:Y:S05]  /*1690*/  @P0 BRA `(.L_x_20) ;  /* 0xfffffffc00d00947 */ /* 0x000fea000383ffff */
.L_x_16:
[----:B------:R-:W-:Y:S01]  /*16a0*/  UMOV UR5, 0xffffffff ;  /* 0xffffffff00057882 */ /* 0x000fe20000000000 */
[----:B------:R-:W-:Y:S02]  /*16b0*/  ISETP.NE.AND P6, PT, R26, 0x65, PT ;  /* 0x000000651a00780c */ /* 0x000fe40003fc5270 */
[----:B------:R-:W-:Y:S11]  /*16c0*/  BRA.DIV UR5, `(.L_x_21) ;  /* 0x0000003e05887947 */ /* 0x000ff6000b800000 */
[----:B------:R-:W0:Y:S01]  /*16d0*/  S2R R36, SR_GEMASK ;  /* 0x0000000000247919 */ /* 0x000e220000003c00 */
[----:B------:R-:W-:Y:S01]  /*16e0*/  VOTE.ANY R30, PT, !P6 ;  /* 0x00000000001e7806 */ /* 0x000fe200070e0100 */
[C---:B------:R-:W-:Y:S01]  /*16f0*/  VIADD R8, R33.reuse, 0x2 ;  /* 0x0000000221087836 */ /* 0x040fe20000000000 */
[----:B------:R-:W1:Y:S01]  /*1700*/  LDC.64 R12, c[0x0][0x3a8] ;  /* 0x0000ea00ff0c7b82 */ /* 0x000e620000000a00 */
[C---:B------:R-:W-:Y:S01]  /*1710*/  VIADD R9, R33.reuse, 0x4 ;  /* 0x0000000421097836 */ /* 0x040fe20000000000 */
[----:B------:R-:W3:Y:S01]  /*1720*/  S2R R37, SR_CTAID.X ;  /* 0x0000000000257919 */ /* 0x000ee20000002500 */
[----:B------:R-:W-:Y:S01]  /*1730*/  VIADD R10, R33, 0x8 ;  /* 0x00000008210a7836 */ /* 0x000fe20000000000 */
[----:B0-----:R-:W-:-:S05]  /*1740*/  LOP3.LUT R30, R30, 0x80000000, R36, 0xec, !PT ;  /* 0x800000001e1e7812 */ /* 0x001fca00078eec24 */
[----:B------:R-:W-:Y:S02]  /*1750*/  VIADD R5, R30, 0xffffffff ;  /* 0xffffffff1e057836 */ /* 0x000fe40000000000 */
[----:B---3--:R-:W-:-:S03]  /*1760*/  IMAD.IADD R29, R29, 0x1, R37 ;  /* 0x000000011d1d7824 */ /* 0x008fc600078e0225 */
[----:B------:R-:W-:-:S06]  /*1770*/  LOP3.LUT R5, R30, R5, RZ, 0xc, !PT ;  /* 0x000000051e057212 */ /* 0x000fcc00078e0cff */
[----:B------:R-:W0:Y:S02]  /*1780*/  POPC R5, R5 ;  /* 0x0000000500057309 */ /* 0x000e240000000000 */
[----:B0-----:R-:W2:Y:S01]  /*1790*/  SHFL.DOWN PT, R31, R27, 0x1, R5 ;  /* 0x082000001b1f7989 */ /* 0x001ea200000e0005 */
[----:B------:R-:W-:-:S04]  /*17a0*/  ISETP.GE.AND P0, PT, R33, R5, PT ;  /* 0x000000052100720c */ /* 0x000fc80003f06270 */
[----:B--2---:R-:W-:Y:S02]  /*17b0*/  SEL R6, R31, RZ, !P0 ;  /* 0x000000ff1f067207 */ /* 0x004fe40004000000 */
[----:B------:R-:W-:-:S03]  /*17c0*/  ISETP.GT.AND P0, PT, R8, R5, PT ;  /* 0x000000050800720c */ /* 0x000fc60003f04270 */
[----:B------:R-:W-:-:S05]  /*17d0*/  IMAD.IADD R6, R6, 0x1, R27 ;  /* 0x0000000106067824 */ /* 0x000fca00078e021b */
[----:B------:R-:W0:Y:S02]  /*17e0*/  SHFL.DOWN PT, R31, R6, 0x2, R5 ;  /* 0x08400000061f7989 */ /* 0x000e2400000e0005 */
[----:B0-----:R-:W-:Y:S02]  /*17f0*/  SEL R31, R31, RZ, !P0 ;  /* 0x000000ff1f1f7207 */ /* 0x001fe40004000000 */
[----:B------:R-:W-:-:S03]  /*1800*/  ISETP.GT.AND P0, PT, R9, R5, PT ;  /* 0x000000050900720c */ /* 0x000fc60003f04270 */
[----:B------:R-:W-:Y:S02]  /*1810*/  IMAD.IADD R11, R6, 0x1, R31 ;  /* 0x00000001060b7824 */ /* 0x000fe400078e021f */
[----:B------:R-:W-:-:S03]  /*1820*/  VIADD R6, R33, 0x10 ;  /* 0x0000001021067836 */ /* 0x000fc60000000000 */
[----:B------:R-:W0:Y:S02]  /*1830*/  SHFL.DOWN PT, R31, R11, 0x4, R5 ;  /* 0x088000000b1f7989 */ /* 0x000e2400000e0005 */
[-C--:B------:R-:W-:Y:S02]  /*1840*/  ISETP.GT.AND P2, PT, R6, R5.reuse, PT ;  /* 0x000000050600720c */ /* 0x080fe40003f44270 */
[----:B0-----:R-:W-:Y:S02]  /*1850*/  SEL R28, R31, RZ, !P0 ;  /* 0x000000ff1f1c7207 */ /* 0x001fe40004000000 */
[----:B------:R-:W-:-:S03]  /*1860*/  ISETP.GT.AND P0, PT, R10, R5, PT ;  /* 0x000000050a00720c */ /* 0x000fc60003f04270 */
[----:B------:R-:W-:Y:S01]  /*1870*/  IMAD.IADD R28, R11, 0x1, R28 ;  /* 0x000000010b1c7824 */ /* 0x000fe200078e021c */
[----:B-1----:R-:W-:-:S04]  /*1880*/  IADD3 R11, P3, PT, R12, 0x100, RZ ;  /* 0x000001000c0b7810 */ /* 0x002fc80007f7e0ff */
[----:B------:R-:W0:Y:S02]  /*1890*/  SHFL.DOWN PT, R31, R28, 0x8, R5 ;  /* 0x090000001c1f7989 */ /* 0x000e2400000e0005 */
[----:B0-----:R-:W-:Y:S02]  /*18a0*/  SEL R27, R31, RZ, !P0 ;  /* 0x000000ff1f1b7207 */ /* 0x001fe40004000000 */
[----:B------:R-:W-:-:S03]  /*18b0*/  ISETP.NE.AND P0, PT, R26, 0x65, PT ;  /* 0x000000651a00780c */ /* 0x000fc60003f05270 */
[----:B------:R-:W-:Y:S02]  /*18c0*/  IMAD.IADD R27, R28, 0x1, R27 ;  /* 0x000000011c1b7824 */ /* 0x000fe400078e021b */
[----:B------:R-:W-:-:S03]  /*18d0*/  IMAD.X R28, RZ, RZ, R13, P3 ;  /* 0x000000ffff1c7224 */ /* 0x000fc600018e060d */
[----:B------:R-:W0:Y:S05]  /*18e0*/  SHFL.DOWN PT, R31, R27, 0x10, R5 ;  /* 0x0a0000001b1f7989 */ /* 0x000e2a00000e0005 */
[----:B------:R-:W-:Y:S02]  /*18f0*/  VOTE.ALL P0, P0 ;  /* 0x0000000000ff7806 */ /* 0x000fe40000000000 */
[----:B0-----:R-:W-:-:S05]  /*1900*/  SEL R12, R31, RZ, !P2 ;  /* 0x000000ff1f0c7207 */ /* 0x001fca0005000000 */
[----:B------:R-:W-:-:S07]  /*1910*/  IMAD.IADD R5, R27, 0x1, R12 ;  /* 0x000000011b057824 */ /* 0x000fce00078e020c */
.L_x_96:
[----:B------:R-:W-:Y:S05]  /*1920*/  @!P0 BRA `(.L_x_22) ;  /* 0x0000000000d88947 */ /* 0x000fea0003800000 */
.L_x_30:
[----:B------:R-:W-:Y:S02]  /*1930*/  IMAD.MOV.U32 R12, RZ, RZ, R11 ;  /* 0x000000ffff0c7224 */ /* 0x000fe400078e000b */
[----:B------:R-:W-:Y:S02]  /*1940*/  IMAD.MOV.U32 R13, RZ, RZ, R28 ;  /* 0x000000ffff0d7224 */ /* 0x000fe400078e001c */
[----:B------:R-:W-:-:S05]  /*1950*/  IMAD.WIDE R12, R29, 0x8, R12 ;  /* 0x000000081d0c7825 */ /* 0x000fca00078e020c */
[----:B------:R-:W2:Y:S01]  /*1960*/  LD.E.64.STRONG.GPU R26, desc[UR8][R12.64+-0x100] ;  /* 0xffff00080c1a7980 */ /* 0x000ea2000c10fb00 */
[----:B------:R-:W-:Y:S05]  /*1970*/  YIELD ;  /* 0x0000000000007946 */ /* 0x000fea0003800000 */
[----:B------:R-:W-:Y:S01]  /*1980*/  UMOV UR5, 0xffffffff ;  /* 0xffffffff00057882 */ /* 0x000fe20000000000 */
[----:B--2---:R-:W-:Y:S02]  /*1990*/  ISETP.NE.AND P0, PT, R26, 0x63, PT ;  /* 0x000000631a00780c */ /* 0x004fe40003f05270 */
[----:B------:R-:W-:Y:S11]  /*19a0*/  BRA.DIV UR5, `(.L_x_23) ;  /* 0x0000003e05d87947 */ /* 0x000ff6000b800000 */
[----:B------:R-:W-:-:S13]  /*19b0*/  VOTE.ANY P0, !P0 ;  /* 0x0000000000ff7806 */ /* 0x000fda0004000100 */
.L_x_99:
[----:B------:R-:W-:Y:S05]  /*19c0*/  @!P0 BRA `(.L_x_24) ;  /* 0x0000000000308947 */ /* 0x000fea0003800000 */
.L_x_28:
[----:B------:R-:W-:Y:S05]  /*19d0*/  YIELD ;  /* 0x0000000000007946 */ /* 0x000fea0003800000 */
[----:B------:R-:W-:Y:S05]  /*19e0*/  @P1 BRA `(.L_x_25) ;  /* 0x0000000000081947 */ /* 0x000fea0003800000 */
[----:B------:R0:W-:Y:S06]  /*19f0*/  MEMBAR.SC.CTA ;  /* 0x0000000000007992 */ /* 0x0001ec0000000000 */
[----:B0-----:R-:W-:Y:S05]  /*1a00*/  BRA `(.L_x_26) ;  /* 0x0000000000087947 */ /* 0x001fea0003800000 */
.L_x_25:
[----:B------:R-:W-:Y:S05]  /*1a10*/  NANOSLEEP 0x15e ;  /* 0x0000015e0000795d */ /* 0x000fea0003800000 */
[----:B------:R-:W-:Y:S01]  /*1a20*/  NOP ;  /* 0x0000000000007918 */ /* 0x000fe20000000000 */
.L_x_26:
[----:B------:R-:W2:Y:S01]  /*1a30*/  LD.E.64.STRONG.GPU R26, desc[UR8][R12.64+-0x100] ;  /* 0xffff00080c1a7980 */ /* 0x000ea2000c10fb00 */
[----:B------:R-:W-:Y:S01]  /*1a40*/  UMOV UR5, 0xffffffff ;  /* 0xffffffff00057882 */ /* 0x000fe20000000000 */
[----:B--2---:R-:W-:Y:S02]  /*1a50*/  ISETP.NE.AND P0, PT, R26, 0x63, PT ;  /* 0x000000631a00780c */ /* 0x004fe40003f05270 */
[----:B------:R-:W-:Y:S11]  /*1a60*/  BRA.DIV UR5, `(.L_x_27) ;  /* 0x0000003e05c87947 */ /* 0x000ff6000b800000 */
[----:B------:R-:W-:-:S13]  /*1a70*/  VOTE.ANY P0, !P0 ;  /* 0x0000000000ff7806 */ /* 0x000fda0004000100 */
.L_x_102:
[----:B------:R-:W-:Y:S05]  /*1a80*/  @P0 BRA `(.L_x_28) ;  /* 0xfffffffc00d00947 */ /* 0x000fea000383ffff */
.L_x_24:
[----:B------:R-:W-:Y:S01]  /*1a90*/  UMOV UR5, 0xffffffff ;  /* 0xffffffff00057882 */ /* 0x000fe20000000000 */
[----:B------:R-:W-:Y:S02]  /*1aa0*/  ISETP.NE.AND P6, PT, R26, 0x65, PT ;  /* 0x000000651a00780c */ /* 0x000fe40003fc5270 */
[----:B------:R-:W-:Y:S11]  /*1ab0*/  BRA.DIV UR5, `(.L_x_29) ;  /* 0x0000003e05d47947 */ /* 0x000ff6000b800000 */
[----:B------:R-:W-:Y:S01]  /*1ac0*/  VOTE.ANY R30, PT, !P6 ;  /* 0x00000000001e7806 */ /* 0x000fe200070e0100 */
[----:B------:R-:W-:-:S03]  /*1ad0*/  VIADD R29, R29, 0xffffffe0 ;  /* 0xffffffe01d1d7836 */ /* 0x000fc60000000000 */
[----:B------:R-:W-:-:S05]  /*1ae0*/  LOP3.LUT R30, R30, 0x80000000, R36, 0xec, !PT ;  /* 0x800000001e1e7812 */ /* 0x000fca00078eec24 */
[----:B------:R-:W-:-:S05]  /*1af0*/  VIADD R13, R30, 0xffffffff ;  /* 0xffffffff1e0d7836 */ /* 0x000fca0000000000 */
[----:B------:R-:W-:-:S04]  /*1b00*/  LOP3.LUT R13, R30, R13, RZ, 0xc, !PT ;  /* 0x0000000d1e0d7212 */ /* 0x000fc800078e0cff */
[----:B------:R-:W0:Y:S02]  /*1b10*/  POPC R12, R13 ;  /* 0x0000000d000c7309 */ /* 0x000e240000000000 */
[----:B0-----:R-:W0:Y:S01]  /*1b20*/  SHFL.DOWN PT, R31, R27, 0x1, R12 ;  /* 0x082000001b1f7989 */ /* 0x001e2200000e000c */
[-C--:B------:R-:W-:Y:S02]  /*1b30*/  ISETP.GE.AND P0, PT, R33, R12.reuse, PT ;  /* 0x0000000c2100720c */ /* 0x080fe40003f06270 */
[-C--:B------:R-:W-:Y:S02]  /*1b40*/  ISETP.GT.AND P2, PT, R6, R12.reuse, PT ;  /* 0x0000000c0600720c */ /* 0x080fe40003f44270 */
[----:B0-----:R-:W-:Y:S02]  /*1b50*/  SEL R30, R31, RZ, !P0 ;  /* 0x000000ff1f1e7207 */ /* 0x001fe40004000000 */
[----:B------:R-:W-:-:S03]  /*1b60*/  ISETP.GT.AND P0, PT, R8, R12, PT ;  /* 0x0000000c0800720c */ /* 0x000fc60003f04270 */
[----:B------:R-:W-:-:S05]  /*1b70*/  IMAD.IADD R37, R30, 0x1, R27 ;  /* 0x000000011e257824 */ /* 0x000fca00078e021b */
[----:B------:R-:W0:Y:S02]  /*1b80*/  SHFL.DOWN PT, R31, R37, 0x2, R12 ;  /* 0x08400000251f7989 */ /* 0x000e2400000e000c */
        /* <DEDUP_REMOVED lines=9> */
[----:B------:R-:W-:-:S03]  /*1c20*/  ISETP.NE.AND P0, PT, R26, 0x65, PT ;  /* 0x000000651a00780c */ /* 0x000fc60003f05270 */
[----:B------:R-:W-:-:S05]  /*1c30*/  IMAD.IADD R37, R27, 0x1, R30 ;  /* 0x000000011b257824 */ /* 0x000fca00078e021e */
[----:B------:R-:W0:Y:S05]  /*1c40*/  SHFL.DOWN PT, R31, R37, 0x10, R12 ;  /* 0x0a000000251f7989 */ /* 0x000e2a00000e000c */
[----:B------:R-:W-:Y:S02]  /*1c50*/  VOTE.ALL P0, P0 ;  /* 0x0000000000ff7806 */ /* 0x000fe40000000000 */
[----:B0-----:R-:W-:-:S04]  /*1c60*/  SEL R26, R31, RZ, !P2 ;  /* 0x000000ff1f1a7207 */ /* 0x001fc80005000000 */
[----:B------:R-:W-:-:S07]  /*1c70*/  IADD3 R5, PT, PT, R37, R26, R5 ;  /* 0x0000001a25057210 */ /* 0x000fce0007ffe005 */
.L_x_111:
[----:B------:R-:W-:Y:S05]  /*1c80*/  @P0 BRA `(.L_x_30) ;  /* 0xfffffffc00280947 */ /* 0x000fea000383ffff */
.L_x_22:
[----:B------:R-:W-:Y:S02]  /*1c90*/  ISETP.NE.AND P1, PT, R0, RZ, PT ;  /* 0x000000ff0000720c */ /* 0x000fe40003f25270 */
[----:B------:R-:W-:-:S11]  /*1ca0*/  ISETP.NE.AND P0, PT, R33, RZ, PT ;  /* 0x000000ff2100720c */ /* 0x000fd60003f05270 */
[----:B------:R-:W0:Y:S01]  /*1cb0*/  @!P1 S2R R9, SR_CgaCtaId ;  /* 0x0000000000099919 */ /* 0x000e220000008800 */
[----:B------:R-:W-:Y:S01]  /*1cc0*/  @!P1 MOV R8, 0x400 ;  /* 0x0000040000089802 */ /* 0x000fe20000000f00 */
[----:B------:R-:W-:Y:S01]  /*1cd0*/  @!P1 IMAD.IADD R7, R7, 0x1, R5 ;  /* 0x0000000107079824 */ /* 0x000fe200078e0205 */
[----:B------:R-:W-:Y:S01]  /*1ce0*/  @!P0 MOV R11, 0x400 ;  /* 0x00000400000b8802 */ /* 0x000fe20000000f00 */
[----:B------:R-:W1:Y:S01]  /*1cf0*/  @!P0 S2R R12, SR_CgaCtaId ;  /* 0x00000000000c8919 */ /* 0x000e620000008800 */
[----:B------:R-:W-:-:S05]  /*1d00*/  @!P1 IMAD.MOV.U32 R6, RZ, RZ, 0x65 ;  /* 0x00000065ff069424 */ /* 0x000fca00078e00ff */
[----:B------:R2:W-:Y:S01]  /*1d10*/  @!P1 ST.E.64.STRONG.GPU desc[UR8][R34.64+0x100], R6 ;  /* 0x0001000622009985 */ /* 0x0005e2000c10fb08 */
[----:B0-----:R-:W-:Y:S01]  /*1d20*/  @!P1 LEA R10, R9, R8, 0x18 ;  /* 0x00000008090a9211 */ /* 0x001fe200078ec0ff */
[----:B------:R-:W-:Y:S02]  /*1d30*/  IMAD.MOV.U32 R8, RZ, RZ, R32 ;  /* 0x000000ffff087224 */ /* 0x000fe400078e0020 */
[----:B------:R-:W-:Y:S01]  /*1d40*/  @!P0 IMAD.MOV.U32 R8, RZ, RZ, R5 ;  /* 0x000000ffff088224 */ /* 0x000fe200078e0005 */
[----:B-1----:R-:W-:Y:S01]  /*1d50*/  @!P0 LEA R12, R12, R11, 0x18 ;  /* 0x0000000b0c0c8211 */ /* 0x002fe200078ec0ff */
[----:B------:R2:W-:Y:S04]  /*1d60*/  @!P1 STS [R10+0x28], R7 ;  /* 0x000028070a009388 */ /* 0x0005e80000000800 */
[----:B------:R2:W-:Y:S04]  /*1d70*/  @!P1 STS [R10+0x24], R5 ;  /* 0x000024050a009388 */ /* 0x0005e80000000800 */
[----:B------:R2:W-:Y:S02]  /*1d80*/  @!P0 STS [R12+0xc], R5 ;  /* 0x00000c050c008388 */ /* 0x0005e40000000800 */
.L_x_12:
[-C--:B------:R-:W-:Y:S01]  /*1d90*/  ISETP.NE.U32.AND P0, PT, R24, R20.reuse, PT ;  /* 0x000000141800720c */ /* 0x080fe20003f05070 */
[----:B------:R-:W-:Y:S05]  /*1da0*/  WARPSYNC.ALL ;  /* 0x0000000000007948 */ /* 0x000fea0003800000 */
[----:B------:R-:W-:Y:S02]  /*1db0*/  ISETP.NE.AND.EX P0, PT, R25, R21, PT, P0 ;  /* 0x000000151900720c */ /* 0x000fe40003f05300 */
[----:B------:R-:W-:Y:S02]  /*1dc0*/  ISETP.NE.AND P4, PT, R0, RZ, PT ;  /* 0x000000ff0000720c */ /* 0x000fe40003f85270 */
[----:B------:R-:W-:Y:S01]  /*1dd0*/  SEL R9, RZ, 0x1, !P0 ;  /* 0x00000001ff097807 */ /* 0x000fe20004000000 */
[----:B------:R-:W0:Y:S08]  /*1de0*/  S2UR UR5, SR_CgaCtaId ;  /* 0x00000000000579c3 */ /* 0x000e300000008800 */
[----:B------:R-:W-:Y:S01]  /*1df0*/  BAR.SYNC.DEFER_BLOCKING 0x0 ;  /* 0x0000000000007b1d */ /* 0x000fe20000010000 */
[----:B------:R-:W-:-:S02]  /*1e00*/  ISETP.NE.U32.AND P0, PT, R24, R20, PT ;  /* 0x000000141800720c */ /* 0x000fc40003f05070 */
[----:B------:R-:W-:Y:S02]  /*1e10*/  ISETP.NE.U32.AND P1, PT, R20, R18, PT ;  /* 0x000000121400720c */ /* 0x000fe40003f25070 */
[----:B------:R-:W-:Y:S01]  /*1e20*/  ISETP.NE.AND.EX P0, PT, R25, R21, PT, P0 ;  /* 0x000000151900720c */ /* 0x000fe20003f05300 */
[----:B------:R-:W-:Y:S01]  /*1e30*/  UMOV UR4, 0x400 ;  /* 0x0000040000047882 */ /* 0x000fe20000000000 */
[----:B------:R-:W-:Y:S01]  /*1e40*/  ISETP.NE.U32.AND P5, PT, R18, R16, PT ;  /* 0x000000101200720c */ /* 0x000fe20003fa5070 */
[----:B------:R-:W-:Y:S01]  /*1e50*/  BSSY.RECONVERGENT B0, `(.L_x_31) ;  /* 0x000009f000007945 */ /* 0x000fe20003800200 */
[----:B------:R-:W-:Y:S02]  /*1e60*/  ISETP.NE.U32.AND P2, PT, R16, R14, PT ;  /* 0x0000000e1000720c */ /* 0x000fe40003f45070 */
[----:B------:R-:W-:Y:S02]  /*1e70*/  ISETP.NE.U32.AND P3, PT, R14, R22, PT ;  /* 0x000000160e00720c */ /* 0x000fe40003f65070 */
[----:B------:R-:W-:-:S02]  /*1e80*/  ISETP.NE.AND.EX P1, PT, R21, R19, PT, P1 ;  /* 0x000000131500720c */ /* 0x000fc40003f25310 */
[----:B------:R-:W-:Y:S02]  /*1e90*/  ISETP.NE.AND.EX P2, PT, R17, R15, PT, P2 ;  /* 0x0000000f1100720c */ /* 0x000fe40003f45320 */
[----:B------:R-:W-:Y:S01]  /*1ea0*/  ISETP.NE.AND.EX P3, PT, R15, R23, PT, P3 ;  /* 0x000000170f00720c */ /* 0x000fe20003f65330 */
[----:B0-----:R-:W-:-:S09]  /*1eb0*/  ULEA UR6, UR5, UR4, 0x18 ;  /* 0x0000000405067291 */ /* 0x001fd2000f8ec0ff */
[----:B--2---:R-:W0:Y:S04]  /*1ec0*/  @P4 LDS R7, [UR6+0xc] ;  /* 0x00000c06ff074984 */ /* 0x004e280008000800 */
[----:B------:R-:W1:Y:S04]  /*1ed0*/  LDS R33, [UR6+0x24] ;  /* 0x00002406ff217984 */ /* 0x000e680008000800 */
[----:B------:R-:W2:Y:S01]  /*1ee0*/  LDS R5, [UR6+0x2c] ;  /* 0x00002c06ff057984 */ /* 0x000ea20008000800 */
[----:B0-----:R-:W-:Y:S01]  /*1ef0*/  @P4 IMAD.IADD R8, R8, 0x1, R7 ;  /* 0x0000000108084824 */ /* 0x001fe200078e0207 */
[----:B------:R-:W-:Y:S01]  /*1f00*/  BAR.SYNC.DEFER_BLOCKING 0x0 ;  /* 0x0000000000007b1d */ /* 0x000fe20000010000 */
[----:B------:R-:W-:-:S02]  /*1f10*/  ISETP.NE.AND.EX P4, PT, R19, R17, PT, P5 ;  /* 0x000000111300720c */ /* 0x000fc40003f85350 */
[--C-:B------:R-:W-:Y:S02]  /*1f20*/  IMAD.IADD R6, R3, 0x1, R8.reuse ;  /* 0x0000000103067824 */ /* 0x100fe400078e0208 */
[----:B-1----:R-:W-:Y:S02]  /*1f30*/  @P0 IMAD.IADD R3, R8, 0x1, -R33 ;  /* 0x0000000108030824 */ /* 0x002fe400078e0a21 */
[--C-:B------:R-:W-:Y:S02]  /*1f40*/  IMAD.IADD R4, R4, 0x1, R8.reuse ;  /* 0x0000000104047824 */ /* 0x100fe400078e0208 */
[----:B------:R-:W-:Y:S01]  /*1f50*/  IMAD.IADD R10, R2, 0x1, R8 ;  /* 0x00000001020a7824 */ /* 0x000fe200078e0208 */
[----:B------:R-:W-:Y:S02]  /*1f60*/  @P0 LEA R3, R3, UR6, 0x3 ;  /* 0x0000000603030c11 */ /* 0x000fe4000f8e18ff */
[----:B------:R-:W-:Y:S02]  /*1f70*/  @P1 IADD3 R8, PT, PT, -R33, R8, R9 ;  /* 0x0000000821081210 */ /* 0x000fe40007ffe109 */
[----:B------:R-:W-:-:S02]  /*1f80*/  @P4 IMAD.IADD R2, R4, 0x1, -R33 ;  /* 0x0000000104024824 */ /* 0x000fc400078e0a21 */
[--C-:B------:R-:W-:Y:S01]  /*1f90*/  @P2 IMAD.IADD R4, R6, 0x1, -R33.reuse ;  /* 0x0000000106042824 */ /* 0x100fe200078e0a21 */
[----:B------:R-:W-:Y:S01]  /*1fa0*/  @P1 LEA R7, R8, UR6, 0x3 ;  /* 0x0000000608071c11 */ /* 0x000fe2000f8e18ff */
[----:B------:R-:W-:Y:S01]  /*1fb0*/  @P3 IMAD.IADD R6, R10, 0x1, -R33 ;  /* 0x000000010a063824 */ /* 0x000fe200078e0a21 */
[----:B------:R-:W-:Y:S02]  /*1fc0*/  @P4 LEA R9, R2, UR6, 0x3 ;  /* 0x0000000602094c11 */ /* 0x000fe4000f8e18ff */
[----:B------:R-:W-:Y:S02]  /*1fd0*/  @P2 LEA R11, R4, UR6, 0x3 ;  /* 0x00000006040b2c11 */ /* 0x000fe4000f8e18ff */
[----:B------:R-:W-:Y:S01]  /*1fe0*/  @P3 LEA R13, R6, UR6, 0x3 ;  /* 0x00000006060d3c11 */ /* 0x000fe2000f8e18ff */
[----:B------:R0:W-:Y:S01]  /*1ff0*/  @P0 STS.64 [R3], R20 ;  /* 0x0000001403000388 */ /* 0x0001e20000000a00 */
[----:B--2---:R-:W-:-:S03]  /*2000*/  ISETP.GE.AND P0, PT, R0, R5, PT ;  /* 0x000000050000720c */ /* 0x004fc60003f06270 */
[----:B------:R0:W-:Y:S04]  /*2010*/  @P1 STS.64 [R7], R18 ;  /* 0x0000001207001388 */ /* 0x0001e80000000a00 */
[----:B------:R0:W-:Y:S04]  /*2020*/  @P4 STS.64 [R9], R16 ;  /* 0x0000001009004388 */ /* 0x0001e80000000a00 */
[----:B------:R0:W-:Y:S04]  /*2030*/  @P2 STS.64 [R11], R14 ;  /* 0x0000000e0b002388 */ /* 0x0001e80000000a00 */
[----:B------:R0:W-:Y:S01]  /*2040*/  @P3 STS.64 [R13], R22 ;  /* 0x000000160d003388 */ /* 0x0001e20000000a00 */
[----:B------:R-:W-:Y:S06]  /*2050*/  BAR.SYNC.DEFER_BLOCKING 0x0 ;  /* 0x0000000000007b1d */ /* 0x000fec0000010000 */
[----:B------:R-:W-:Y:S05]  /*2060*/  @P0 BRA `(.L_x_32) ;  /* 0x0000000400f40947 */ /* 0x000fea0003800000 */
[----:B------:R-:W-:Y:S01]  /*2070*/  LOP3.LUT R2, RZ, R0, RZ, 0x33, !PT ;  /* 0x00000000ff027212 */ /* 0x000fe200078e33ff */
[----:B------:R-:W-:Y:S04]  /*2080*/  BSSY.RECONVERGENT B1, `(.L_x_33) ;  /* 0x0000017000017945 */ /* 0x000fe80003800200 */
[----:B------:R-:W-:-:S05]  /*2090*/  IMAD.IADD R2, R5, 0x1, R2 ;  /* 0x0000000105027824 */ /* 0x000fca00078e0202 */
[C---:B0-----:R-:W-:Y:S02]  /*20a0*/  LOP3.LUT R3, R2.reuse, 0xc0, RZ, 0xc0, !PT ;  /* 0x000000c002037812 */ /* 0x041fe400078ec0ff */
[----:B------:R-:W-:Y:S02]  /*20b0*/  ISETP.GE.U32.AND P1, PT, R2, 0xc0, PT ;  /* 0x000000c00200780c */ /* 0x000fe40003f26070 */
[----:B------:R-:W-:-:S13]  /*20c0*/  ISETP.NE.AND P0, PT, R3, 0xc0, PT ;  /* 0x000000c00300780c */ /* 0x000fda0003f05270 */
[----:B------:R-:W-:Y:S05]  /*20d0*/  @!P0 BRA `(.L_x_34) ;  /* 0x0000000000448947 */ /* 0x000fea0003800000 */
[----:B------:R-:W0:Y:S01]  /*20e0*/  LDC.64 R8, c[0x0][0x388] ;  /* 0x0000e200ff087b82 */ /* 0x000e220000000a00 */
[----:B------:R-:W-:Y:S01]  /*20f0*/  LEA.HI R2, R2, 0x1, RZ, 0x1a ;  /* 0x0000000102027811 */ /* 0x000fe200078fd0ff */
[C---:B------:R-:W-:Y:S01]  /*2100*/  IMAD.IADD R11, R0.reuse, 0x1, R33 ;  /* 0x00000001000b7824 */ /* 0x040fe200078e0221 */
[----:B------:R-:W-:-:S03]  /*2110*/  LEA R4, R0, UR6, 0x3 ;  /* 0x0000000600047c11 */ /* 0x000fc6000f8e18ff */
[C---:B------:R-:W-:Y:S01]  /*2120*/  IMAD.SHL.U32 R3, R2.reuse, 0x40, RZ ;  /* 0x0000004002037824 */ /* 0x040fe200078e00ff */
[----:B------:R-:W-:-:S04]  /*2130*/  LOP3.LUT R2, R2, 0x3, RZ, 0xc0, !PT ;  /* 0x0000000302027812 */ /* 0x000fc800078ec0ff */
[----:B------:R-:W-:Y:S01]  /*2140*/  LOP3.LUT R3, R3, 0xc0, RZ, 0xc0, !PT ;  /* 0x000000c003037812 */ /* 0x000fe200078ec0ff */
[----:B------:R-:W-:-:S04]  /*2150*/  IMAD.MOV R10, RZ, RZ, -R2 ;  /* 0x000000ffff0a7224 */ /* 0x000fc800078e0a02 */
[----:B------:R-:W-:-:S07]  /*2160*/  IMAD.IADD R0, R0, 0x1, R3 ;  /* 0x0000000100007824 */ /* 0x000fce00078e0203 */
.L_x_35:
[----:B-1----:R1:W2:Y:S01]  /*2170*/  LDS.64 R6, [R4] ;  /* 0x0000000004067984 */ /* 0x0022a20000000a00 */
[----:B0-----:R-:W-:-:S04]  /*2180*/  IMAD.WIDE R2, R11, 0x8, R8 ;  /* 0x000000080b027825 */ /* 0x001fc800078e0208 */
[----:B------:R-:W-:Y:S02]  /*2190*/  VIADD R10, R10, 0x1 ;  /* 0x000000010a0a7836 */ /* 0x000fe40000000000 */
[----:B------:R-:W-:Y:S02]  /*21a0*/  VIADD R11, R11, 0x40 ;  /* 0x000000400b0b7836 */ /* 0x000fe40000000000 */
[----:B-1----:R-:W-:Y:S01]  /*21b0*/  VIADD R4, R4, 0x200 ;  /* 0x0000020004047836 */ /* 0x002fe20000000000 */
[----:B------:R-:W-:Y:S01]  /*21c0*/  ISETP.NE.AND P0, PT, R10, RZ, PT ;  /* 0x000000ff0a00720c */ /* 0x000fe20003f05270 */
[----:B--2---:R1:W-:-:S12]  /*21d0*/  STG.E.64 desc[UR8][R2.64], R6 ;  /* 0x0000000602007986 */ /* 0x0043d8000c101b08 */
[----:B------:R-:W-:Y:S05]  /*21e0*/  @P0 BRA `(.L_x_35) ;  /* 0xfffffffc00e00947 */ /* 0x000fea000383ffff */
.L_x_34:
[----:B------:R-:W-:Y:S05]  /*21f0*/  BSYNC.RECONVERGENT B1 ;  /* 0x0000000000017941 */ /* 0x000fea0003800200 */
.L_x_33:
[----:B------:R-:W-:Y:S05]  /*2200*/  @!P1 BRA `(.L_x_32) ;  /* 0x00000004008c9947 */ /* 0x000fea0003800000 */
[----:B------:R-:W0:Y:S01]  /*2210*/  LDCU.64 UR4, c[0x0][0x388] ;  /* 0x00007100ff0477ac */ /* 0x000e220008000a00 */
[----:B-1----:R-:W-:Y:S01]  /*2220*/  IMAD.IADD R2, R5, 0x1, -R0 ;  /* 0x0000000105027824 */ /* 0x002fe200078e0a00 */
[C---:B------:R-:W-:Y:S01]  /*2230*/  LEA R4, R0.reuse, UR6, 0x3 ;  /* 0x0000000600047c11 */ /* 0x040fe2000f8e18ff */
[----:B------:R-:W-:Y:S01]  /*2240*/  BSSY.RECONVERGENT B1, `(.L_x_36) ;  /* 0x0000038000017945 */ /* 0x000fe20003800200 */
[----:B------:R-:W-:Y:S01]  /*2250*/  IMAD.IADD R33, R0, 0x1, R33 ;  /* 0x0000000100217824 */ /* 0x000fe200078e0221 */
[----:B------:R-:W-:Y:S02]  /*2260*/  PLOP3.LUT P0, PT, PT, PT, PT, 0x80, 0x8 ;  /* 0x000000000008781c */ /* 0x000fe40003f0f070 */
[----:B------:R-:W-:Y:S01]  /*2270*/  ISETP.GT.AND P1, PT, R2, 0x300, PT ;  /* 0x000003000200780c */ /* 0x000fe20003f24270 */
[----:B------:R-:W-:Y:S01]  /*2280*/  VIADD R4, R4, 0x400 ;  /* 0x0000040004047836 */ /* 0x000fe20000000000 */
[----:B0-----:R-:W-:-:S04]  /*2290*/  UIADD3 UR4, UP0, UPT, UR4, 0x400, URZ ;  /* 0x0000040004047890 */ /* 0x001fc8000ff1e0ff */
[----:B------:R-:W-:Y:S02]  /*22a0*/  UIADD3.X UR5, UPT, UPT, URZ, UR5, URZ, UP0, !UPT ;  /* 0x00000005ff057290 */ /* 0x000fe400087fe4ff */
[----:B------:R-:W-:-:S04]  /*22b0*/  IMAD.U32 R2, RZ, RZ, UR4 ;  /* 0x00000004ff027e24 */ /* 0x000fc8000f8e00ff */
[----:B------:R-:W-:Y:S01]  /*22c0*/  IMAD.U32 R3, RZ, RZ, UR5 ;  /* 0x00000005ff037e24 */ /* 0x000fe2000f8e00ff */
[----:B------:R-:W-:Y:S06]  /*22d0*/  @!P1 BRA `(.L_x_37) ;  /* 0x0000000000b89947 */ /* 0x000fec0003800000 */
[----:B------:R-:W-:Y:S01]  /*22e0*/  PLOP3.LUT P0, PT, PT, PT, PT, 0x8, 0x80 ;  /* 0x000000000080781c */ /* 0x000fe20003f0e170 */
[----:B------:R-:W-:-:S12]  /*22f0*/  VIADD R35, R5, 0xfffffd00 ;  /* 0xfffffd0005237836 */ /* 0x000fd80000000000 */
.L_x_38:
[----:B-1----:R-:W0:Y:S01]  /*2300*/  LDS.64 R14, [R4+0x200] ;  /* 0x00020000040e7984 */ /* 0x002e220000000a00 */
[----:B------:R-:W-:-:S03]  /*2310*/  IMAD.WIDE R36, R33, 0x8, R2 ;  /* 0x0000000821247825 */ /* 0x000fc600078e0202 */
[----:B------:R-:W1:Y:S01]  /*2320*/  LDS.64 R24, [R4+-0x400] ;  /* 0xfffc000004187984 */ /* 0x000e620000000a00 */
[C---:B------:R-:W-:Y:S02]  /*2330*/  VIADD R31, R33.reuse, 0x100 ;  /* 0x00000100211f7836 */ /* 0x040fe40000000000 */
[----:B------:R-:W-:Y:S01]  /*2340*/  VIADD R32, R33, 0x300 ;  /* 0x0000030021207836 */ /* 0x000fe20000000000 */
[----:B------:R-:W2:Y:S01]  /*2350*/  LDS.64 R26, [R4+-0x200] ;  /* 0xfffe0000041a7984 */ /* 0x000ea20000000a00 */
[----:B------:R-:W-:-:S03]  /*2360*/  IMAD.WIDE R30, R31, 0x8, R2 ;  /* 0x000000081f1e7825 */ /* 0x000fc600078e0202 */
[----:B------:R-:W3:Y:S01]  /*2370*/  LDS.64 R28, [R4] ;  /* 0x00000000041c7984 */ /* 0x000ee20000000a00 */
[----:B------:R-:W-:-:S03]  /*2380*/  VIADD R0, R0, 0x400 ;  /* 0x0000040000007836 */ /* 0x000fc60000000000 */
[----:B------:R-:W4:Y:S02]  /*2390*/  LDS.64 R6, [R4+0x400] ;  /* 0x0004000004067984 */ /* 0x000f240000000a00 */
[----:B------:R-:W-:Y:S02]  /*23a0*/  ISETP.GE.AND P1, PT, R0, R35, PT ;  /* 0x000000230000720c */ /* 0x000fe40003f26270 */
[----:B------:R-:W5:Y:S04]  /*23b0*/  LDS.64 R8, [R4+0x600] ;  /* 0x0006000004087984 */ /* 0x000f680000000a00 */
[----:B------:R-:W5:Y:S04]  /*23c0*/  LDS.64 R10, [R4+0x800] ;  /* 0x00080000040a7984 */ /* 0x000f680000000a00 */
[----:B------:R-:W5:Y:S04]  /*23d0*/  LDS.64 R12, [R4+0xa00] ;  /* 0x000a0000040c7984 */ /* 0x000f680000000a00 */
[----:B------:R-:W-:Y:S04]  /*23e0*/  LDS.64 R16, [R4+0xe00] ;  /* 0x000e000004107984 */ /* 0x000fe80000000a00 */
[----:B------:R-:W-:Y:S04]  /*23f0*/  LDS.64 R18, [R4+0x1000] ;  /* 0x0010000004127984 */ /* 0x000fe80000000a00 */
[----:B0-----:R-:W-:Y:S04]  /*2400*/  STG.E.64 desc[UR8][R36.64+0x200], R14 ;  /* 0x0002000e24007986 */ /* 0x001fe8000c101b08 */
[----:B-1----:R-:W-:Y:S04]  /*2410*/  STG.E.64 desc[UR8][R36.64+-0x400], R24 ;  /* 0xfffc001824007986 */ /* 0x002fe8000c101b08 */
[----:B--2---:R-:W-:Y:S04]  /*2420*/  STG.E.64 desc[UR8][R36.64+-0x200], R26 ;  /* 0xfffe001a24007986 */ /* 0x004fe8000c101b08 */
[----:B---3--:R0:W-:Y:S04]  /*2430*/  STG.E.64 desc[UR8][R36.64], R28 ;  /* 0x0000001c24007986 */ /* 0x0081e8000c101b08 */
[----:B------:R-:W1:Y:S04]  /*2440*/  LDS.64 R14, [R4+0xc00] ;  /* 0x000c0000040e7984 */ /* 0x000e680000000a00 */
[----:B------:R-:W2:Y:S04]  /*2450*/  LDS.64 R20, [R4+0x1200] ;  /* 0x0012000004147984 */ /* 0x000ea80000000a00 */
[----:B------:R-:W3:Y:S01]  /*2460*/  LDS.64 R22, [R4+0x1400] ;  /* 0x0014000004167984 */ /* 0x000ee20000000a00 */
[----:B0-----:R-:W-:-:S03]  /*2470*/  VIADD R37, R33, 0x200 ;  /* 0x0000020021257836 */ /* 0x001fc60000000000 */
[----:B------:R-:W0:Y:S01]  /*2480*/  LDS.64 R24, [R4+0x1600] ;  /* 0x0016000004187984 */ /* 0x000e220000000a00 */
[----:B------:R-:W-:Y:S02]  /*2490*/  VIADD R33, R33, 0x400 ;  /* 0x0000040021217836 */ /* 0x000fe40000000000 */
[----:B------:R-:W-:Y:S01]  /*24a0*/  IMAD.WIDE R36, R37, 0x8, R2 ;  /* 0x0000000825247825 */ /* 0x000fe200078e0202 */
[----:B------:R-:W0:Y:S04]  /*24b0*/  LDS.64 R26, [R4+0x1800] ;  /* 0x00180000041a7984 */ /* 0x000e280000000a00 */
[----:B------:R5:W0:Y:S04]  /*24c0*/  LDS.64 R28, [R4+0x1a00] ;  /* 0x001a0000041c7984 */ /* 0x000a280000000a00 */
[----:B----4-:R4:W-:Y:S04]  /*24d0*/  STG.E.64 desc[UR8][R30.64+-0x400], R6 ;  /* 0xfffc00061e007986 */ /* 0x0109e8000c101b08 */
[----:B-----5:R0:W-:Y:S01]  /*24e0*/  STG.E.64 desc[UR8][R30.64+-0x200], R8 ;  /* 0xfffe00081e007986 */ /* 0x0201e2000c101b08 */
[----:B------:R-:W-:-:S03]  /*24f0*/  VIADD R4, R4, 0x2000 ;  /* 0x0000200004047836 */ /* 0x000fc60000000000 */
[----:B------:R0:W-:Y:S04]  /*2500*/  STG.E.64 desc[UR8][R30.64], R10 ;  /* 0x0000000a1e007986 */ /* 0x0001e8000c101b08 */
[----:B------:R0:W-:Y:S01]  /*2510*/  STG.E.64 desc[UR8][R30.64+0x200], R12 ;  /* 0x0002000c1e007986 */ /* 0x0001e2000c101b08 */
[----:B----4-:R-:W-:-:S03]  /*2520*/  IMAD.WIDE R6, R32, 0x8, R2 ;  /* 0x0000000820067825 */ /* 0x010fc600078e0202 */
[----:B-1----:R1:W-:Y:S04]  /*2530*/  STG.E.64 desc[UR8][R36.64+-0x400], R14 ;  /* 0xfffc000e24007986 */ /* 0x0023e8000c101b08 */
[----:B------:R1:W-:Y:S04]  /*2540*/  STG.E.64 desc[UR8][R36.64+-0x200], R16 ;  /* 0xfffe001024007986 */ /* 0x0003e8000c101b08 */
[----:B------:R1:W-:Y:S04]  /*2550*/  STG.E.64 desc[UR8][R36.64], R18 ;  /* 0x0000001224007986 */ /* 0x0003e8000c101b08 */
[----:B--2---:R1:W-:Y:S04]  /*2560*/  STG.E.64 desc[UR8][R36.64+0x200], R20 ;  /* 0x0002001424007986 */ /* 0x0043e8000c101b08 */
[----:B---3--:R1:W-:Y:S04]  /*2570*/  STG.E.64 desc[UR8][R6.64+-0x400], R22 ;  /* 0xfffc001606007986 */ /* 0x0083e8000c101b08 */
[----:B0-----:R1:W-:Y:S04]  /*2580*/  STG.E.64 desc[UR8][R6.64+-0x200], R24 ;  /* 0xfffe001806007986 */ /* 0x0013e8000c101b08 */
[----:B------:R1:W-:Y:S04]  /*2590*/  STG.E.64 desc[UR8][R6.64], R26 ;  /* 0x0000001a06007986 */ /* 0x0003e8000c101b08 */
[----:B------:R1:W-:Y:S01]  /*25a0*/  STG.E.64 desc[UR8][R6.64+0x200], R28 ;  /* 0x0002001c06007986 */ /* 0x0003e2000c101b08 */
[----:B------:R-:W-:Y:S05]  /*25b0*/  @!P1 BRA `(.L_x_38) ;  /* 0xfffffffc00509947 */ /* 0x000fea000383ffff */
.L_x_37:
[----:B------:R-:W-:Y:S05]  /*25c0*/  BSYNC.RECONVERGENT B1 ;  /* 0x0000000000017941 */ /* 0x000fea0003800200 */
.L_x_36:
[----:B-1----:R-:W-:Y:S01]  /*25d0*/  IMAD.IADD R6, R5, 0x1, -R0 ;  /* 0x0000000105067824 */ /* 0x002fe200078e0a00 */
[----:B------:R-:W-:Y:S04]  /*25e0*/  BSSY.RECONVERGENT B1, `(.L_x_39) ;  /* 0x000001a000017945 */ /* 0x000fe80003800200 */
[----:B------:R-:W-:-:S13]  /*25f0*/  ISETP.GT.AND P1, PT, R6, 0x100, PT ;  /* 0x000001000600780c */ /* 0x000fda0003f24270 */
[----:B------:R-:W-:Y:S05]  /*2600*/  @!P1 BRA `(.L_x_40) ;  /* 0x00000000005c9947 */ /* 0x000fea0003800000 */
[----:B------:R-:W0:Y:S01]  /*2610*/  LDS.64 R8, [R4+-0x400] ;  /* 0xfffc000004087984 */ /* 0x000e220000000a00 */
[C---:B------:R-:W-:Y:S01]  /*2620*/  VIADD R17, R33.reuse, 0x100 ;  /* 0x0000010021117836 */ /* 0x040fe20000000000 */
[----:B------:R-:W-:Y:S01]  /*2630*/  PLOP3.LUT P0, PT, PT, PT, PT, 0x8, 0x80 ;  /* 0x000000000080781c */ /* 0x000fe20003f0e170 */
[--C-:B------:R-:W-:Y:S01]  /*2640*/  IMAD.WIDE R6, R33, 0x8, R2.reuse ;  /* 0x0000000821067825 */ /* 0x100fe200078e0202 */
[----:B------:R-:W1:Y:S03]  /*2650*/  LDS.64 R10, [R4+-0x200] ;  /* 0xfffe0000040a7984 */ /* 0x000e660000000a00 */
[----:B------:R-:W-:Y:S01]  /*2660*/  IMAD.WIDE R16, R17, 0x8, R2 ;  /* 0x0000000811107825 */ /* 0x000fe200078e0202 */
[----:B------:R-:W2:Y:S03]  /*2670*/  LDS.64 R12, [R4] ;  /* 0x00000000040c7984 */ /* 0x000ea60000000a00 */
[----:B------:R-:W-:Y:S01]  /*2680*/  VIADD R0, R0, 0x200 ;  /* 0x0000020000007836 */ /* 0x000fe20000000000 */
[----:B------:R-:W3:Y:S01]  /*2690*/  LDS.64 R14, [R4+0x200] ;  /* 0x00020000040e7984 */ /* 0x000ee20000000a00 */
[----:B------:R-:W-:-:S03]  /*26a0*/  VIADD R33, R33, 0x200 ;  /* 0x0000020021217836 */ /* 0x000fc60000000000 */
[----:B------:R-:W4:Y:S04]  /*26b0*/  LDS.64 R18, [R4+0x400] ;  /* 0x0004000004127984 */ /* 0x000f280000000a00 */
[----:B------:R-:W5:Y:S04]  /*26c0*/  LDS.64 R20, [R4+0x600] ;  /* 0x0006000004147984 */ /* 0x000f680000000a00 */
[----:B------:R-:W5:Y:S04]  /*26d0*/  LDS.64 R22, [R4+0x800] ;  /* 0x0008000004167984 */ /* 0x000f680000000a00 */
[----:B------:R0:W5:Y:S02]  /*26e0*/  LDS.64 R24, [R4+0xa00] ;  /* 0x000a000004187984 */ /* 0x0001640000000a00 */
[----:B0-----:R-:W-:-:S02]  /*26f0*/  VIADD R4, R4, 0x1000 ;  /* 0x0000100004047836 */ /* 0x001fc40000000000 */
[----:B------:R0:W-:Y:S04]  /*2700*/  STG.E.64 desc[UR8][R6.64+-0x400], R8 ;  /* 0xfffc000806007986 */ /* 0x0001e8000c101b08 */
[----:B-1----:R0:W-:Y:S04]  /*2710*/  STG.E.64 desc[UR8][R6.64+-0x200], R10 ;  /* 0xfffe000a06007986 */ /* 0x0021e8000c101b08 */
[----:B--2---:R0:W-:Y:S04]  /*2720*/  STG.E.64 desc[UR8][R6.64], R12 ;  /* 0x0000000c06007986 */ /* 0x0041e8000c101b08 */
[----:B---3--:R0:W-:Y:S04]  /*2730*/  STG.E.64 desc[UR8][R6.64+0x200], R14 ;  /* 0x0002000e06007986 */ /* 0x0081e8000c101b08 */
[----:B----4-:R0:W-:Y:S04]  /*2740*/  STG.E.64 desc[UR8][R16.64+-0x400], R18 ;  /* 0xfffc001210007986 */ /* 0x0101e8000c101b08 */
[----:B-----5:R0:W-:Y:S04]  /*2750*/  STG.E.64 desc[UR8][R16.64+-0x200], R20 ;  /* 0xfffe001410007986 */ /* 0x0201e8000c101b08 */
[----:B------:R0:W-:Y:S04]  /*2760*/  STG.E.64 desc[UR8][R16.64], R22 ;  /* 0x0000001610007986 */ /* 0x0001e8000c101b08 */
[----:B------:R0:W-:Y:S02]  /*2770*/  STG.E.64 desc[UR8][R16.64+0x200], R24 ;  /* 0x0002001810007986 */ /* 0x0001e4000c101b08 */
.L_x_40:
[----:B------:R-:W-:Y:S05]  /*2780*/  BSYNC.RECONVERGENT B1 ;  /* 0x0000000000017941 */ /* 0x000fea0003800200 */
.L_x_39:
[----:B------:R-:W-:-:S13]  /*2790*/  ISETP.LT.OR P0, PT, R0, R5, P0 ;  /* 0x000000050000720c */ /* 0x000fda0000701670 */
[----:B------:R-:W-:Y:S05]  /*27a0*/  @!P0 BRA `(.L_x_32) ;  /* 0x0000000000248947 */ /* 0x000fea0003800000 */
[----:B0-----:R-:W0:Y:S01]  /*27b0*/  LDS.64 R6, [R4+-0x400] ;  /* 0xfffc000004067984 */ /* 0x001e220000000a00 */
[----:B------:R-:W-:-:S03]  /*27c0*/  IMAD.WIDE R2, R33, 0x8, R2 ;  /* 0x0000000821027825 */ /* 0x000fc600078e0202 */
[----:B------:R-:W1:Y:S04]  /*27d0*/  LDS.64 R8, [R4+-0x200] ;  /* 0xfffe000004087984 */ /* 0x000e680000000a00 */
[----:B------:R-:W2:Y:S04]  /*27e0*/  LDS.64 R10, [R4] ;  /* 0x00000000040a7984 */ /* 0x000ea80000000a00 */
[----:B------:R-:W3:Y:S04]  /*27f0*/  LDS.64 R12, [R4+0x200] ;  /* 0x00020000040c7984 */ /* 0x000ee80000000a00 */
[----:B0-----:R4:W-:Y:S04]  /*2800*/  STG.E.64 desc[UR8][R2.64+-0x400], R6 ;  /* 0xfffc000602007986 */ /* 0x0019e8000c101b08 */
[----:B-1----:R4:W-:Y:S04]  /*2810*/  STG.E.64 desc[UR8][R2.64+-0x200], R8 ;  /* 0xfffe000802007986 */ /* 0x0029e8000c101b08 */
[----:B--2---:R4:W-:Y:S04]  /*2820*/  STG.E.64 desc[UR8][R2.64], R10 ;  /* 0x0000000a02007986 */ /* 0x0049e8000c101b08 */
[----:B---3--:R4:W-:Y:S02]  /*2830*/  STG.E.64 desc[UR8][R2.64+0x200], R12 ;  /* 0x0002000c02007986 */ /* 0x0089e4000c101b08 */
.L_x_32:
[----:B------:R-:W-:Y:S05]  /*2840*/  BSYNC.RECONVERGENT B0 ;  /* 0x0000000000007941 */ /* 0x000fea0003800200 */
.L_x_31:
[----:B------:R-:W-:Y:S06]  /*2850*/  BAR.SYNC.DEFER_BLOCKING 0x0 ;  /* 0x0000000000007b1d */ /* 0x000fec0000010000 */
[----:B------:R-:W-:Y:S05]  /*2860*/  EXIT ;  /* 0x000000000000794d */ /* 0x000fea0003800000 */
.L_x_0:
[----:B------:R-:W0:Y:S01]  /*2870*/  S2R R0, SR_CTAID.X ;  /* 0x0000000000007919 */ /* 0x000e220000002500 */
[----:B------:R-:W1:Y:S01]  /*2880*/  LDCU UR6, c[0x0][0x3a0] ;  /* 0x00007400ff0677ac */ /* 0x000e620008000800 */
[C---:B0-----:R-:W-:Y:S01]  /*2890*/  ISETP.NE.AND P0, PT, R0.reuse, RZ, PT ;  /* 0x000000ff0000720c */ /* 0x041fe20003f05270 */
[----:B------:R-:W-:-:S05]  /*28a0*/  IMAD R0, R0, 0x140, RZ ;  /* 0x0000014000007824 */ /* 0x000fca00078e02ff */
[----:B-1----:R-:W-:-:S07]  /*28b0*/  IADD3 R33, PT, PT, -R0, UR6, RZ ;  /* 0x0000000600217c10 */ /* 0x002fce000fffe1ff */
[----:B------:R-:W-:Y:S05]  /*28c0*/  @P0 BRA `(.L_x_41) ;  /* 0x0000001000000947 */ /* 0x000fea0003800000 */
[----:B------:R-:W0:Y:S02]  /*28d0*/  LDC.64 R6, c[0x0][0x380] ;  /* 0x0000e000ff067b82 */ /* 0x000e240000000a00 */
[----:B0-----:R-:W-:-:S05]  /*28e0*/  IMAD.WIDE.U32 R4, R0, 0x8, R6 ;  /* 0x0000000800047825 */ /* 0x001fca00078e0006 */
[----:B------:R0:W2:Y:S01]  /*28f0*/  LDG.E.64.CONSTANT R2, desc[UR8][R4.64] ;  /* 0x0000000804027981 */ /* 0x0000a2000c1e9b00 */
[----:B------:R-:W1:Y:S02]  /*2900*/  S2R R19, SR_TID.X ;  /* 0x0000000000137919 */ /* 0x000e640000002100 */
[C---:B-1----:R-:W-:Y:S02]  /*2910*/  LOP3.LUT R9, R19.reuse, 0x1f, RZ, 0xc0, !PT ;  /* 0x0000001f13097812 */ /* 0x042fe400078ec0ff */
[----:B------:R-:W-:-:S05]  /*2920*/  LOP3.LUT R8, R19, 0x3e0, RZ, 0xc0, !PT ;  /* 0x000003e013087812 */ /* 0x000fca00078ec0ff */
[----:B------:R-:W-:-:S04]  /*2930*/  IMAD R9, R8, 0x5, R9 ;  /* 0x0000000508097824 */ /* 0x000fc800078e0209 */
[C---:B------:R-:W-:Y:S01]  /*2940*/  VIADD R8, R9.reuse, 0x20 ;  /* 0x0000002009087836 */ /* 0x040fe20000000000 */
[CC--:B------:R-:W-:Y:S01]  /*2950*/  ISETP.GE.AND P0, PT, R9.reuse, R33.reuse, PT ;  /* 0x000000210900720c */ /* 0x0c0fe20003f06270 */
[C---:B------:R-:W-:Y:S01]  /*2960*/  VIADD R10, R9.reuse, 0x40 ;  /* 0x00000040090a7836 */ /* 0x040fe20000000000 */
[C---:B0-----:R-:W-:Y:S01]  /*2970*/  LEA R4, P5, R9.reuse, R4, 0x3 ;  /* 0x0000000409047211 */ /* 0x041fe200078a18ff */
[C---:B------:R-:W-:Y:S01]  /*2980*/  VIADD R12, R9.reuse, 0x60 ;  /* 0x00000060090c7836 */ /* 0x040fe20000000000 */
[-C--:B------:R-:W-:Y:S01]  /*2990*/  ISETP.GE.AND P1, PT, R8, R33.reuse, PT ;  /* 0x000000210800720c */ /* 0x080fe20003f26270 */
[----:B------:R-:W-:Y:S01]  /*29a0*/  VIADD R8, R9, 0x80 ;  /* 0x0000008009087836 */ /* 0x000fe20000000000 */
[-C--:B------:R-:W-:Y:S01]  /*29b0*/  ISETP.GE.AND P2, PT, R10, R33.reuse, PT ;  /* 0x000000210a00720c */ /* 0x080fe20003f46270 */
[----:B------:R-:W-:Y:S01]  /*29c0*/  IMAD.X R5, RZ, RZ, R5, P5 ;  /* 0x000000ffff057224 */ /* 0x000fe200028e0605 */
[-C--:B------:R-:W-:Y:S02]  /*29d0*/  ISETP.GE.AND P3, PT, R12, R33.reuse, PT ;  /* 0x000000210c00720c */ /* 0x080fe40003f66270 */
[----:B------:R-:W-:-:S03]  /*29e0*/  ISETP.GE.AND P4, PT, R8, R33, PT ;  /* 0x000000210800720c */ /* 0x000fc60003f86270 */
[----:B------:R-:W-:-:S04]  /*29f0*/  @!P0 IMAD.IADD R11, R0, 0x1, R9 ;  /* 0x00000001000b8824 */ /* 0x000fc800078e0209 */
[----:B------:R-:W-:-:S04]  /*2a00*/  @!P0 IMAD.WIDE.U32 R6, R11, 0x8, R6 ;  /* 0x000000080b068825 */ /* 0x000fc800078e0006 */
[----:B--2---:R-:W-:Y:S02]  /*2a10*/  IMAD.MOV.U32 R16, RZ, RZ, R2 ;  /* 0x000000ffff107224 */ /* 0x004fe400078e0002 */
[----:B------:R-:W-:Y:S02]  /*2a20*/  IMAD.MOV.U32 R17, RZ, RZ, R3 ;  /* 0x000000ffff117224 */ /* 0x000fe400078e0003 */
[--C-:B------:R-:W-:Y:S01]  /*2a30*/  IMAD.MOV.U32 R10, RZ, RZ, R16.reuse ;  /* 0x000000ffff0a7224 */ /* 0x100fe200078e0010 */
[----:B------:R-:W2:Y:S01]  /*2a40*/  @!P0 LDG.E.64.CONSTANT R2, desc[UR8][R6.64] ;  /* 0x0000000806028981 */ /* 0x000ea2000c1e9b00 */
[--C-:B------:R-:W-:Y:S02]  /*2a50*/  IMAD.MOV.U32 R11, RZ, RZ, R17.reuse ;  /* 0x000000ffff0b7224 */ /* 0x100fe400078e0011 */
[----:B------:R-:W-:Y:S02]  /*2a60*/  IMAD.MOV.U32 R20, RZ, RZ, R16 ;  /* 0x000000ffff147224 */ /* 0x000fe400078e0010 */
[----:B------:R-:W-:-:S02]  /*2a70*/  IMAD.MOV.U32 R21, RZ, RZ, R17 ;  /* 0x000000ffff157224 */ /* 0x000fc400078e0011 */
[----:B------:R-:W-:Y:S01]  /*2a80*/  IMAD.MOV.U32 R22, RZ, RZ, R16 ;  /* 0x000000ffff167224 */ /* 0x000fe200078e0010 */
[----:B------:R-:W3:Y:S01]  /*2a90*/  @!P1 LDG.E.64.CONSTANT R10, desc[UR8][R4.64+0x100] ;  /* 0x00010008040a9981 */ /* 0x000ee2000c1e9b00 */
[----:B------:R-:W-:-:S03]  /*2aa0*/  IMAD.MOV.U32 R23, RZ, RZ, R17 ;  /* 0x000000ffff177224 */ /* 0x000fc600078e0011 */
[----:B------:R-:W4:Y:S04]  /*2ab0*/  @!P2 LDG.E.64.CONSTANT R20, desc[UR8][R4.64+0x200] ;  /* 0x000200080414a981 */ /* 0x000f28000c1e9b00 */
[----:B------:R-:W5:Y:S04]  /*2ac0*/  @!P3 LDG.E.64.CONSTANT R22, desc[UR8][R4.64+0x300] ;  /* 0x000300080416b981 */ /* 0x000f68000c1e9b00 */
[----:B------:R-:W5:Y:S01]  /*2ad0*/  @!P4 LDG.E.64.CONSTANT R16, desc[UR8][R4.64+0x400] ;  /* 0x000400080410c981 */ /* 0x000f62000c1e9b00 */
[----:B------:R-:W0:Y:S01]  /*2ae0*/  S2R R0, SR_LANEID ;  /* 0x0000000000007919 */ /* 0x000e220000000000 */
[----:B------:R-:W1:Y:S01]  /*2af0*/  S2UR UR5, SR_CgaCtaId ;  /* 0x00000000000579c3 */ /* 0x000e620000008800 */
[----:B------:R-:W-:Y:S01]  /*2b00*/  SHF.R.U32.HI R13, RZ, 0x5, R19 ;  /* 0x00000005ff0d7819 */ /* 0x000fe20000011613 */
[----:B------:R-:W-:-:S02]  /*2b10*/  UMOV UR4, 0x400 ;  /* 0x0000040000047882 */ /* 0x000fc40000000000 */
[----:B-1----:R-:W-:Y:S02]  /*2b20*/  ULEA UR4, UR5, UR4, 0x18 ;  /* 0x0000000405047291 */ /* 0x002fe4000f8ec0ff */
[----:B0-----:R-:W-:-:S05]  /*2b30*/  IMAD R8, R13, 0xa0, R0 ;  /* 0x000000a00d087824 */ /* 0x001fca00078e0200 */
[----:B------:R-:W-:-:S05]  /*2b40*/  LEA R25, R8, UR4, 0x3 ;  /* 0x0000000408197c11 */ /* 0x000fca000f8e18ff */
[----:B------:R-:W-:Y:S01]  /*2b50*/  IMAD R12, R0, 0x20, R25 ;  /* 0x00000020000c7824 */ /* 0x000fe200078e0219 */
[C---:B------:R-:W-:Y:S02]  /*2b60*/  LEA R15, R19.reuse, UR4, 0x3 ;  /* 0x00000004130f7c11 */ /* 0x040fe4000f8e18ff */
[C---:B------:R-:W-:Y:S01]  /*2b70*/  ISETP.NE.AND P3, PT, R19.reuse, RZ, PT ;  /* 0x000000ff1300720c */ /* 0x040fe20003f65270 */
[----:B------:R-:W-:-:S05]  /*2b80*/  IMAD R14, R19, 0x5, RZ ;  /* 0x00000005130e7824 */ /* 0x000fca00078e02ff */
[----:B------:R-:W-:Y:S01]  /*2b90*/  ISETP.GE.AND P4, PT, R14, R33, PT ;  /* 0x000000210e00720c */ /* 0x000fe20003f86270 */
        /* <DEDUP_REMOVED lines=10> */
[----:B------:R3:W-:Y:S01]  /*2c40*/  LDS.64 R10, [R12+0x18] ;  /* 0x000018000c0a7984 */ /* 0x0007e20000000a00 */
[----:B------:R-:W-:Y:S06]  /*2c50*/  BAR.SYNC.DEFER_BLOCKING 0x0 ;  /* 0x0000000000007b1d */ /* 0x000fec0000010000 */
[----:B0-----:R-:W-:Y:S02]  /*2c60*/  STS.64 [R15+0x230], R4 ;  /* 0x000230040f007388 */ /* 0x001fe40000000a00 */
[----:B------:R-:W-:Y:S06]  /*2c70*/  BAR.SYNC.DEFER_BLOCKING 0x0 ;  /* 0x0000000000007b1d */ /* 0x000fec0000010000 */
[----:B------:R-:W0:Y:S02]  /*2c80*/  @P3 LDS.64 R16, [R15+0x228] ;  /* 0x000228000f103984 */ /* 0x000e240000000a00 */
[----:B------:R-:W-:Y:S01]  /*2c90*/  BAR.SYNC.DEFER_BLOCKING 0x0 ;  /* 0x0000000000007b1d */ /* 0x000fe20000010000 */
[----:B-1----:R-:W-:-:S02]  /*2ca0*/  ISETP.NE.U32.AND P0, PT, R6, R8, PT ;  /* 0x000000080600720c */ /* 0x002fc40003f05070 */
[----:B--2---:R-:W-:Y:S02]  /*2cb0*/  ISETP.NE.U32.AND P2, PT, R8, R2, PT ;  /* 0x000000020800720c */ /* 0x004fe40003f45070 */
[----:B------:R-:W-:Y:S01]  /*2cc0*/  ISETP.NE.AND.EX P0, PT, R7, R9, PT, P0 ;  /* 0x000000090700720c */ /* 0x000fe20003f05300 */
[----:B---3--:R-:W-:Y:S01]  /*2cd0*/  IMAD.MOV.U32 R12, RZ, RZ, 0x1 ;  /* 0x00000001ff0c7424 */ /* 0x008fe200078e00ff */
[----:B0-----:R-:W-:Y:S01]  /*2ce0*/  @P3 ISETP.NE.U32.AND P1, PT, R16, R6, PT ;  /* 0x000000061000320c */ /* 0x001fe20003f25070 */
[----:B------:R-:W-:-:S03]  /*2cf0*/  VIADD R16, R14, 0x1 ;  /* 0x000000010e107836 */ /* 0x000fc60000000000 */
[----:B------:R-:W-:Y:S02]  /*2d00*/  @P3 ISETP.NE.AND.EX P1, PT, R17, R7, PT, P1 ;  /* 0x000000071100320c */ /* 0x000fe40003f25310 */
[----:B------:R-:W-:Y:S01]  /*2d10*/  ISETP.GE.OR P0, PT, R16, R33, P0 ;  /* 0x000000211000720c */ /* 0x000fe20000706670 */
[----:B------:R-:W-:Y:S01]  /*2d20*/  VIADD R16, R14, 0x2 ;  /* 0x000000020e107836 */ /* 0x000fe20000000000 */
[----:B------:R-:W-:Y:S02]  /*2d30*/  @P3 SEL R12, RZ, 0x1, !P1 ;  /* 0x00000001ff0c3807 */ /* 0x000fe40004800000 */
[----:B------:R-:W-:Y:S02]  /*2d40*/  ISETP.NE.AND.EX P1, PT, R9, R3, PT, P2 ;  /* 0x000000030900720c */ /* 0x000fe40003f25320 */
[----:B------:R-:W-:Y:S02]  /*2d50*/  ISETP.NE.U32.AND P2, PT, R2, R10, PT ;  /* 0x0000000a0200720c */ /* 0x000fe40003f45070 */
[----:B------:R-:W-:Y:S01]  /*2d60*/  SEL R24, R12, 0x1, !P4 ;  /* 0x000000010c187807 */ /* 0x000fe20006000000 */
[----:B------:R-:W-:Y:S01]  /*2d70*/  VIADD R12, R14, 0x3 ;  /* 0x000000030e0c7836 */ /* 0x000fe20000000000 */
[----:B------:R-:W-:-:S02]  /*2d80*/  ISETP.GE.OR P1, PT, R16, R33, P1 ;  /* 0x000000211000720c */ /* 0x000fc40000f26670 */
[----:B------:R-:W-:Y:S02]  /*2d90*/  ISETP.NE.AND.EX P2, PT, R3, R11, PT, P2 ;  /* 0x0000000b0300720c */ /* 0x000fe40003f45320 */
[----:B------:R-:W-:Y:S01]  /*2da0*/  ISETP.NE.U32.AND P3, PT, R10, R4, PT ;  /* 0x000000040a00720c */ /* 0x000fe20003f65070 */
[----:B------:R-:W-:Y:S01]  /*2db0*/  VIADD R14, R14, 0x4 ;  /* 0x000000040e0e7836 */ /* 0x000fe20000000000 */
[----:B------:R-:W-:Y:S01]  /*2dc0*/  ISETP.GE.OR P2, PT, R12, R33, P2 ;  /* 0x000000210c00720c */ /* 0x000fe20001746670 */
[----:B------:R-:W-:Y:S01]  /*2dd0*/  VIADD R16, R24, 0x1 ;  /* 0x0000000118107836 */ /* 0x000fe20000000000 */
[----:B------:R-:W-:Y:S01]  /*2de0*/  ISETP.NE.AND.EX P3, PT, R11, R5, PT, P3 ;  /* 0x000000050b00720c */ /* 0x000fe20003f65330 */
[----:B------:R-:W-:-:S03]  /*2df0*/  @!P0 IMAD.MOV R16, RZ, RZ, R24 ;  /* 0x000000ffff108224 */ /* 0x000fc600078e0218 */
[----:B------:R-:W-:Y:S01]  /*2e00*/  ISETP.GE.OR P3, PT, R14, R33, P3 ;  /* 0x000000210e00720c */ /* 0x000fe20001f66670 */
[----:B------:R-:W-:Y:S02]  /*2e10*/  VIADD R17, R16, 0x1 ;  /* 0x0000000110117836 */ /* 0x000fe40000000000 */
[----:B------:R-:W-:-:S04]  /*2e20*/  @!P1 IMAD.MOV R17, RZ, RZ, R16 ;  /* 0x000000ffff119224 */ /* 0x000fc800078e0210 */
[----:B------:R-:W-:Y:S02]  /*2e30*/  VIADD R14, R17, 0x1 ;  /* 0x00000001110e7836 */ /* 0x000fe40000000000 */
[----:B------:R-:W-:-:S04]  /*2e40*/  @!P2 IMAD.MOV R14, RZ, RZ, R17 ;  /* 0x000000ffff0ea224 */ /* 0x000fc800078e0211 */
[----:B------:R-:W-:Y:S02]  /*2e50*/  VIADD R18, R14, 0x1 ;  /* 0x000000010e127836 */ /* 0x000fe40000000000 */
[----:B------:R-:W-:-:S05]  /*2e60*/  @!P3 IMAD.MOV R18, RZ, RZ, R14 ;  /* 0x000000ffff12b224 */ /* 0x000fca00078e020e */
[----:B------:R-:W0:Y:S02]  /*2e70*/  SHFL.UP P4, R21, R18, 0x1, RZ ;  /* 0x0420000012157989 */ /* 0x000e2400000800ff */
[----:B0-----:R-:W-:-:S05]  /*2e80*/  @P4 IMAD.IADD R21, R21, 0x1, R18 ;  /* 0x0000000115154824 */ /* 0x001fca00078e0212 */
[----:B------:R-:W0:Y:S02]  /*2e90*/  SHFL.UP P4, R12, R21, 0x2, RZ ;  /* 0x04400000150c7989 */ /* 0x000e2400000800ff */
[----:B0-----:R-:W-:-:S05]  /*2ea0*/  @P4 IMAD.IADD R12, R21, 0x1, R12 ;  /* 0x00000001150c4824 */ /* 0x001fca00078e020c */
[----:B------:R-:W0:Y:S02]  /*2eb0*/  SHFL.UP P4, R23, R12, 0x4, RZ ;  /* 0x048000000c177989 */ /* 0x000e2400000800ff */
[----:B0-----:R-:W-:-:S05]  /*2ec0*/  @P4 IMAD.IADD R23, R12, 0x1, R23 ;  /* 0x000000010c174824 */ /* 0x001fca00078e0217 */
[----:B------:R-:W0:Y:S01]  /*2ed0*/  SHFL.UP P4, R20, R23, 0x8, RZ ;  /* 0x0500000017147989 */ /* 0x000e2200000800ff */
[----:B------:R-:W-:Y:S01]  /*2ee0*/  ISETP.NE.AND P5, PT, R0, 0x1f, PT ;  /* 0x0000001f0000780c */ /* 0x000fe20003fa5270 */
[----:B0-----:R-:W-:-:S05]  /*2ef0*/  @P4 IMAD.IADD R20, R23, 0x1, R20 ;  /* 0x0000000117144824 */ /* 0x001fca00078e0214 */
[----:B------:R-:W0:Y:S07]  /*2f00*/  SHFL.UP P4, R25, R20, 0x10, RZ ;  /* 0x0600000014197989 */ /* 0x000e2e00000800ff */
[----:B------:R-:W-:Y:S01]  /*2f10*/  @!P5 LEA R22, R13, UR4, 0x2 ;  /* 0x000000040d16dc11 */ /* 0x000fe2000f8e10ff */
[----:B0-----:R-:W-:-:S05]  /*2f20*/  @P4 IMAD.IADD R25, R20, 0x1, R25 ;  /* 0x0000000114194824 */ /* 0x001fca00078e0219 */
[----:B------:R-:W-:Y:S01]  /*2f30*/  @!P5 STS [R22], R25 ;  /* 0x000000191600d388 */ /* 0x000fe20000000800 */
[----:B------:R-:W-:Y:S06]  /*2f40*/  BAR.SYNC.DEFER_BLOCKING 0x0 ;  /* 0x0000000000007b1d */ /* 0x000fec0000010000 */
[----:B------:R-:W0:Y:S01]  /*2f50*/  LDS.64 R12, [UR4] ;  /* 0x00000004ff0c7984 */ /* 0x000e220008000a00 */
[----:B------:R-:W-:Y:S01]  /*2f60*/  IMAD.IADD R18, R25, 0x1, -R18 ;  /* 0x0000000119127824 */ /* 0x000fe200078e0a12 */
[----:B------:R-:W-:Y:S01]  /*2f70*/  BAR.SYNC.DEFER_BLOCKING 0x0 ;  /* 0x0000000000007b1d */ /* 0x000fe20000010000 */
[----:B------:R-:W-:-:S02]  /*2f80*/  ISETP.NE.AND P6, PT, R0, RZ, PT ;  /* 0x000000ff0000720c */ /* 0x000fc40003fc5270 */
[----:B------:R-:W-:Y:S02]  /*2f90*/  ISETP.GE.U32.AND P4, PT, R19, 0x20, PT ;  /* 0x000000201300780c */ /* 0x000fe40003f86070 */
[----:B------:R-:W-:Y:S02]  /*2fa0*/  SEL R21, R18, RZ, P6 ;  /* 0x000000ff12157207 */ /* 0x000fe40003000000 */
[----:B------:R-:W-:Y:S02]  /*2fb0*/  ISETP.NE.AND P5, PT, R24, RZ, PT ;  /* 0x000000ff1800720c */ /* 0x000fe40003fa5270 */
[----:B0-----:R-:W-:-:S05]  /*2fc0*/  SEL R0, R12, RZ, P4 ;  /* 0x000000ff0c007207 */ /* 0x001fca0002000000 */
[----:B------:R-:W-:-:S04]  /*2fd0*/  IMAD.IADD R21, R0, 0x1, R21 ;  /* 0x0000000100157824 */ /* 0x000fc800078e0215 */
[--C-:B------:R-:W-:Y:S02]  /*2fe0*/  @P2 IMAD.IADD R18, R17, 0x1, R21.reuse ;  /* 0x0000000111122824 */ /* 0x100fe400078e0215 */
[----:B------:R-:W-:-:S03]  /*2ff0*/  @P0 IMAD.IADD R0, R24, 0x1, R21 ;  /* 0x0000000118000824 */ /* 0x000fc600078e0215 */
[----:B------:R-:W-:Y:S02]  /*3000*/  @P2 LEA R25, R18, UR4, 0x3 ;  /* 0x0000000412192c11 */ /* 0x000fe4000f8e18ff */
[----:B------:R-:W-:Y:S01]  /*3010*/  IADD3 R18, PT, PT, R13, R33, R12 ;  /* 0x000000210d127210 */ /* 0x000fe20007ffe00c */
[--C-:B------:R-:W-:Y:S01]  /*3020*/  @P1 IMAD.IADD R16, R16, 0x1, R21.reuse ;  /* 0x0000000110101824 */ /* 0x100fe200078e0215 */
[----:B------:R-:W-:Y:S01]  /*3030*/  @P5 LEA R17, R21, UR4, 0x3 ;  /* 0x0000000415115c11 */ /* 0x000fe2000f8e18ff */
[----:B------:R-:W-:Y:S01]  /*3040*/  @P3 IMAD.IADD R14, R14, 0x1, R21 ;  /* 0x000000010e0e3824 */ /* 0x000fe200078e0215 */
[----:B------:R-:W-:Y:S01]  /*3050*/  @P0 LEA R21, R0, UR4, 0x3 ;  /* 0x0000000400150c11 */ /* 0x000fe2000f8e18ff */
[----:B------:R-:W-:Y:S02]  /*3060*/  VIADD R18, R18, 0xfffffec0 ;  /* 0xfffffec012127836 */ /* 0x000fe40000000000 */
[----:B------:R0:W-:Y:S04]  /*3070*/  @P5 STS.64 [R17], R6 ;  /* 0x0000000611005388 */ /* 0x0001e80000000a00 */
[----:B------:R0:W-:Y:S01]  /*3080*/  @P0 STS.64 [R21], R8 ;  /* 0x0000000815000388 */ /* 0x0001e20000000a00 */
[----:B------:R-:W-:-:S02]  /*3090*/  ISETP.GE.AND P0, PT, R19, R18, PT ;  /* 0x000000121300720c */ /* 0x000fc40003f06270 */
[----:B------:R-:W-:Y:S02]  /*30a0*/  @P1 LEA R23, R16, UR4, 0x3 ;  /* 0x0000000410171c11 */ /* 0x000fe4000f8e18ff */
[----:B------:R-:W-:-:S03]  /*30b0*/  @P3 LEA R27, R14, UR4, 0x3 ;  /* 0x000000040e1b3c11 */ /* 0x000fc6000f8e18ff */
[----:B------:R0:W-:Y:S01]  /*30c0*/  @P1 STS.64 [R23], R2 ;  /* 0x0000000217001388 */ /* 0x0001e20000000a00 */
[----:B------:R-:W-:Y:S03]  /*30d0*/  BSSY.RECONVERGENT B0, `(.L_x_42) ;  /* 0x000007d000007945 */ /* 0x000fe60003800200 */
[----:B------:R0:W-:Y:S04]  /*30e0*/  @P2 STS.64 [R25], R10 ;  /* 0x0000000a19002388 */ /* 0x0001e80000000a00 */
[----:B------:R0:W-:Y:S01]  /*30f0*/  @P3 STS.64 [R27], R4 ;  /* 0x000000041b003388 */ /* 0x0001e20000000a00 */
[----:B------:R-:W-:Y:S06]  /*3100*/  BAR.SYNC.DEFER_BLOCKING 0x0 ;  /* 0x0000000000007b1d */ /* 0x000fec0000010000 */
[----:B------:R-:W-:Y:S05]  /*3110*/  @P0 BRA `(.L_x_43) ;  /* 0x0000000400e00947 */ /* 0x000fea0003800000 */
[----:B------:R-:W-:Y:S01]  /*3120*/  IADD3 R12, PT, PT, R13, UR6, R12 ;  /* 0x000000060d0c7c10 */ /* 0x000fe2000fffe00c */
[----:B------:R-:W-:Y:S03]  /*3130*/  BSSY.RECONVERGENT B1, `(.L_x_44) ;  /* 0x000001a000017945 */ /* 0x000fe60003800200 */
[----:B------:R-:W-:-:S04]  /*3140*/  IADD3 R12, PT, PT, R12, -0x141, -R19 ;  /* 0xfffffebf0c0c7810 */ /* 0x000fc80007ffe813 */
[C---:B------:R-:W-:Y:S02]  /*3150*/  LOP3.LUT R0, R12.reuse, 0xc0, RZ, 0xc0, !PT ;  /* 0x000000c00c007812 */ /* 0x040fe400078ec0ff */
[----:B------:R-:W-:Y:S02]  /*3160*/  ISETP.GE.U32.AND P1, PT, R12, 0xc0, PT ;  /* 0x000000c00c00780c */ /* 0x000fe40003f26070 */
[----:B------:R-:W-:-:S13]  /*3170*/  ISETP.NE.AND P0, PT, R0, 0xc0, PT ;  /* 0x000000c00000780c */ /* 0x000fda0003f05270 */
[----:B------:R-:W-:Y:S05]  /*3180*/  @!P0 BRA `(.L_x_45) ;  /* 0x0000000000508947 */ /* 0x000fea0003800000 */
[----:B0-----:R-:W0:Y:S01]  /*3190*/  LDC.64 R2, c[0x0][0x388] ;  /* 0x0000e200ff027b82 */ /* 0x001e220000000a00 */
        /* <DEDUP_REMOVED lines=9> */
.L_x_46:
[----:B-1----:R0:W1:Y:S01]  /*3230*/  LDS.64 R2, [R15] ;  /* 0x000000000f027984 */ /* 0x0020620000000a00 */
        /* <DEDUP_REMOVED lines=9> */
.L_x_45:
[----:B------:R-:W-:Y:S05]  /*32d0*/  BSYNC.RECONVERGENT B1 ;  /* 0x0000000000017941 */ /* 0x000fea0003800200 */
.L_x_44:
[----:B------:R-:W-:Y:S05]  /*32e0*/  @!P1 BRA `(.L_x_43) ;  /* 0x00000004006c9947 */ /* 0x000fea0003800000 */
[----:B01----:R-:W0:Y:S01]  /*32f0*/  LDC.64 R2, c[0x0][0x388] ;  /* 0x0000e200ff027b82 */ /* 0x003e220000000a00 */
        /* <DEDUP_REMOVED lines=12> */
.L_x_49:
        /* <DEDUP_REMOVED lines=40> */
.L_x_48:
[----:B------:R-:W-:Y:S05]  /*3640*/  BSYNC.RECONVERGENT B1 ;  /* 0x0000000000017941 */ /* 0x000fea0003800200 */
.L_x_47:
        /* <DEDUP_REMOVED lines=27> */
.L_x_51:
[----:B------:R-:W-:Y:S05]  /*3800*/  BSYNC.RECONVERGENT B1 ;  /* 0x0000000000017941 */ /* 0x000fea0003800200 */
.L_x_50:
        /* <DEDUP_REMOVED lines=9> */
.L_x_43:
[----:B------:R-:W-:Y:S05]  /*38a0*/  BSYNC.RECONVERGENT B0 ;  /* 0x0000000000007941 */ /* 0x000fea0003800200 */
.L_x_42:
[----:B------:R-:W-:Y:S06]  /*38b0*/  BAR.SYNC.DEFER_BLOCKING 0x0 ;  /* 0x0000000000007b1d */ /* 0x000fec0000010000 */
[----:B------:R-:W-:Y:S05]  /*38c0*/  BRA `(.L_x_52) ;  /* 0x0000001800b07947 */ /* 0x000fea0003800000 */
.L_x_41:
        /* <DEDUP_REMOVED lines=20> */
[----:B------:R-:W-:-:S05]  /*3a10*/  IMAD.WIDE R6, R0, 0x8, R6 ;  /* 0x0000000800067825 */ /* 0x000fca00078e0206 */
[----:B------:R0:W3:Y:S01]  /*3a20*/  LDG.E.64.CONSTANT R12, desc[UR8][R6.64+-0x8] ;  /* 0xfffff808060c7981 */ /* 0x0000e2000c1e9b00 */
        /* <DEDUP_REMOVED lines=8> */
[----:B------:R-:W4:Y:S01]  /*3ab0*/  @!P1 LDG.E.64.CONSTANT R14, desc[UR8][R8.64+0x100] ;  /* 0x00010008080e9981 */ /* 0x000f22000c1e9b00 */
[----:B------:R-:W-:-:S03]  /*3ac0*/  IMAD.MOV.U32 R23, RZ, RZ, R5 ;  /* 0x000000ffff177224 */ /* 0x000fc600078e0005 */
[----:B------:R-:W5:Y:S04]  /*3ad0*/  @!P3 LDG.E.64.CONSTANT R18, desc[UR8][R8.64+0x200] ;  /* 0x000200080812b981 */ /* 0x000f68000c1e9b00 */
[----:B------:R-:W3:Y:S04]  /*3ae0*/  @!P4 LDG.E.64.CONSTANT R22, desc[UR8][R8.64+0x300] ;  /* 0x000300080816c981 */ /* 0x000ee8000c1e9b00 */
[----:B------:R-:W3:Y:S01]  /*3af0*/  @!P5 LDG.E.64.CONSTANT R4, desc[UR8][R8.64+0x400] ;  /* 0x000400080804d981 */ /* 0x000ee2000c1e9b00 */
[----:B------:R-:W1:Y:S01]  /*3b00*/  S2R R35, SR_LANEID ;  /* 0x0000000000237919 */ /* 0x000e620000000000 */
[----:B------:R-:W0:Y:S01]  /*3b10*/  S2UR UR5, SR_CgaCtaId ;  /* 0x00000000000579c3 */ /* 0x000e220000008800 */
[----:B------:R-:W-:Y:S01]  /*3b20*/  SHF.R.U32.HI R16, RZ, 0x5, R3 ;  /* 0x00000005ff107819 */ /* 0x000fe20000011603 */
[----:B------:R-:W-:-:S02]  /*3b30*/  UMOV UR4, 0x400 ;  /* 0x0000040000047882 */ /* 0x000fc40000000000 */
[----:B0-----:R-:W-:Y:S02]  /*3b40*/  ULEA UR4, UR5, UR4, 0x18 ;  /* 0x0000000405047291 */ /* 0x001fe4000f8ec0ff */
[----:B-1----:R-:W-:-:S05]  /*3b50*/  IMAD R0, R16, 0xa0, R35 ;  /* 0x000000a010007824 */ /* 0x002fca00078e0223 */
[----:B------:R-:W-:-:S05]  /*3b60*/  LEA R17, R0, UR4, 0x3 ;  /* 0x0000000400117c11 */ /* 0x000fca000f8e18ff */
[----:B------:R-:W-:Y:S01]  /*3b70*/  IMAD R0, R35, 0x20, R17 ;  /* 0x0000002023007824 */ /* 0x000fe200078e0211 */
[C---:B------:R-:W-:Y:S02]  /*3b80*/  LEA R25, R3.reuse, UR4, 0x3 ;  /* 0x0000000403197c11 */ /* 0x040fe4000f8e18ff */
[----:B------:R-:W-:Y:S01]  /*3b90*/  ISETP.NE.AND P0, PT, R3, RZ, PT ;  /* 0x000000ff0300720c */ /* 0x000fe20003f05270 */
[----:B--2---:R-:W-:Y:S04]  /*3ba0*/  STS.64 [R17], R10 ;  /* 0x0000000a11007388 */ /* 0x004fe80000000a00 */
[----:B----4-:R-:W-:Y:S04]  /*3bb0*/  STS.64 [R17+0x100], R14 ;  /* 0x0001000e11007388 */ /* 0x010fe80000000a00 */
[----:B-----5:R-:W-:Y:S04]  /*3bc0*/  STS.64 [R17+0x200], R18 ;  /* 0x0002001211007388 */ /* 0x020fe80000000a00 */
[----:B---3--:R-:W-:Y:S04]  /*3bd0*/  STS.64 [R17+0x300], R22 ;  /* 0x0003001611007388 */ /* 0x008fe80000000a00 */
[----:B------:R-:W-:Y:S01]  /*3be0*/  STS.64 [R17+0x400], R4 ;  /* 0x0004000411007388 */ /* 0x000fe20000000a00 */
[----:B------:R-:W-:-:S03]  /*3bf0*/  NOP ;  /* 0x0000000000007918 */ /* 0x000fc60000000000 */
[----:B------:R-:W0:Y:S04]  /*3c00*/  LDS.64 R6, [R0+0x20] ;  /* 0x0000200000067984 */ /* 0x000e280000000a00 */
[----:B------:R-:W-:Y:S04]  /*3c10*/  LDS.64 R8, [R0] ;  /* 0x0000000000087984 */ /* 0x000fe80000000a00 */
[----:B------:R-:W1:Y:S04]  /*3c20*/  LDS.64 R10, [R0+0x8] ;  /* 0x00000800000a7984 */ /* 0x000e680000000a00 */
[----:B------:R-:W2:Y:S04]  /*3c30*/  LDS.64 R14, [R0+0x10] ;  /* 0x00001000000e7984 */ /* 0x000ea80000000a00 */
[----:B------:R3:W4:Y:S01]  /*3c40*/  LDS.64 R20, [R0+0x18] ;  /* 0x0000180000147984 */ /* 0x0007220000000a00 */
[----:B------:R-:W-:Y:S06]  /*3c50*/  BAR.SYNC.DEFER_BLOCKING 0x0 ;  /* 0x0000000000007b1d */ /* 0x000fec0000010000 */
[----:B0-----:R-:W-:Y:S02]  /*3c60*/  STS.64 [R25+0x230], R6 ;  /* 0x0002300619007388 */ /* 0x001fe40000000a00 */
[----:B------:R-:W-:Y:S06]  /*3c70*/  BAR.SYNC.DEFER_BLOCKING 0x0 ;  /* 0x0000000000007b1d */ /* 0x000fec0000010000 */
[----:B------:R-:W0:Y:S01]  /*3c80*/  @P0 LDS.64 R12, [R25+0x228] ;  /* 0x00022800190c0984 */ /* 0x000e220000000a00 */
[----:B------:R-:W-:Y:S01]  /*3c90*/  IMAD R4, R3, 0x5, RZ ;  /* 0x0000000503047824 */ /* 0x000fe200078e02ff */
[----:B-1----:R-:W-:-:S02]  /*3ca0*/  ISETP.NE.U32.AND P1, PT, R8, R10, PT ;  /* 0x0000000a0800720c */ /* 0x002fc40003f25070 */
[----:B--2---:R-:W-:Y:S01]  /*3cb0*/  ISETP.NE.U32.AND P3, PT, R10, R14, PT ;  /* 0x0000000e0a00720c */ /* 0x004fe20003f65070 */
[C---:B------:R-:W-:Y:S01]  /*3cc0*/  VIADD R2, R4.reuse, 0x1 ;  /* 0x0000000104027836 */ /* 0x040fe20000000000 */
[----:B------:R-:W-:Y:S01]  /*3cd0*/  BAR.SYNC.DEFER_BLOCKING 0x0 ;  /* 0x0000000000007b1d */ /* 0x000fe20000010000 */
[----:B------:R-:W-:Y:S01]  /*3ce0*/  ISETP.NE.AND.EX P1, PT, R9, R11, PT, P1 ;  /* 0x0000000b0900720c */ /* 0x000fe20003f25310 */
[----:B---3--:R-:W-:Y:S01]  /*3cf0*/  VIADD R0, R4, 0x2 ;  /* 0x0000000204007836 */ /* 0x008fe20000000000 */
[----:B------:R-:W-:Y:S02]  /*3d00*/  ISETP.NE.AND.EX P3, PT, R11, R15, PT, P3 ;  /* 0x0000000f0b00720c */ /* 0x000fe40003f65330 */
[-C--:B------:R-:W-:Y:S02]  /*3d10*/  ISETP.GE.OR P1, PT, R2, R33.reuse, P1 ;  /* 0x000000210200720c */ /* 0x080fe40000f26670 */
[----:B----4-:R-:W-:Y:S02]  /*3d20*/  ISETP.NE.U32.AND P4, PT, R14, R20, PT ;  /* 0x000000140e00720c */ /* 0x010fe40003f85070 */
[----:B------:R-:W-:Y:S01]  /*3d30*/  ISETP.GE.OR P3, PT, R0, R33, P3 ;  /* 0x000000210000720c */ /* 0x000fe20001f66670 */
[----:B------:R-:W-:Y:S01]  /*3d40*/  VIADD R0, R4, 0x3 ;  /* 0x0000000304007836 */ /* 0x000fe20000000000 */
[----:B------:R-:W-:-:S02]  /*3d50*/  ISETP.NE.AND.EX P4, PT, R15, R21, PT, P4 ;  /* 0x000000150f00720c */ /* 0x000fc40003f85340 */
[----:B------:R-:W-:Y:S02]  /*3d60*/  ISETP.NE.U32.AND P5, PT, R20, R6, PT ;  /* 0x000000061400720c */ /* 0x000fe40003fa5070 */
[----:B------:R-:W-:Y:S02]  /*3d70*/  ISETP.GE.OR P4, PT, R0, R33, P4 ;  /* 0x000000210000720c */ /* 0x000fe40002786670 */
[----:B------:R-:W-:Y:S02]  /*3d80*/  ISETP.NE.AND.EX P5, PT, R21, R7, PT, P5 ;  /* 0x000000071500720c */ /* 0x000fe40003fa5350 */
[----:B0-----:R-:W-:-:S04]  /*3d90*/  ISETP.NE.U32.AND P2, PT, R12, R8, PT ;  /* 0x000000080c00720c */ /* 0x001fc80003f45070 */
[----:B------:R-:W-:-:S04]  /*3da0*/  ISETP.NE.AND.EX P2, PT, R13, R9, PT, P2 ;  /* 0x000000090d00720c */ /* 0x000fc80003f45320 */
[C---:B------:R-:W-:Y:S01]  /*3db0*/  ISETP.GE.OR P2, PT, R4.reuse, R33, P2 ;  /* 0x000000210400720c */ /* 0x040fe20001746670 */
[----:B------:R-:W-:-:S03]  /*3dc0*/  VIADD R4, R4, 0x4 ;  /* 0x0000000404047836 */ /* 0x000fc60000000000 */
[----:B------:R-:W-:Y:S02]  /*3dd0*/  SEL R32, RZ, 0x1, !P2 ;  /* 0x00000001ff207807 */ /* 0x000fe40005000000 */
[----:B------:R-:W-:-:S03]  /*3de0*/  ISETP.GE.OR P5, PT, R4, R33, P5 ;  /* 0x000000210400720c */ /* 0x000fc60002fa6670 */
[----:B------:R-:W-:Y:S02]  /*3df0*/  VIADD R29, R32, 0x1 ;  /* 0x00000001201d7836 */ /* 0x000fe40000000000 */
[----:B------:R-:W-:-:S04]  /*3e00*/  @!P1 IMAD.MOV R29, RZ, RZ, R32 ;  /* 0x000000ffff1d9224 */ /* 0x000fc800078e0220 */
        /* <DEDUP_REMOVED lines=22> */
[----:B------:R-:W-:Y:S02]  /*3f70*/  ISETP.GT.U32.AND P6, PT, R3, 0x1f, PT ;  /* 0x0000001f0300780c */ /* 0x000fe40003fc4070 */
[----:B------:R-:W-:-:S04]  /*3f80*/  ISETP.NE.AND P0, PT, R35, RZ, PT ;  /* 0x000000ff2300720c */ /* 0x000fc80003f05270 */
[----:B------:R-:W-:Y:S02]  /*3f90*/  SEL R5, R4, RZ, P0 ;  /* 0x000000ff04057207 */ /* 0x000fe40000000000 */
[----:B------:R-:W-:-:S03]  /*3fa0*/  ISETP.GE.U32.AND P0, PT, R3, 0x20, PT ;  /* 0x000000200300780c */ /* 0x000fc60003f06070 */
[C---:B0-----:R-:W-:Y:S02]  /*3fb0*/  IMAD.IADD R5, R16.reuse, 0x1, R5 ;  /* 0x0000000110057824 */ /* 0x041fe400078e0205 */
        /* <DEDUP_REMOVED lines=16> */
.L_x_54:
[----:B------:R-:W-:Y:S05]  /*40c0*/  NANOSLEEP 0x1c2 ;  /* 0x000001c20000795d */ /* 0x000fea0003800000 */
[----:B------:R-:W-:Y:S01]  /*40d0*/  NOP ;  /* 0x0000000000007918 */ /* 0x000fe20000000000 */
.L_x_55:
[----:B------:R-:W-:-:S05]  /*40e0*/  IMAD.WIDE R12, R13, 0x8, R36 ;  /* 0x000000080d0c7825 */ /* 0x000fca00078e0224 */
[----:B------:R-:W3:Y:S01]  /*40f0*/  LD.E.64.STRONG.GPU R18, desc[UR8][R12.64+0x100] ;  /* 0x000100080c127980 */ /* 0x000ee2000c10fb00 */
[----:B------:R-:W-:Y:S01]  /*4100*/  UMOV UR5, 0xffffffff ;  /* 0xffffffff00057882 */ /* 0x000fe20000000000 */
[----:B---3--:R-:W-:Y:S02]  /*4110*/  ISETP.NE.AND P0, PT, R18, 0x63, PT ;  /* 0x000000631200780c */ /* 0x008fe40003f05270 */
[----:B------:R-:W-:Y:S11]  /*4120*/  BRA.DIV UR5, `(.L_x_56) ;  /* 0x0000001e05187947 */ /* 0x000ff6000b800000 */
[----:B------:R-:W-:-:S13]  /*4130*/  VOTE.ANY P0, !P0 ;  /* 0x0000000000ff7806 */ /* 0x000fda0004000100 */
.L_x_114:
[----:B------:R-:W-:Y:S05]  /*4140*/  @!P0 BRA `(.L_x_57) ;  /* 0x0000000000308947 */ /* 0x000fea0003800000 */
.L_x_61:
[----:B------:R-:W-:Y:S05]  /*4150*/  YIELD ;  /* 0x0000000000007946 */ /* 0x000fea0003800000 */
[----:B------:R-:W-:Y:S05]  /*4160*/  @P6 BRA `(.L_x_58) ;  /* 0x0000000000086947 */ /* 0x000fea0003800000 */
[----:B------:R0:W-:Y:S06]  /*4170*/  MEMBAR.SC.CTA ;  /* 0x0000000000007992 */ /* 0x0001ec0000000000 */
[----:B0-----:R-:W-:Y:S05]  /*4180*/  BRA `(.L_x_59) ;  /* 0x0000000000087947 */ /* 0x001fea0003800000 */
.L_x_58:
[----:B------:R-:W-:Y:S05]  /*4190*/  NANOSLEEP 0x15e ;  /* 0x0000015e0000795d */ /* 0x000fea0003800000 */
[----:B------:R-:W-:Y:S01]  /*41a0*/  NOP ;  /* 0x0000000000007918 */ /* 0x000fe20000000000 */
.L_x_59:
[----:B------:R-:W3:Y:S01]  /*41b0*/  LD.E.64.STRONG.GPU R18, desc[UR8][R12.64+0x100] ;  /* 0x000100080c127980 */ /* 0x000ee2000c10fb00 */
[----:B------:R-:W-:Y:S01]  /*41c0*/  UMOV UR5, 0xffffffff ;  /* 0xffffffff00057882 */ /* 0x000fe20000000000 */
[----:B---3--:R-:W-:Y:S02]  /*41d0*/  ISETP.NE.AND P0, PT, R18, 0x63, PT ;  /* 0x000000631200780c */ /* 0x008fe40003f05270 */
[----:B------:R-:W-:Y:S11]  /*41e0*/  BRA.DIV UR5, `(.L_x_60) ;  /* 0x0000001e05087947 */ /* 0x000ff6000b800000 */
[----:B------:R-:W-:-:S13]  /*41f0*/  VOTE.ANY P0, !P0 ;  /* 0x0000000000ff7806 */ /* 0x000fda0004000100 */
.L_x_117:
[----:B------:R-:W-:Y:S05]  /*4200*/  @P0 BRA `(.L_x_61) ;  /* 0xfffffffc00d00947 */ /* 0x000fea000383ffff */
.L_x_57:
[----:B------:R-:W-:Y:S01]  /*4210*/  UMOV UR5, 0xffffffff ;  /* 0xffffffff00057882 */ /* 0x000fe20000000000 */
[----:B------:R-:W-:Y:S02]  /*4220*/  ISETP.NE.AND P6, PT, R18, 0x65, PT ;  /* 0x000000651200780c */ /* 0x000fe40003fc5270 */
[----:B------:R-:W-:Y:S11]  /*4230*/  BRA.DIV UR5, `(.L_x_62) ;  /* 0x0000001e05147947 */ /* 0x000ff6000b800000 */
[----:B------:R-:W0:Y:S01]  /*4240*/  S2R R5, SR_GEMASK ;  /* 0x0000000000057919 */ /* 0x000e220000003c00 */
[----:B------:R-:W-:Y:S01]  /*4250*/  VOTE.ANY R30, PT, !P6 ;  /* 0x00000000001e7806 */ /* 0x000fe200070e0100 */
[C---:B------:R-:W-:Y:S02]  /*4260*/  VIADD R22, R35.reuse, 0x2 ;  /* 0x0000000223167836 */ /* 0x040fe40000000000 */
[C---:B--2---:R-:W-:Y:S01]  /*4270*/  VIADD R16, R35.reuse, 0x4 ;  /* 0x0000000423107836 */ /* 0x044fe20000000000 */
[----:B------:R-:W1:Y:S01]  /*4280*/  S2R R27, SR_CTAID.X ;  /* 0x00000000001b7919 */ /* 0x000e620000002500 */
[----:B------:R-:W-:Y:S01]  /*4290*/  VIADD R24, R35, 0x10 ;  /* 0x0000001023187836 */ /* 0x000fe20000000000 */
[----:B0-----:R-:W-:-:S05]  /*42a0*/  LOP3.LUT R30, R30, 0x80000000, R5, 0xec, !PT ;  /* 0x800000001e1e7812 */ /* 0x001fca00078eec05 */
[----:B------:R-:W-:-:S05]  /*42b0*/  VIADD R5, R30, 0xffffffff ;  /* 0xffffffff1e057836 */ /* 0x000fca0000000000 */
[----:B------:R-:W-:-:S04]  /*42c0*/  LOP3.LUT R5, R30, R5, RZ, 0xc, !PT ;  /* 0x000000051e057212 */ /* 0x000fc800078e0cff */
[----:B------:R0:W2:Y:S02]  /*42d0*/  POPC R28, R5 ;  /* 0x00000005001c7309 */ /* 0x0000a40000000000 */
[C---:B0-----:R-:W-:Y:S01]  /*42e0*/  VIADD R5, R35.reuse, 0x8 ;  /* 0x0000000823057836 */ /* 0x041fe20000000000 */
[----:B--2---:R-:W0:Y:S01]  /*42f0*/  SHFL.DOWN PT, R31, R19, 0x1, R28 ;  /* 0x08200000131f7989 */ /* 0x004e2200000e001c */
        /* <DEDUP_REMOVED lines=12> */
[----:B------:R-:W-:Y:S02]  /*43c0*/  IMAD.IADD R26, R25, 0x1, R12 ;  /* 0x00000001191a7824 */ /* 0x000fe400078e020c */
[----:B------:R-:W0:Y:S03]  /*43d0*/  LDC.64 R12, c[0x0][0x3a8] ;  /* 0x0000ea00ff0c7b82 */ /* 0x000e260000000a00 */
[----:B------:R-:W2:Y:S02]  /*43e0*/  SHFL.DOWN PT, R31, R26, 0x8, R28 ;  /* 0x090000001a1f7989 */ /* 0x000ea400000e001c */
[----:B--2---:R-:W-:Y:S02]  /*43f0*/  SEL R19, R31, RZ, !P0 ;  /* 0x000000ff1f137207 */ /* 0x004fe40004000000 */
[----:B------:R-:W-:-:S03]  /*4400*/  ISETP.NE.AND P0, PT, R18, 0x65, PT ;  /* 0x000000651200780c */ /* 0x000fc60003f05270 */
[----:B------:R-:W-:-:S05]  /*4410*/  IMAD.IADD R19, R26, 0x1, R19 ;  /* 0x000000011a137824 */ /* 0x000fca00078e0213 */
[----:B------:R-:W2:Y:S05]  /*4420*/  SHFL.DOWN PT, R31, R19, 0x10, R28 ;  /* 0x0a000000131f7989 */ /* 0x000eaa00000e001c */
[----:B------:R-:W-:Y:S02]  /*4430*/  VOTE.ALL P0, P0 ;  /* 0x0000000000ff7806 */ /* 0x000fe40000000000 */
[----:B--2---:R-:W-:Y:S02]  /*4440*/  SEL R18, R31, RZ, !P6 ;  /* 0x000000ff1f127207 */ /* 0x004fe40007000000 */
[----:B0-----:R-:W-:Y:S02]  /*4450*/  IADD3 R23, P6, PT, R12, 0x100, RZ ;  /* 0x000001000c177810 */ /* 0x001fe40007fde0ff */
[----:B------:R-:W-:Y:S01]  /*4460*/  LOP3.LUT R12, RZ, R3, RZ, 0x33, !PT ;  /* 0x00000003ff0c7212 */ /* 0x000fe200078e33ff */
[----:B------:R-:W-:-:S02]  /*4470*/  IMAD.IADD R25, R19, 0x1, R18 ;  /* 0x0000000113197824 */ /* 0x000fc400078e0212 */
[----:B------:R-:W-:Y:S02]  /*4480*/  IMAD.X R26, RZ, RZ, R13, P6 ;  /* 0x000000ffff1a7224 */ /* 0x000fe400030e060d */
[----:B-1----:R-:W-:-:S07]  /*4490*/  IMAD.IADD R28, R27, 0x1, R12 ;  /* 0x000000011b1c7824 */ /* 0x002fce00078e020c */
.L_x_126:
[----:B------:R-:W-:Y:S05]  /*44a0*/  @!P0 BRA `(.L_x_63) ;  /* 0x0000000000e08947 */ /* 0x000fea0003800000 */
.L_x_71:
        /* <DEDUP_REMOVED lines=9> */
.L_x_129:
[----:B------:R-:W-:Y:S05]  /*4540*/  @!P0 BRA `(.L_x_65) ;  /* 0x0000000000348947 */ /* 0x000fea0003800000 */
[----:B------:R-:W-:-:S13]  /*4550*/  ISETP.GT.U32.AND P6, PT, R4, 0x1f3, PT ;  /* 0x000001f30400780c */ /* 0x000fda0003fc4070 */
.L_x_69:
[----:B------:R-:W-:Y:S05]  /*4560*/  YIELD ;  /* 0x0000000000007946 */ /* 0x000fea0003800000 */
[----:B------:R-:W-:Y:S05]  /*4570*/  @P6 BRA `(.L_x_66) ;  /* 0x0000000000086947 */ /* 0x000fea0003800000 */
[----:B------:R0:W-:Y:S06]  /*4580*/  MEMBAR.SC.CTA ;  /* 0x0000000000007992 */ /* 0x0001ec0000000000 */
[----:B0-----:R-:W-:Y:S05]  /*4590*/  BRA `(.L_x_67) ;  /* 0x0000000000087947 */ /* 0x001fea0003800000 */
.L_x_66:
[----:B------:R-:W-:Y:S05]  /*45a0*/  NANOSLEEP 0x15e ;  /* 0x0000015e0000795d */ /* 0x000fea0003800000 */
[----:B------:R-:W-:Y:S01]  /*45b0*/  NOP ;  /* 0x0000000000007918 */ /* 0x000fe20000000000 */
.L_x_67:
[----:B------:R-:W2:Y:S01]  /*45c0*/  LD.E.64.STRONG.GPU R18, desc[UR8][R12.64+-0x100] ;  /* 0xffff00080c127980 */ /* 0x000ea2000c10fb00 */
[----:B------:R-:W-:Y:S01]  /*45d0*/  UMOV UR5, 0xffffffff ;  /* 0xffffffff00057882 */ /* 0x000fe20000000000 */
[----:B--2---:R-:W-:Y:S02]  /*45e0*/  ISETP.NE.AND P0, PT, R18, 0x63, PT ;  /* 0x000000631200780c */ /* 0x004fe40003f05270 */
[----:B------:R-:W-:Y:S11]  /*45f0*/  BRA.DIV UR5, `(.L_x_68) ;  /* 0x0000001e05587947 */ /* 0x000ff6000b800000 */
[----:B------:R-:W-:-:S13]  /*4600*/  VOTE.ANY P0, !P0 ;  /* 0x0000000000ff7806 */ /* 0x000fda0004000100 */
.L_x_132:
[----:B------:R-:W-:Y:S05]  /*4610*/  @P0 BRA `(.L_x_69) ;  /* 0xfffffffc00d00947 */ /* 0x000fea000383ffff */
.L_x_65:
[----:B------:R-:W-:Y:S01]  /*4620*/  UMOV UR5, 0xffffffff ;  /* 0xffffffff00057882 */ /* 0x000fe20000000000 */
[----:B------:R-:W-:Y:S02]  /*4630*/  ISETP.NE.AND P6, PT, R18, 0x65, PT ;  /* 0x000000651200780c */ /* 0x000fe40003fc5270 */
[----:B------:R-:W-:Y:S11]  /*4640*/  BRA.DIV UR5, `(.L_x_70) ;  /* 0x0000001e05647947 */ /* 0x000ff6000b800000 */
[----:B------:R-:W0:Y:S01]  /*4650*/  S2R R12, SR_GEMASK ;  /* 0x00000000000c7919 */ /* 0x000e220000003c00 */
[----:B------:R-:W-:Y:S01]  /*4660*/  VOTE.ANY R30, PT, !P6 ;  /* 0x00000000001e7806 */ /* 0x000fe200070e0100 */
[----:B------:R-:W-:-:S03]  /*4670*/  VIADD R28, R28, 0xffffffe0 ;  /* 0xffffffe01c1c7836 */ /* 0x000fc60000000000 */
[----:B0-----:R-:W-:-:S05]  /*4680*/  LOP3.LUT R30, R30, 0x80000000, R12, 0xec, !PT ;  /* 0x800000001e1e7812 */ /* 0x001fca00078eec0c */
        /* <DEDUP_REMOVED lines=25> */
.L_x_141:
[----:B------:R-:W-:Y:S05]  /*4820*/  @P0 BRA `(.L_x_71) ;  /* 0xfffffffc00200947 */ /* 0x000fea000383ffff */
.L_x_63:
        /* <DEDUP_REMOVED lines=16> */
.L_x_53:
[----:B------:R-:W-:Y:S05]  /*4930*/  WARPSYNC.ALL ;  /* 0x0000000000007948 */ /* 0x000fea0003800000 */
[----:B------:R-:W-:Y:S01]  /*4940*/  ISETP.NE.AND P0, PT, R3, RZ, PT ;  /* 0x000000ff0300720c */ /* 0x000fe20003f05270 */
[----:B------:R-:W0:Y:S08]  /*4950*/  S2UR UR5, SR_CgaCtaId ;  /* 0x00000000000579c3 */ /* 0x000e300000008800 */
[----:B------:R-:W-:Y:S01]  /*4960*/  BAR.SYNC.DEFER_BLOCKING 0x0 ;  /* 0x0000000000007b1d */ /* 0x000fe20000010000 */
[----:B------:R-:W-:-:S05]  /*4970*/  IADD3 R33, PT, PT, -R33, 0x140, RZ ;  /* 0x0000014021217810 */ /* 0x000fca0007ffe1ff */
[----:B------:R-:W-:Y:S01]  /*4980*/  UMOV UR4, 0x400 ;  /* 0x0000040000047882 */ /* 0x000fe20000000000 */
[----:B------:R-:W-:Y:S01]  /*4990*/  BSSY.RECONVERGENT B0, `(.L_x_72) ;  /* 0x000009e000007945 */ /* 0x000fe20003800200 */
[----:B0-----:R-:W-:-:S09]  /*49a0*/  ULEA UR4, UR5, UR4, 0x18 ;  /* 0x0000000405047291 */ /* 0x001fd2000f8ec0ff */
[----:B--2---:R-:W0:Y:S04]  /*49b0*/  @P0 LDS R4, [UR4+0xc] ;  /* 0x00000c04ff040984 */ /* 0x004e280008000800 */
[----:B------:R-:W1:Y:S01]  /*49c0*/  LDS.128 R16, [UR4+0x20] ;  /* 0x00002004ff107984 */ /* 0x000e620008000c00 */
[----:B0-----:R-:W-:-:S04]  /*49d0*/  @P0 IMAD.IADD R5, R5, 0x1, R4 ;  /* 0x0000000105050824 */ /* 0x001fc800078e0204 */
[--C-:B------:R-:W-:Y:S01]  /*49e0*/  IMAD.IADD R4, R29, 0x1, R5.reuse ;  /* 0x000000011d047824 */ /* 0x100fe200078e0205 */
[----:B-1----:R-:W-:Y:S01]  /*49f0*/  @P1 IADD3 R32, PT, PT, -R17, R5, R32 ;  /* 0x0000000511201210 */ /* 0x002fe20007ffe120 */
[----:B------:R-:W-:Y:S02]  /*4a00*/  IMAD.IADD R16, R0, 0x1, R5 ;  /* 0x0000000100107824 */ /* 0x000fe400078e0205 */
[----:B------:R-:W-:Y:S01]  /*4a10*/  @P3 IMAD.IADD R0, R4, 0x1, -R17 ;  /* 0x0000000104003824 */ /* 0x000fe200078e0a11 */
[----:B------:R-:W-:Y:S01]  /*4a20*/  @P1 LEA R13, R32, UR4, 0x3 ;  /* 0x00000004200d1c11 */ /* 0x000fe2000f8e18ff */
[----:B------:R-:W-:Y:S02]  /*4a30*/  IMAD.IADD R12, R2, 0x1, R5 ;  /* 0x00000001020c7824 */ /* 0x000fe400078e0205 */
[----:B------:R-:W-:Y:S01]  /*4a40*/  @P2 IMAD.IADD R2, R5, 0x1, -R17 ;  /* 0x0000000105022824 */ /* 0x000fe200078e0a11 */
[----:B------:R-:W-:Y:S01]  /*4a50*/  @P3 LEA R23, R0, UR4, 0x3 ;  /* 0x0000000400173c11 */ /* 0x000fe2000f8e18ff */
[----:B------:R-:W-:-:S02]  /*4a60*/  IMAD.IADD R0, R19, 0x1, -R33 ;  /* 0x0000000113007824 */ /* 0x000fc400078e0a21 */
[--C-:B------:R-:W-:Y:S01]  /*4a70*/  @P5 IMAD.IADD R4, R16, 0x1, -R17.reuse ;  /* 0x0000000110045824 */ /* 0x100fe200078e0a11 */
[----:B------:R-:W-:Y:S01]  /*4a80*/  @P2 LEA R5, R2, UR4, 0x3 ;  /* 0x0000000402052c11 */ /* 0x000fe2000f8e18ff */
[----:B------:R-:W-:Y:S01]  /*4a90*/  BAR.SYNC.DEFER_BLOCKING 0x0 ;  /* 0x0000000000007b1d */ /* 0x000fe20000010000 */
[----:B------:R-:W-:Y:S01]  /*4aa0*/  @P4 IMAD.IADD R2, R12, 0x1, -R17 ;  /* 0x000000010c024824 */ /* 0x000fe200078e0a11 */
[----:B------:R-:W-:Y:S01]  /*4ab0*/  ISETP.GE.AND P0, PT, R3, R0, PT ;  /* 0x000000000300720c */ /* 0x000fe20003f06270 */
[----:B------:R-:W-:Y:S01]  /*4ac0*/  IMAD.IADD R18, R18, 0x1, -R33 ;  /* 0x0000000112127824 */ /* 0x000fe200078e0a21 */
[----:B------:R-:W-:Y:S02]  /*4ad0*/  @P5 LEA R27, R4, UR4, 0x3 ;  /* 0x00000004041b5c11 */ /* 0x000fe4000f8e18ff */
[----:B------:R-:W-:Y:S01]  /*4ae0*/  @P4 LEA R25, R2, UR4, 0x3 ;  /* 0x0000000402194c11 */ /* 0x000fe2000f8e18ff */
[----:B------:R0:W-:Y:S04]  /*4af0*/  @P2 STS.64 [R5], R8 ;  /* 0x0000000805002388 */ /* 0x0001e80000000a00 */
[----:B------:R0:W-:Y:S04]  /*4b00*/  @P1 STS.64 [R13], R10 ;  /* 0x0000000a0d001388 */ /* 0x0001e80000000a00 */
[----:B------:R0:W-:Y:S04]  /*4b10*/  @P3 STS.64 [R23], R14 ;  /* 0x0000000e17003388 */ /* 0x0001e80000000a00 */
[----:B------:R0:W-:Y:S04]  /*4b20*/  @P4 STS.64 [R25], R20 ;  /* 0x0000001419004388 */ /* 0x0001e80000000a00 */
[----:B------:R0:W-:Y:S01]  /*4b30*/  @P5 STS.64 [R27], R6 ;  /* 0x000000061b005388 */ /* 0x0001e20000000a00 */
[----:B------:R-:W-:Y:S06]  /*4b40*/  BAR.SYNC.DEFER_BLOCKING 0x0 ;  /* 0x0000000000007b1d */ /* 0x000fec0000010000 */
[----:B------:R-:W-:Y:S05]  /*4b50*/  @P0 BRA `(.L_x_73) ;  /* 0x0000000800040947 */ /* 0x000fea0003800000 */
[----:B------:R-:W1:Y:S01]  /*4b60*/  S2R R22, SR_CTAID.X ;  /* 0x0000000000167919 */ /* 0x000e620000002500 */
[----:B------:R-:W2:Y:S01]  /*4b70*/  LDCU UR5, c[0x0][0x3a0] ;  /* 0x00007400ff0577ac */ /* 0x000ea20008000800 */
[----:B------:R-:W-:Y:S01]  /*4b80*/  BSSY.RECONVERGENT B1, `(.L_x_74) ;  /* 0x000001a000017945 */ /* 0x000fe20003800200 */
[----:B-1----:R-:W-:-:S04]  /*4b90*/  IMAD R2, R22, 0x140, RZ ;  /* 0x0000014016027824 */ /* 0x002fc800078e02ff */
[----:B------:R-:W-:-:S05]  /*4ba0*/  IMAD.IADD R2, R2, 0x1, R3 ;  /* 0x0000000102027824 */ /* 0x000fca00078e0203 */
[----:B--2---:R-:W-:-:S05]  /*4bb0*/  IADD3 R2, PT, PT, -R2, UR5, R19 ;  /* 0x0000000502027c10 */ /* 0x004fca000fffe113 */
[----:B------:R-:W-:-:S05]  /*4bc0*/  VIADD R2, R2, 0xfffffebf ;  /* 0xfffffebf02027836 */ /* 0x000fca0000000000 */
[C---:B------:R-:W-:Y:S02]  /*4bd0*/  LOP3.LUT R4, R2.reuse, 0xc0, RZ, 0xc0, !PT ;  /* 0x000000c002047812 */ /* 0x040fe400078ec0ff */
[----:B------:R-:W-:Y:S02]  /*4be0*/  ISETP.GE.U32.AND P1, PT, R2, 0xc0, PT ;  /* 0x000000c00200780c */ /* 0x000fe40003f26070 */
[----:B------:R-:W-:-:S13]  /*4bf0*/  ISETP.NE.AND P0, PT, R4, 0xc0, PT ;  /* 0x000000c00400780c */ /* 0x000fda0003f05270 */
[----:B------:R-:W-:Y:S05]  /*4c00*/  @!P0 BRA `(.L_x_75) ;  /* 0x0000000000448947 */ /* 0x000fea0003800000 */
[----:B0-----:R-:W0:Y:S01]  /*4c10*/  LDC.64 R8, c[0x0][0x388] ;  /* 0x0000e200ff087b82 */ /* 0x001e220000000a00 */
        /* <DEDUP_REMOVED lines=8> */
.L_x_76:
        /* <DEDUP_REMOVED lines=8> */
.L_x_75:
[----:B------:R-:W-:Y:S05]  /*4d20*/  BSYNC.RECONVERGENT B1 ;  /* 0x0000000000017941 */ /* 0x000fea0003800200 */
.L_x_74:
[----:B------:R-:W-:Y:S05]  /*4d30*/  @!P1 BRA `(.L_x_73) ;  /* 0x00000004008c9947 */ /* 0x000fea0003800000 */
[----:B------:R-:W2:Y:S01]  /*4d40*/  LDCU.64 UR6, c[0x0][0x388] ;  /* 0x00007100ff0677ac */ /* 0x000ea20008000a00 */
[----:B------:R-:W-:Y:S01]  /*4d50*/  IMAD.IADD R2, R0, 0x1, -R3 ;  /* 0x0000000100027824 */ /* 0x000fe200078e0a03 */
[----:B------:R-:W-:Y:S01]  /*4d60*/  BSSY.RECONVERGENT B1, `(.L_x_77) ;  /* 0x0000039000017945 */ /* 0x000fe20003800200 */
[C---:B------:R-:W-:Y:S01]  /*4d70*/  IMAD.IADD R19, R3.reuse, 0x1, R17 ;  /* 0x0000000103137824 */ /* 0x040fe200078e0211 */
[----:B------:R-:W-:Y:S02]  /*4d80*/  PLOP3.LUT P0, PT, PT, PT, PT, 0x80, 0x8 ;  /* 0x000000000008781c */ /* 0x000fe40003f0f070 */
[----:B------:R-:W-:Y:S02]  /*4d90*/  ISETP.GT.AND P1, PT, R2, 0x300, PT ;  /* 0x000003000200780c */ /* 0x000fe40003f24270 */
[----:B------:R-:W-:-:S05]  /*4da0*/  LEA R2, R3, UR4, 0x3 ;  /* 0x0000000403027c11 */ /* 0x000fca000f8e18ff */
[----:B------:R-:W-:Y:S01]  /*4db0*/  VIADD R2, R2, 0x400 ;  /* 0x0000040002027836 */ /* 0x000fe20000000000 */
[----:B--2---:R-:W-:-:S04]  /*4dc0*/  UIADD3 UR6, UP0, UPT, UR6, 0x400, URZ ;  /* 0x0000040006067890 */ /* 0x004fc8000ff1e0ff */
[----:B------:R-:W-:Y:S02]  /*4dd0*/  UIADD3.X UR7, UPT, UPT, URZ, UR7, URZ, UP0, !UPT ;  /* 0x00000007ff077290 */ /* 0x000fe400087fe4ff */
[----:B-1----:R-:W-:-:S04]  /*4de0*/  IMAD.U32 R4, RZ, RZ, UR6 ;  /* 0x00000006ff047e24 */ /* 0x002fc8000f8e00ff */
[----:B0-----:R-:W-:Y:S01]  /*4df0*/  IMAD.U32 R5, RZ, RZ, UR7 ;  /* 0x00000007ff057e24 */ /* 0x001fe2000f8e00ff */
[----:B------:R-:W-:Y:S06]  /*4e00*/  @!P1 BRA `(.L_x_78) ;  /* 0x0000000000b89947 */ /* 0x000fec0003800000 */
[----:B------:R-:W-:Y:S01]  /*4e10*/  PLOP3.LUT P0, PT, PT, PT, PT, 0x8, 0x80 ;  /* 0x000000000080781c */ /* 0x000fe20003f0e170 */
[----:B------:R-:W-:-:S12]  /*4e20*/  VIADD R34, R0, 0xfffffd00 ;  /* 0xfffffd0000227836 */ /* 0x000fd80000000000 */
.L_x_79:
[----:B----4-:R-:W0:Y:S01]  /*4e30*/  LDS.64 R14, [R2+0x200] ;  /* 0x00020000020e7984 */ /* 0x010e220000000a00 */
[----:B------:R-:W-:-:S03]  /*4e40*/  IMAD.WIDE R36, R19, 0x8, R4 ;  /* 0x0000000813247825 */ /* 0x000fc600078e0204 */
[----:B------:R-:W1:Y:S01]  /*4e50*/  LDS.64 R28, [R2+-0x400] ;  /* 0xfffc0000021c7984 */ /* 0x000e620000000a00 */
[----:B------:R-:W-:Y:S02]  /*4e60*/  VIADD R35, R19, 0x300 ;  /* 0x0000030013237836 */ /* 0x000fe40000000000 */
[----:B------:R-:W-:Y:S01]  /*4e70*/  VIADD R3, R3, 0x400 ;  /* 0x0000040003037836 */ /* 0x000fe20000000000 */
[----:B------:R-:W2:Y:S04]  /*4e80*/  LDS.64 R30, [R2+-0x200] ;  /* 0xfffe0000021e7984 */ /* 0x000ea80000000a00 */
[----:B------:R-:W3:Y:S01]  /*4e90*/  LDS.64 R32, [R2] ;  /* 0x0000000002207984 */ /* 0x000ee20000000a00 */
[----:B------:R-:W-:-:S03]  /*4ea0*/  ISETP.GE.AND P1, PT, R3, R34, PT ;  /* 0x000000220300720c */ /* 0x000fc60003f26270 */
[----:B------:R-:W4:Y:S04]  /*4eb0*/  LDS.64 R6, [R2+0x400] ;  /* 0x0004000002067984 */ /* 0x000f280000000a00 */
        /* <DEDUP_REMOVED lines=8> */
[----:B------:R-:W0:Y:S04]  /*4f40*/  LDS.64 R14, [R2+0xc00] ;  /* 0x000c0000020e7984 */ /* 0x000e280000000a00 */
[----:B------:R-:W1:Y:S04]  /*4f50*/  LDS.64 R22, [R2+0x1200] ;  /* 0x0012000002167984 */ /* 0x000e680000000a00 */
[----:B------:R-:W2:Y:S04]  /*4f60*/  LDS.64 R24, [R2+0x1400] ;  /* 0x0014000002187984 */ /* 0x000ea80000000a00 */
[----:B------:R-:W2:Y:S04]  /*4f70*/  LDS.64 R26, [R2+0x1600] ;  /* 0x00160000021a7984 */ /* 0x000ea80000000a00 */
[----:B------:R-:W2:Y:S04]  /*4f80*/  LDS.64 R28, [R2+0x1800] ;  /* 0x00180000021c7984 */ /* 0x000ea80000000a00 */
[----:B------:R4:W2:Y:S04]  /*4f90*/  LDS.64 R30, [R2+0x1a00] ;  /* 0x001a0000021e7984 */ /* 0x0008a80000000a00 */
[----:B---3--:R3:W-:Y:S01]  /*4fa0*/  STG.E.64 desc[UR8][R36.64], R32 ;  /* 0x0000002024007986 */ /* 0x0087e2000c101b08 */
[----:B----4-:R-:W-:-:S02]  /*4fb0*/  VIADD R2, R2, 0x2000 ;  /* 0x0000200002027836 */ /* 0x010fc40000000000 */
[C---:B---3--:R-:W-:Y:S02]  /*4fc0*/  VIADD R33, R19.reuse, 0x100 ;  /* 0x0000010013217836 */ /* 0x048fe40000000000 */
[----:B------:R-:W-:Y:S02]  /*4fd0*/  VIADD R37, R19, 0x200 ;  /* 0x0000020013257836 */ /* 0x000fe40000000000 */
[----:B------:R-:W-:-:S04]  /*4fe0*/  IMAD.WIDE R32, R33, 0x8, R4 ;  /* 0x0000000821207825 */ /* 0x000fc800078e0204 */
[--C-:B------:R-:W-:Y:S01]  /*4ff0*/  IMAD.WIDE R36, R37, 0x8, R4.reuse ;  /* 0x0000000825247825 */ /* 0x100fe200078e0204 */
[----:B------:R3:W-:Y:S03]  /*5000*/  STG.E.64 desc[UR8][R32.64+-0x400], R6 ;  /* 0xfffc000620007986 */ /* 0x0007e6000c101b08 */
[----:B------:R-:W-:Y:S01]  /*5010*/  VIADD R19, R19, 0x400 ;  /* 0x0000040013137836 */ /* 0x000fe20000000000 */
[----:B-----5:R4:W-:Y:S04]  /*5020*/  STG.E.64 desc[UR8][R32.64+-0x200], R8 ;  /* 0xfffe000820007986 */ /* 0x0209e8000c101b08 */
[----:B------:R4:W-:Y:S04]  /*5030*/  STG.E.64 desc[UR8][R32.64], R10 ;  /* 0x0000000a20007986 */ /* 0x0009e8000c101b08 */
[----:B------:R4:W-:Y:S01]  /*5040*/  STG.E.64 desc[UR8][R32.64+0x200], R12 ;  /* 0x0002000c20007986 */ /* 0x0009e2000c101b08 */
[----:B---3--:R-:W-:-:S03]  /*5050*/  IMAD.WIDE R6, R35, 0x8, R4 ;  /* 0x0000000823067825 */ /* 0x008fc600078e0204 */
[----:B0-----:R4:W-:Y:S04]  /*5060*/  STG.E.64 desc[UR8][R36.64+-0x400], R14 ;  /* 0xfffc000e24007986 */ /* 0x0019e8000c101b08 */
[----:B------:R4:W-:Y:S04]  /*5070*/  STG.E.64 desc[UR8][R36.64+-0x200], R16 ;  /* 0xfffe001024007986 */ /* 0x0009e8000c101b08 */
[----:B------:R4:W-:Y:S04]  /*5080*/  STG.E.64 desc[UR8][R36.64], R20 ;  /* 0x0000001424007986 */ /* 0x0009e8000c101b08 */
[----:B-1----:R4:W-:Y:S04]  /*5090*/  STG.E.64 desc[UR8][R36.64+0x200], R22 ;  /* 0x0002001624007986 */ /* 0x0029e8000c101b08 */
[----:B--2---:R4:W-:Y:S04]  /*50a0*/  STG.E.64 desc[UR8][R6.64+-0x400], R24 ;  /* 0xfffc001806007986 */ /* 0x0049e8000c101b08 */
[----:B------:R4:W-:Y:S04]  /*50b0*/  STG.E.64 desc[UR8][R6.64+-0x200], R26 ;  /* 0xfffe001a06007986 */ /* 0x0009e8000c101b08 */
[----:B------:R4:W-:Y:S04]  /*50c0*/  STG.E.64 desc[UR8][R6.64], R28 ;  /* 0x0000001c06007986 */ /* 0x0009e8000c101b08 */
[----:B------:R4:W-:Y:S01]  /*50d0*/  STG.E.64 desc[UR8][R6.64+0x200], R30 ;  /* 0x0002001e06007986 */ /* 0x0009e2000c101b08 */
[----:B------:R-:W-:Y:S05]  /*50e0*/  @!P1 BRA `(.L_x_79) ;  /* 0xfffffffc00509947 */ /* 0x000fea000383ffff */
.L_x_78:
[----:B------:R-:W-:Y:S05]  /*50f0*/  BSYNC.RECONVERGENT B1 ;  /* 0x0000000000017941 */ /* 0x000fea0003800200 */
.L_x_77:
[----:B----4-:R-:W-:Y:S01]  /*5100*/  IMAD.IADD R6, R0, 0x1, -R3 ;  /* 0x0000000100067824 */ /* 0x010fe200078e0a03 */
        /* <DEDUP_REMOVED lines=26> */
.L_x_81:
[----:B------:R-:W-:Y:S05]  /*52b0*/  BSYNC.RECONVERGENT B1 ;  /* 0x0000000000017941 */ /* 0x000fea0003800200 */
.L_x_80:
        /* <DEDUP_REMOVED lines=11> */
.L_x_73:
[----:B------:R-:W-:Y:S05]  /*5370*/  BSYNC.RECONVERGENT B0 ;  /* 0x0000000000007941 */ /* 0x000fea0003800200 */
.L_x_72:
[----:B------:R-:W-:Y:S06]  /*5380*/  BAR.SYNC.DEFER_BLOCKING 0x0 ;  /* 0x0000000000007b1d */ /* 0x000fec0000010000 */
.L_x_52:
[----:B------:R-:W2:Y:S02]  /*5390*/  S2R R0, SR_TID.X ;  /* 0x0000000000007919 */ /* 0x000ea40000002100 */
[----:B--2---:R-:W-:-:S13]  /*53a0*/  ISETP.NE.AND P0, PT, R0, RZ, PT ;  /* 0x000000ff0000720c */ /* 0x004fda0003f05270 */
[----:B------:R-:W-:Y:S05]  /*53b0*/  @P0 EXIT ;  /* 0x000000000000094d */ /* 0x000fea0003800000 */
[----:B01--4-:R-:W0:Y:S02]  /*53c0*/  LDC.64 R2, c[0x0][0x398] ;  /* 0x0000e600ff027b82 */ /* 0x013e240000000a00 */
[----:B0-----:R-:W-:Y:S01]  /*53d0*/  STG.E desc[UR8][R2.64], R18 ;  /* 0x0000001202007986 */ /* 0x001fe2000c101908 */
[----:B------:R-:W-:Y:S05]  /*53e0*/  EXIT ;  /* 0x000000000000794d */ /* 0x000fea0003800000 */
.L_x_15:
[----:B------:R-:W-:Y:S01]  /*53f0*/  BSSY B0, `(.L_x_82) ;  /* 0x0000006000007945 */ /* 0x000fe20003800000 */
[----:B------:R-:W-:Y:S01]  /*5400*/  PLOP3.LUT P0, PT, P0, PT, PT, 0x8, 0x80 ;  /* 0x000000000080781c */ /* 0x000fe2000070e170 */
[----:B------:R-:W-:-:S12]  /*5410*/  IMAD.MOV.U32 R30, RZ, RZ, -0x1 ;  /* 0xffffffffff1e7424 */ /* 0x000fd800078e00ff */
[----:B--2---:R-:W-:Y:S05]  /*5420*/  WARPSYNC.COLLECTIVE R30, `(.L_x_83) ;  /* 0x000000001e087348 */ /* 0x004fea0003c00000 */
[----:B------:R-:W-:Y:S01]  /*5430*/  VOTE.ANY P0, P0 ;  /* 0x0000000000ff7806 */ /* 0x000fe20000000100 */
[----:B--2---:R-:W-:-:S12]  /*5440*/  ENDCOLLECTIVE ;  /* 0x000000000000791b */ /* 0x004fd80003800000 */
.L_x_83:
[----:B------:R-:W-:Y:S05]  /*5450*/  BSYNC B0 ;  /* 0x0000000000007941 */ /* 0x000fea0003800000 */
.L_x_82:
[----:B------:R-:W-:Y:S05]  /*5460*/  BRA `(.L_x_84) ;  /* 0xffffffc000587947 */ /* 0x000fea000383ffff */
.L_x_19:
[----:B------:R-:W-:Y:S01]  /*5470*/  BSSY B0, `(.L_x_85) ;  /* 0x0000006000007945 */ /* 0x000fe20003800000 */
[----:B------:R-:W-:Y:S01]  /*5480*/  PLOP3.LUT P0, PT, P0, PT, PT, 0x8, 0x80 ;  /* 0x000000000080781c */ /* 0x000fe2000070e170 */
[----:B------:R-:W-:-:S12]  /*5490*/  IMAD.MOV.U32 R30, RZ, RZ, -0x1 ;  /* 0xffffffffff1e7424 */ /* 0x000fd800078e00ff */
[----:B--2---:R-:W-:Y:S05]  /*54a0*/  WARPSYNC.COLLECTIVE R30, `(.L_x_86) ;  /* 0x000000001e087348 */ /* 0x004fea0003c00000 */
[----:B------:R-:W-:Y:S01]  /*54b0*/  VOTE.ANY P0, P0 ;  /* 0x0000000000ff7806 */ /* 0x000fe20000000100 */
[----:B--2---:R-:W-:-:S12]  /*54c0*/  ENDCOLLECTIVE ;  /* 0x000000000000791b */ /* 0x004fd80003800000 */
.L_x_86:
[----:B------:R-:W-:Y:S05]  /*54d0*/  BSYNC B0 ;  /* 0x0000000000007941 */ /* 0x000fea0003800000 */
.L_x_85:
[----:B------:R-:W-:Y:S05]  /*54e0*/  BRA `(.L_x_87) ;  /* 0xffffffc000687947 */ /* 0x000fea000383ffff */
.L_x_21:
[----:B------:R-:W0:Y:S01]  /*54f0*/  S2R R5, SR_CTAID.X ;  /* 0x0000000000057919 */ /* 0x000e220000002500 */
[----:B------:R-:W-:Y:S01]  /*5500*/  BSSY B0, `(.L_x_88) ;  /* 0x0000008000007945 */ /* 0x000fe20003800000 */
[----:B------:R-:W-:Y:S01]  /*5510*/  PLOP3.LUT P6, PT, P6, PT, PT, 0x8, 0x80 ;  /* 0x000000000080781c */ /* 0x000fe200037ce170 */
[----:B------:R-:W-:Y:S01]  /*5520*/  IMAD.MOV.U32 R30, RZ, RZ, -0x1 ;  /* 0xffffffffff1e7424 */ /* 0x000fe200078e00ff */
[----:B------:R-:W1:Y:S01]  /*5530*/  S2R R36, SR_GEMASK ;  /* 0x0000000000247919 */ /* 0x000e620000003c00 */
[----:B0-----:R-:W-:-:S10]  /*5540*/  IMAD.IADD R29, R29, 0x1, R5 ;  /* 0x000000011d1d7824 */ /* 0x001fd400078e0205 */
[----:B-12---:R-:W-:Y:S05]  /*5550*/  WARPSYNC.COLLECTIVE R30, `(.L_x_89) ;  /* 0x000000001e087348 */ /* 0x006fea0003c00000 */
[----:B------:R-:W-:Y:S01]  /*5560*/  VOTE.ANY R30, PT, P6 ;  /* 0x00000000001e7806 */ /* 0x000fe200030e0100 */
[----:B-12---:R-:W-:Y:S06]  /*5570*/  ENDCOLLECTIVE ;  /* 0x000000000000791b */ /* 0x006fec0003800000 */
.L_x_89:
[----:B------:R-:W-:Y:S05]  /*5580*/  BSYNC B0 ;  /* 0x0000000000007941 */ /* 0x000fea0003800000 */
.L_x_88:
[----:B------:R-:W-:Y:S01]  /*5590*/  LOP3.LUT R30, R30, 0x80000000, R36, 0xec, !PT ;  /* 0x800000001e1e7812 */ /* 0x000fe200078eec24 */
[----:B------:R-:W-:Y:S01]  /*55a0*/  IMAD.MOV.U32 R13, RZ, RZ, 0x1 ;  /* 0x00000001ff0d7424 */ /* 0x000fe200078e00ff */
[----:B------:R-:W-:Y:S01]  /*55b0*/  ISETP.NE.AND P0, PT, R26, 0x65, PT ;  /* 0x000000651a00780c */ /* 0x000fe20003f05270 */
[C---:B------:R-:W-:Y:S02]  /*55c0*/  VIADD R8, R33.reuse, 0x2 ;  /* 0x0000000221087836 */ /* 0x040fe40000000000 */
[C---:B------:R-:W-:Y:S02]  /*55d0*/  VIADD R5, R30.reuse, 0xffffffff ;  /* 0xffffffff1e057836 */ /* 0x040fe40000000000 */
[C---:B------:R-:W-:Y:S02]  /*55e0*/  VIADD R9, R33.reuse, 0x4 ;  /* 0x0000000421097836 */ /* 0x040fe40000000000 */
[----:B------:R-:W-:Y:S01]  /*55f0*/  VIADD R10, R33, 0x8 ;  /* 0x00000008210a7836 */ /* 0x000fe20000000000 */
[----:B------:R-:W-:Y:S01]  /*5600*/  LOP3.LUT R5, R30, R5, RZ, 0xc, !PT ;  /* 0x000000051e057212 */ /* 0x000fe200078e0cff */
[----:B------:R-:W-:-:S05]  /*5610*/  IMAD.MOV.U32 R30, RZ, RZ, -0x1 ;  /* 0xffffffffff1e7424 */ /* 0x000fca00078e00ff */
[----:B------:R-:W0:Y:S02]  /*5620*/  POPC R5, R5 ;  /* 0x0000000500057309 */ /* 0x000e240000000000 */
[----:B0-----:R-:W-:Y:S01]  /*5630*/  IMAD.MOV.U32 R12, RZ, RZ, R5 ;  /* 0x000000ffff0c7224 */ /* 0x001fe200078e0005 */
[----:B------:R-:W-:-:S13]  /*5640*/  ISETP.GE.AND P2, PT, R33, R5, PT ;  /* 0x000000052100720c */ /* 0x000fda0003f46270 */
[----:B------:R-:W-:Y:S05]  /*5650*/  WARPSYNC.COLLECTIVE R30, `(.L_x_90) ;  /* 0x000000001e087348 */ /* 0x000fea0003c00000 */
[----:B------:R0:W1:Y:S02]  /*5660*/  SHFL.DOWN P6, R31, R27, R13, R12 ;  /* 0x0800000d1b1f7389 */ /* 0x00006400000c000c */
[----:B01----:R-:W-:Y:S05]  /*5670*/  ENDCOLLECTIVE ;  /* 0x000000000000791b */ /* 0x003fea0003800000 */
.L_x_90:
[----:B------:R-:W-:Y:S01]  /*5680*/  IMAD.MOV.U32 R13, RZ, RZ, 0x2 ;  /* 0x00000002ff0d7424 */ /* 0x000fe200078e00ff */
[----:B------:R-:W-:Y:S02]  /*5690*/  SEL R6, R31, RZ, !P2 ;  /* 0x000000ff1f067207 */ /* 0x000fe40005000000 */
[----:B------:R-:W-:-:S03]  /*56a0*/  ISETP.GT.AND P2, PT, R8, R5, PT ;  /* 0x000000050800720c */ /* 0x000fc60003f44270 */
[----:B------:R-:W-:-:S04]  /*56b0*/  IMAD.IADD R6, R6, 0x1, R27 ;  /* 0x0000000106067824 */ /* 0x000fc800078e021b */
[----:B------:R-:W-:-:S07]  /*56c0*/  IMAD.MOV.U32 R27, RZ, RZ, R6 ;  /* 0x000000ffff1b7224 */ /* 0x000fce00078e0006 */
[----:B------:R-:W-:Y:S05]  /*56d0*/  WARPSYNC.COLLECTIVE R30, `(.L_x_91) ;  /* 0x000000001e087348 */ /* 0x000fea0003c00000 */
[----:B------:R0:W1:Y:S02]  /*56e0*/  SHFL.DOWN P6, R31, R27, R13, R12 ;  /* 0x0800000d1b1f7389 */ /* 0x00006400000c000c */
[----:B01----:R-:W-:Y:S05]  /*56f0*/  ENDCOLLECTIVE ;  /* 0x000000000000791b */ /* 0x003fea0003800000 */
.L_x_91:
[----:B------:R-:W-:Y:S01]  /*5700*/  IMAD.MOV.U32 R13, RZ, RZ, 0x4 ;  /* 0x00000004ff0d7424 */ /* 0x000fe200078e00ff */
[----:B------:R-:W-:Y:S02]  /*5710*/  SEL R11, R31, RZ, !P2 ;  /* 0x000000ff1f0b7207 */ /* 0x000fe40005000000 */
[----:B------:R-:W-:-:S03]  /*5720*/  ISETP.GT.AND P2, PT, R9, R5, PT ;  /* 0x000000050900720c */ /* 0x000fc60003f44270 */
[----:B------:R-:W-:Y:S02]  /*5730*/  IMAD.IADD R11, R6, 0x1, R11 ;  /* 0x00000001060b7824 */ /* 0x000fe400078e020b */
[----:B------:R-:W-:Y:S02]  /*5740*/  VIADD R6, R33, 0x10 ;  /* 0x0000001021067836 */ /* 0x000fe40000000000 */
[----:B------:R-:W-:-:S07]  /*5750*/  IMAD.MOV.U32 R27, RZ, RZ, R11 ;  /* 0x000000ffff1b7224 */ /* 0x000fce00078e000b */
[----:B------:R-:W-:Y:S05]  /*5760*/  WARPSYNC.COLLECTIVE R30, `(.L_x_92) ;  /* 0x000000001e087348 */ /* 0x000fea0003c00000 */
[----:B------:R0:W1:Y:S02]  /*5770*/  SHFL.DOWN P6, R31, R27, R13, R12 ;  /* 0x0800000d1b1f7389 */ /* 0x00006400000c000c */
[----:B01----:R-:W-:Y:S05]  /*5780*/  ENDCOLLECTIVE ;  /* 0x000000000000791b */ /* 0x003fea0003800000 */
.L_x_92:
        /* <DEDUP_REMOVED lines=8> */
.L_x_93:
[----:B------:R-:W-:Y:S01]  /*5810*/  IMAD.MOV.U32 R13, RZ, RZ, 0x10 ;  /* 0x00000010ff0d7424 */ /* 0x000fe200078e00ff */
[----:B------:R-:W-:Y:S02]  /*5820*/  SEL R31, R31, RZ, !P2 ;  /* 0x000000ff1f1f7207 */ /* 0x000fe40005000000 */
[----:B------:R-:W-:-:S03]  /*5830*/  ISETP.GT.AND P2, PT, R6, R5, PT ;  /* 0x000000050600720c */ /* 0x000fc60003f44270 */
[----:B------:R-:W-:-:S10]  /*5840*/  IMAD.IADD R27, R28, 0x1, R31 ;  /* 0x000000011c1b7824 */ /* 0x000fd400078e021f */
[----:B------:R-:W-:Y:S05]  /*5850*/  WARPSYNC.COLLECTIVE R30, `(.L_x_94) ;  /* 0x000000001e087348 */ /* 0x000fea0003c00000 */
[----:B------:R0:W1:Y:S02]  /*5860*/  SHFL.DOWN P6, R31, R27, R13, R12 ;  /* 0x0800000d1b1f7389 */ /* 0x00006400000c000c */
[----:B01----:R-:W-:Y:S05]  /*5870*/  ENDCOLLECTIVE ;  /* 0x000000000000791b */ /* 0x003fea0003800000 */
.L_x_94:
[----:B------:R-:W-:Y:S05]  /*5880*/  WARPSYNC.COLLECTIVE R30, `(.L_x_95) ;  /* 0x000000001e087348 */ /* 0x000fea0003c00000 */
[----:B------:R-:W-:Y:S01]  /*5890*/  VOTE.ALL P0, P0 ;  /* 0x0000000000ff7806 */ /* 0x000fe20000000000 */
[----:B------:R-:W-:-:S12]  /*58a0*/  ENDCOLLECTIVE ;  /* 0x000000000000791b */ /* 0x000fd80003800000 */
.L_x_95:
[----:B------:R-:W0:Y:S01]  /*58b0*/  LDC.64 R12, c[0x0][0x3a8] ;  /* 0x0000ea00ff0c7b82 */ /* 0x000e220000000a00 */
[----:B------:R-:W-:-:S05]  /*58c0*/  SEL R26, R31, RZ, !P2 ;  /* 0x000000ff1f1a7207 */ /* 0x000fca0005000000 */
[----:B------:R-:W-:Y:S01]  /*58d0*/  IMAD.IADD R5, R27, 0x1, R26 ;  /* 0x000000011b057824 */ /* 0x000fe200078e021a */
[----:B0-----:R-:W-:-:S05]  /*58e0*/  IADD3 R11, P2, PT, R12, 0x100, RZ ;  /* 0x000001000c0b7810 */ /* 0x001fca0007f5e0ff */
[----:B------:R-:W-:Y:S01]  /*58f0*/  IMAD.X R28, RZ, RZ, R13, P2 ;  /* 0x000000ffff1c7224 */ /* 0x000fe200010e060d */
[----:B------:R-:W-:Y:S07]  /*5900*/  BRA `(.L_x_96) ;  /* 0xffffffc000047947 */ /* 0x000fee000383ffff */
.L_x_23:
[----:B------:R-:W-:Y:S01]  /*5910*/  BSSY B0, `(.L_x_97) ;  /* 0x0000006000007945 */ /* 0x000fe20003800000 */
[----:B------:R-:W-:Y:S01]  /*5920*/  PLOP3.LUT P0, PT, P0, PT, PT, 0x8, 0x80 ;  /* 0x000000000080781c */ /* 0x000fe2000070e170 */
[----:B------:R-:W-:-:S12]  /*5930*/  IMAD.MOV.U32 R30, RZ, RZ, -0x1 ;  /* 0xffffffffff1e7424 */ /* 0x000fd800078e00ff */
[----:B------:R-:W-:Y:S05]  /*5940*/  WARPSYNC.COLLECTIVE R30, `(.L_x_98) ;  /* 0x000000001e087348 */ /* 0x000fea0003c00000 */
[----:B------:R-:W-:Y:S01]  /*5950*/  VOTE.ANY P0, P0 ;  /* 0x0000000000ff7806 */ /* 0x000fe20000000100 */
[----:B------:R-:W-:-:S12]  /*5960*/  ENDCOLLECTIVE ;  /* 0x000000000000791b */ /* 0x000fd80003800000 */
.L_x_98:
[----:B------:R-:W-:Y:S05]  /*5970*/  BSYNC B0 ;  /* 0x0000000000007941 */ /* 0x000fea0003800000 */
.L_x_97:
[----:B------:R-:W-:Y:S05]  /*5980*/  BRA `(.L_x_99) ;  /* 0xffffffc0000c7947 */ /* 0x000fea000383ffff */
.L_x_27:
[----:B------:R-:W-:Y:S01]  /*5990*/  BSSY B0, `(.L_x_100) ;  /* 0x0000006000007945 */ /* 0x000fe20003800000 */
[----:B------:R-:W-:Y:S01]  /*59a0*/  PLOP3.LUT P0, PT, P0, PT, PT, 0x8, 0x80 ;  /* 0x000000000080781c */ /* 0x000fe2000070e170 */
[----:B------:R-:W-:-:S12]  /*59b0*/  IMAD.MOV.U32 R30, RZ, RZ, -0x1 ;  /* 0xffffffffff1e7424 */ /* 0x000fd800078e00ff */
[----:B------:R-:W-:Y:S05]  /*59c0*/  WARPSYNC.COLLECTIVE R30, `(.L_x_101) ;  /* 0x000000001e087348 */ /* 0x000fea0003c00000 */
[----:B------:R-:W-:Y:S01]  /*59d0*/  VOTE.ANY P0, P0 ;  /* 0x0000000000ff7806 */ /* 0x000fe20000000100 */
[----:B------:R-:W-:-:S12]  /*59e0*/  ENDCOLLECTIVE ;  /* 0x000000000000791b */ /* 0x000fd80003800000 */
.L_x_101:
[----:B------:R-:W-:Y:S05]  /*59f0*/  BSYNC B0 ;  /* 0x0000000000007941 */ /* 0x000fea0003800000 */
.L_x_100:
[----:B------:R-:W-:Y:S05]  /*5a00*/  BRA `(.L_x_102) ;  /* 0xffffffc0001c7947 */ /* 0x000fea000383ffff */
.L_x_29:
[----:B------:R-:W-:Y:S01]  /*5a10*/  BSSY B0, `(.L_x_103) ;  /* 0x0000006000007945 */ /* 0x000fe20003800000 */
[----:B------:R-:W-:Y:S01]  /*5a20*/  PLOP3.LUT P6, PT, P6, PT, PT, 0x8, 0x80 ;  /* 0x000000000080781c */ /* 0x000fe200037ce170 */
[----:B------:R-:W-:-:S12]  /*5a30*/  IMAD.MOV.U32 R30, RZ, RZ, -0x1 ;  /* 0xffffffffff1e7424 */ /* 0x000fd800078e00ff */
[----:B------:R-:W-:Y:S05]  /*5a40*/  WARPSYNC.COLLECTIVE R30, `(.L_x_104) ;  /* 0x000000001e087348 */ /* 0x000fea0003c00000 */
[----:B------:R-:W-:Y:S01]  /*5a50*/  VOTE.ANY R30, PT, P6 ;  /* 0x00000000001e7806 */ /* 0x000fe200030e0100 */
[----:B------:R-:W-:Y:S06]  /*5a60*/  ENDCOLLECTIVE ;  /* 0x000000000000791b */ /* 0x000fec0003800000 */
.L_x_104:
[----:B------:R-:W-:Y:S05]  /*5a70*/  BSYNC B0 ;  /* 0x0000000000007941 */ /* 0x000fea0003800000 */
.L_x_103:
[----:B------:R-:W-:Y:S01]  /*5a80*/  LOP3.LUT R30, R30, 0x80000000, R36, 0xec, !PT ;  /* 0x800000001e1e7812 */ /* 0x000fe200078eec24 */
[----:B------:R-:W-:-:S04]  /*5a90*/  VIADD R29, R29, 0xffffffe0 ;  /* 0xffffffe01d1d7836 */ /* 0x000fc80000000000 */
[----:B------:R-:W-:-:S05]  /*5aa0*/  VIADD R13, R30, 0xffffffff ;  /* 0xffffffff1e0d7836 */ /* 0x000fca0000000000 */
[----:B------:R-:W-:Y:S01]  /*5ab0*/  LOP3.LUT R13, R30, R13, RZ, 0xc, !PT ;  /* 0x0000000d1e0d7212 */ /* 0x000fe200078e0cff */
[----:B------:R-:W-:-:S03]  /*5ac0*/  IMAD.MOV.U32 R30, RZ, RZ, -0x1 ;  /* 0xffffffffff1e7424 */ /* 0x000fc600078e00ff */
[----:B------:R0:W1:Y:S02]  /*5ad0*/  POPC R12, R13 ;  /* 0x0000000d000c7309 */ /* 0x0000640000000000 */
[----:B0-----:R-:W-:Y:S01]  /*5ae0*/  IMAD.MOV.U32 R13, RZ, RZ, 0x1 ;  /* 0x00000001ff0d7424 */ /* 0x001fe200078e00ff */
[----:B-1----:R-:W-:-:S13]  /*5af0*/  ISETP.GE.AND P0, PT, R33, R12, PT ;  /* 0x0000000c2100720c */ /* 0x002fda0003f06270 */
[----:B------:R-:W-:Y:S05]  /*5b00*/  WARPSYNC.COLLECTIVE R30, `(.L_x_105) ;  /* 0x000000001e087348 */ /* 0x000fea0003c00000 */
[----:B------:R0:W1:Y:S02]  /*5b10*/  SHFL.DOWN P6, R31, R27, R13, R12 ;  /* 0x0800000d1b1f7389 */ /* 0x00006400000c000c */
[----:B01----:R-:W-:Y:S05]  /*5b20*/  ENDCOLLECTIVE ;  /* 0x000000000000791b */ /* 0x003fea0003800000 */
.L_x_105:
        /* <DEDUP_REMOVED lines=8> */
.L_x_106:
        /* <DEDUP_REMOVED lines=8> */
.L_x_107:
[----:B------:R-:W-:Y:S01]  /*5c30*/  IMAD.MOV.U32 R13, RZ, RZ, 0x8 ;  /* 0x00000008ff0d7424 */ /* 0x000fe200078e00ff */
[----:B------:R-:W-:Y:S02]  /*5c40*/  SEL R31, R31, RZ, !P0 ;  /* 0x000000ff1f1f7207 */ /* 0x000fe40004000000 */
[----:B------:R-:W-:-:S03]  /*5c50*/  ISETP.GT.AND P0, PT, R10, R12, PT ;  /* 0x0000000c0a00720c */ /* 0x000fc60003f04270 */
[----:B------:R-:W-:-:S10]  /*5c60*/  IMAD.IADD R27, R37, 0x1, R31 ;  /* 0x00000001251b7824 */ /* 0x000fd400078e021f */
[----:B------:R-:W-:Y:S05]  /*5c70*/  WARPSYNC.COLLECTIVE R30, `(.L_x_108) ;  /* 0x000000001e087348 */ /* 0x000fea0003c00000 */
[----:B------:R0:W1:Y:S02]  /*5c80*/  SHFL.DOWN P6, R31, R27, R13, R12 ;  /* 0x0800000d1b1f7389 */ /* 0x00006400000c000c */
[----:B01----:R-:W-:Y:S05]  /*5c90*/  ENDCOLLECTIVE ;  /* 0x000000000000791b */ /* 0x003fea0003800000 */
.L_x_108:
        /* <DEDUP_REMOVED lines=8> */
.L_x_109:
[----:B------:R-:W-:Y:S02]  /*5d20*/  SEL R31, R31, RZ, !P0 ;  /* 0x000000ff1f1f7207 */ /* 0x000fe40004000000 */
[----:B------:R-:W-:Y:S02]  /*5d30*/  ISETP.NE.AND P0, PT, R26, 0x65, PT ;  /* 0x000000651a00780c */ /* 0x000fe40003f05270 */
[----:B------:R-:W-:-:S11]  /*5d40*/  IADD3 R5, PT, PT, R37, R31, R5 ;  /* 0x0000001f25057210 */ /* 0x000fd60007ffe005 */
[----:B------:R-:W-:Y:S05]  /*5d50*/  WARPSYNC.COLLECTIVE R30, `(.L_x_110) ;  /* 0x000000001e087348 */ /* 0x000fea0003c00000 */
[----:B------:R-:W-:Y:S01]  /*5d60*/  VOTE.ALL P0, P0 ;  /* 0x0000000000ff7806 */ /* 0x000fe20000000000 */
[----:B------:R-:W-:-:S12]  /*5d70*/  ENDCOLLECTIVE ;  /* 0x000000000000791b */ /* 0x000fd80003800000 */
.L_x_110:
[----:B------:R-:W-:Y:S05]  /*5d80*/  BRA `(.L_x_111) ;  /* 0xffffffbc00bc7947 */ /* 0x000fea000383ffff */
.L_x_56:
[----:B------:R-:W-:Y:S01]  /*5d90*/  BSSY B0, `(.L_x_112) ;  /* 0x0000006000007945 */ /* 0x000fe20003800000 */
[----:B------:R-:W-:Y:S01]  /*5da0*/  PLOP3.LUT P0, PT, P0, PT, PT, 0x8, 0x80 ;  /* 0x000000000080781c */ /* 0x000fe2000070e170 */
[----:B------:R-:W-:-:S12]  /*5db0*/  IMAD.MOV.U32 R30, RZ, RZ, -0x1 ;  /* 0xffffffffff1e7424 */ /* 0x000fd800078e00ff */
[----:B--2---:R-:W-:Y:S05]  /*5dc0*/  WARPSYNC.COLLECTIVE R30, `(.L_x_113) ;  /* 0x000000001e087348 */ /* 0x004fea0003c00000 */
[----:B------:R-:W-:Y:S01]  /*5dd0*/  VOTE.ANY P0, P0 ;  /* 0x0000000000ff7806 */ /* 0x000fe20000000100 */
[----:B--2---:R-:W-:-:S12]  /*5de0*/  ENDCOLLECTIVE ;  /* 0x000000000000791b */ /* 0x004fd80003800000 */
.L_x_113:
[----:B------:R-:W-:Y:S05]  /*5df0*/  BSYNC B0 ;  /* 0x0000000000007941 */ /* 0x000fea0003800000 */
.L_x_112:
[----:B------:R-:W-:Y:S05]  /*5e00*/  BRA `(.L_x_114) ;  /* 0xffffffe000cc7947 */ /* 0x000fea000383ffff */
.L_x_60:
[----:B------:R-:W-:Y:S01]  /*5e10*/  BSSY B0, `(.L_x_115) ;  /* 0x0000006000007945 */ /* 0x000fe20003800000 */
[----:B------:R-:W-:Y:S01]  /*5e20*/  PLOP3.LUT P0, PT, P0, PT, PT, 0x8, 0x80 ;  /* 0x000000000080781c */ /* 0x000fe2000070e170 */
[----:B------:R-:W-:-:S12]  /*5e30*/  IMAD.MOV.U32 R30, RZ, RZ, -0x1 ;  /* 0xffffffffff1e7424 */ /* 0x000fd800078e00ff */
[----:B--2---:R-:W-:Y:S05]  /*5e40*/  WARPSYNC.COLLECTIVE R30, `(.L_x_116) ;  /* 0x000000001e087348 */ /* 0x004fea0003c00000 */
[----:B------:R-:W-:Y:S01]  /*5e50*/  VOTE.ANY P0, P0 ;  /* 0x0000000000ff7806 */ /* 0x000fe20000000100 */
[----:B--2---:R-:W-:-:S12]  /*5e60*/  ENDCOLLECTIVE ;  /* 0x000000000000791b */ /* 0x004fd80003800000 */
.L_x_116:
[----:B------:R-:W-:Y:S05]  /*5e70*/  BSYNC B0 ;  /* 0x0000000000007941 */ /* 0x000fea0003800000 */
.L_x_115:
[----:B------:R-:W-:Y:S05]  /*5e80*/  BRA `(.L_x_117) ;  /* 0xffffffe000dc7947 */ /* 0x000fea000383ffff */
.L_x_62:
[----:B------:R-:W0:Y:S01]  /*5e90*/  S2R R5, SR_GEMASK ;  /* 0x0000000000057919 */ /* 0x000e220000003c00 */
[----:B------:R-:W-:Y:S01]  /*5ea0*/  BSSY B0, `(.L_x_118) ;  /* 0x0000007000007945 */ /* 0x000fe20003800000 */
[----:B------:R-:W-:Y:S01]  /*5eb0*/  ISETP.NE.AND P0, PT, R18, 0x65, PT ;  /* 0x000000651200780c */ /* 0x000fe20003f05270 */
[----:B------:R-:W-:Y:S01]  /*5ec0*/  IMAD.MOV.U32 R30, RZ, RZ, -0x1 ;  /* 0xffffffffff1e7424 */ /* 0x000fe200078e00ff */
[----:B------:R-:W-:-:S13]  /*5ed0*/  PLOP3.LUT P6, PT, P6, PT, PT, 0x8, 0x80 ;  /* 0x000000000080781c */ /* 0x000fda00037ce170 */
[----:B0-2---:R-:W-:Y:S05]  /*5ee0*/  WARPSYNC.COLLECTIVE R30, `(.L_x_119) ;  /* 0x000000001e087348 */ /* 0x005fea0003c00000 */
[----:B------:R-:W-:Y:S01]  /*5ef0*/  VOTE.ANY R30, PT, P6 ;  /* 0x00000000001e7806 */ /* 0x000fe200030e0100 */
[----:B0-2---:R-:W-:Y:S06]  /*5f00*/  ENDCOLLECTIVE ;  /* 0x000000000000791b */ /* 0x005fec0003800000 */
.L_x_119:
[----:B------:R-:W-:Y:S05]  /*5f10*/  BSYNC B0 ;  /* 0x0000000000007941 */ /* 0x000fea0003800000 */
.L_x_118:
[----:B------:R-:W-:Y:S01]  /*5f20*/  LOP3.LUT R30, R30, 0x80000000, R5, 0xec, !PT ;  /* 0x800000001e1e7812 */ /* 0x000fe200078eec05 */
[----:B------:R-:W-:Y:S02]  /*5f30*/  IMAD.MOV.U32 R27, RZ, RZ, R19 ;  /* 0x000000ffff1b7224 */ /* 0x000fe400078e0013 */
[----:B------:R-:W-:Y:S02]  /*5f40*/  IMAD.MOV.U32 R13, RZ, RZ, 0x1 ;  /* 0x00000001ff0d7424 */ /* 0x000fe400078e00ff */
[C---:B------:R-:W-:Y:S02]  /*5f50*/  VIADD R5, R30.reuse, 0xffffffff ;  /* 0xffffffff1e057836 */ /* 0x040fe40000000000 */
[C---:B------:R-:W-:Y:S02]  /*5f60*/  VIADD R22, R35.reuse, 0x2 ;  /* 0x0000000223167836 */ /* 0x040fe40000000000 */
[----:B------:R-:W-:Y:S01]  /*5f70*/  VIADD R24, R35, 0x10 ;  /* 0x0000001023187836 */ /* 0x000fe20000000000 */
[----:B------:R-:W-:Y:S01]  /*5f80*/  LOP3.LUT R5, R30, R5, RZ, 0xc, !PT ;  /* 0x000000051e057212 */ /* 0x000fe200078e0cff */
[----:B------:R-:W-:-:S03]  /*5f90*/  IMAD.MOV.U32 R30, RZ, RZ, -0x1 ;  /* 0xffffffffff1e7424 */ /* 0x000fc600078e00ff */
[----:B------:R0:W1:Y:S02]  /*5fa0*/  POPC R28, R5 ;  /* 0x00000005001c7309 */ /* 0x0000640000000000 */
[----:B0-----:R-:W-:Y:S02]  /*5fb0*/  VIADD R5, R35, 0x8 ;  /* 0x0000000823057836 */ /* 0x001fe40000000000 */
[----:B-1----:R-:W-:-:S07]  /*5fc0*/  IMAD.MOV.U32 R12, RZ, RZ, R28 ;  /* 0x000000ffff0c7224 */ /* 0x002fce00078e001c */
[----:B------:R-:W-:Y:S05]  /*5fd0*/  WARPSYNC.COLLECTIVE R30, `(.L_x_120) ;  /* 0x000000001e087348 */ /* 0x000fea0003c00000 */
[----:B------:R0:W1:Y:S02]  /*5fe0*/  SHFL.DOWN P6, R31, R27, R13, R12 ;  /* 0x0800000d1b1f7389 */ /* 0x00006400000c000c */
[----:B01----:R-:W-:Y:S05]  /*5ff0*/  ENDCOLLECTIVE ;  /* 0x000000000000791b */ /* 0x003fea0003800000 */
.L_x_120:
[----:B------:R-:W-:Y:S01]  /*6000*/  IMAD.MOV.U32 R13, RZ, RZ, 0x2 ;  /* 0x00000002ff0d7424 */ /* 0x000fe200078e00ff */
[----:B------:R-:W-:-:S04]  /*6010*/  ISETP.GE.AND P6, PT, R35, R28, PT ;  /* 0x0000001c2300720c */ /* 0x000fc80003fc6270 */
[----:B------:R-:W-:-:S05]  /*6020*/  SEL R16, R31, RZ, !P6 ;  /* 0x000000ff1f107207 */ /* 0x000fca0007000000 */
[----:B------:R-:W-:-:S04]  /*6030*/  IMAD.IADD R23, R16, 0x1, R19 ;  /* 0x0000000110177824 */ /* 0x000fc800078e0213 */
[----:B------:R-:W-:-:S07]  /*6040*/  IMAD.MOV.U32 R27, RZ, RZ, R23 ;  /* 0x000000ffff1b7224 */ /* 0x000fce00078e0017 */
[----:B------:R-:W-:Y:S05]  /*6050*/  WARPSYNC.COLLECTIVE R30, `(.L_x_121) ;  /* 0x000000001e087348 */ /* 0x000fea0003c00000 */
[----:B------:R0:W1:Y:S02]  /*6060*/  SHFL.DOWN P6, R31, R27, R13, R12 ;  /* 0x0800000d1b1f7389 */ /* 0x00006400000c000c */
[----:B01----:R-:W-:Y:S05]  /*6070*/  ENDCOLLECTIVE ;  /* 0x000000000000791b */ /* 0x003fea0003800000 */
.L_x_121:
[----:B------:R-:W-:Y:S01]  /*6080*/  IMAD.MOV.U32 R13, RZ, RZ, 0x4 ;  /* 0x00000004ff0d7424 */ /* 0x000fe200078e00ff */
[----:B------:R-:W-:-:S04]  /*6090*/  ISETP.GT.AND P6, PT, R22, R28, PT ;  /* 0x0000001c1600720c */ /* 0x000fc80003fc4270 */
[----:B------:R-:W-:-:S05]  /*60a0*/  SEL R16, R31, RZ, !P6 ;  /* 0x000000ff1f107207 */ /* 0x000fca0007000000 */
[----:B------:R-:W-:Y:S02]  /*60b0*/  IMAD.IADD R25, R23, 0x1, R16 ;  /* 0x0000000117197824 */ /* 0x000fe400078e0210 */
[----:B------:R-:W-:Y:S02]  /*60c0*/  VIADD R16, R35, 0x4 ;  /* 0x0000000423107836 */ /* 0x000fe40000000000 */
[----:B------:R-:W-:-:S07]  /*60d0*/  IMAD.MOV.U32 R27, RZ, RZ, R25 ;  /* 0x000000ffff1b7224 */ /* 0x000fce00078e0019 */
[----:B------:R-:W-:Y:S05]  /*60e0*/  WARPSYNC.COLLECTIVE R30, `(.L_x_122) ;  /* 0x000000001e087348 */ /* 0x000fea0003c00000 */
[----:B------:R0:W1:Y:S02]  /*60f0*/  SHFL.DOWN P6, R31, R27, R13, R12 ;  /* 0x0800000d1b1f7389 */ /* 0x00006400000c000c */
[----:B01----:R-:W-:Y:S05]  /*6100*/  ENDCOLLECTIVE ;  /* 0x000000000000791b */ /* 0x003fea0003800000 */
.L_x_122:
[----:B------:R-:W-:Y:S01]  /*6110*/  IMAD.MOV.U32 R13, RZ, RZ, 0x8 ;  /* 0x00000008ff0d7424 */ /* 0x000fe200078e00ff */
[----:B------:R-:W-:-:S04]  /*6120*/  ISETP.GT.AND P6, PT, R16, R28, PT ;  /* 0x0000001c1000720c */ /* 0x000fc80003fc4270 */
[----:B------:R-:W-:-:S05]  /*6130*/  SEL R26, R31, RZ, !P6 ;  /* 0x000000ff1f1a7207 */ /* 0x000fca0007000000 */
[----:B------:R-:W-:-:S04]  /*6140*/  IMAD.IADD R26, R25, 0x1, R26 ;  /* 0x00000001191a7824 */ /* 0x000fc800078e021a */
[----:B------:R-:W-:-:S07]  /*6150*/  IMAD.MOV.U32 R27, RZ, RZ, R26 ;  /* 0x000000ffff1b7224 */ /* 0x000fce00078e001a */
[----:B------:R-:W-:Y:S05]  /*6160*/  WARPSYNC.COLLECTIVE R30, `(.L_x_123) ;  /* 0x000000001e087348 */ /* 0x000fea0003c00000 */
[----:B------:R0:W1:Y:S02]  /*6170*/  SHFL.DOWN P6, R31, R27, R13, R12 ;  /* 0x0800000d1b1f7389 */ /* 0x00006400000c000c */
[----:B01----:R-:W-:Y:S05]  /*6180*/  ENDCOLLECTIVE ;  /* 0x000000000000791b */ /* 0x003fea0003800000 */
.L_x_123:
        /* <DEDUP_REMOVED lines=8> */
.L_x_124:
[----:B------:R-:W-:Y:S05]  /*6210*/  WARPSYNC.COLLECTIVE R30, `(.L_x_125) ;  /* 0x000000001e087348 */ /* 0x000fea0003c00000 */
[----:B------:R-:W-:Y:S01]  /*6220*/  VOTE.ALL P0, P0 ;  /* 0x0000000000ff7806 */ /* 0x000fe20000000000 */
[----:B------:R-:W-:-:S12]  /*6230*/  ENDCOLLECTIVE ;  /* 0x000000000000791b */ /* 0x000fd80003800000 */
.L_x_125:
[----:B------:R-:W0:Y:S01]  /*6240*/  S2R R27, SR_CTAID.X ;  /* 0x00000000001b7919 */ /* 0x000e220000002500 */
[----:B------:R-:W1:Y:S01]  /*6250*/  LDC.64 R12, c[0x0][0x3a8] ;  /* 0x0000ea00ff0c7b82 */ /* 0x000e620000000a00 */
[----:B------:R-:W-:Y:S02]  /*6260*/  ISETP.GT.AND P6, PT, R24, R28, PT ;  /* 0x0000001c1800720c */ /* 0x000fe40003fc4270 */
[----:B------:R-:W-:Y:S02]  /*6270*/  LOP3.LUT R28, RZ, R3, RZ, 0x33, !PT ;  /* 0x00000003ff1c7212 */ /* 0x000fe400078e33ff */
[----:B------:R-:W-:-:S05]  /*6280*/  SEL R18, R31, RZ, !P6 ;  /* 0x000000ff1f127207 */ /* 0x000fca0007000000 */
[----:B------:R-:W-:Y:S01]  /*6290*/  IMAD.IADD R25, R19, 0x1, R18 ;  /* 0x0000000113197824 */ /* 0x000fe200078e0212 */
[----:B-1----:R-:W-:-:S05]  /*62a0*/  IADD3 R23, P6, PT, R12, 0x100, RZ ;  /* 0x000001000c177810 */ /* 0x002fca0007fde0ff */
[----:B------:R-:W-:Y:S02]  /*62b0*/  IMAD.X R26, RZ, RZ, R13, P6 ;  /* 0x000000ffff1a7224 */ /* 0x000fe400030e060d */
[----:B0-----:R-:W-:Y:S01]  /*62c0*/  IMAD.IADD R28, R27, 0x1, R28 ;  /* 0x000000011b1c7824 */ /* 0x001fe200078e021c */
[----:B------:R-:W-:Y:S06]  /*62d0*/  BRA `(.L_x_126) ;  /* 0xffffffe000707947 */ /* 0x000fec000383ffff */
.L_x_64:
[----:B------:R-:W-:Y:S01]  /*62e0*/  BSSY B0, `(.L_x_127) ;  /* 0x0000006000007945 */ /* 0x000fe20003800000 */
[----:B------:R-:W-:Y:S01]  /*62f0*/  PLOP3.LUT P0, PT, P0, PT, PT, 0x8, 0x80 ;  /* 0x000000000080781c */ /* 0x000fe2000070e170 */
[----:B------:R-:W-:-:S12]  /*6300*/  IMAD.MOV.U32 R30, RZ, RZ, -0x1 ;  /* 0xffffffffff1e7424 */ /* 0x000fd800078e00ff */
[----:B------:R-:W-:Y:S05]  /*6310*/  WARPSYNC.COLLECTIVE R30, `(.L_x_128) ;  /* 0x000000001e087348 */ /* 0x000fea0003c00000 */
[----:B------:R-:W-:Y:S01]  /*6320*/  VOTE.ANY P0, P0 ;  /* 0x0000000000ff7806 */ /* 0x000fe20000000100 */
[----:B------:R-:W-:-:S12]  /*6330*/  ENDCOLLECTIVE ;  /* 0x000000000000791b */ /* 0x000fd80003800000 */
.L_x_128:
[----:B------:R-:W-:Y:S05]  /*6340*/  BSYNC B0 ;  /* 0x0000000000007941 */ /* 0x000fea0003800000 */
.L_x_127:
[----:B------:R-:W-:Y:S05]  /*6350*/  BRA `(.L_x_129) ;  /* 0xffffffe000787947 */ /* 0x000fea000383ffff */
.L_x_68:
[----:B------:R-:W-:Y:S01]  /*6360*/  BSSY B0, `(.L_x_130) ;  /* 0x0000006000007945 */ /* 0x000fe20003800000 */
[----:B------:R-:W-:Y:S01]  /*6370*/  PLOP3.LUT P0, PT, P0, PT, PT, 0x8, 0x80 ;  /* 0x000000000080781c */ /* 0x000fe2000070e170 */
[----:B------:R-:W-:-:S12]  /*6380*/  IMAD.MOV.U32 R30, RZ, RZ, -0x1 ;  /* 0xffffffffff1e7424 */ /* 0x000fd800078e00ff */
[----:B------:R-:W-:Y:S05]  /*6390*/  WARPSYNC.COLLECTIVE R30, `(.L_x_131) ;  /* 0x000000001e087348 */ /* 0x000fea0003c00000 */
[----:B------:R-:W-:Y:S01]  /*63a0*/  VOTE.ANY P0, P0 ;  /* 0x0000000000ff7806 */ /* 0x000fe20000000100 */
[----:B------:R-:W-:-:S12]  /*63b0*/  ENDCOLLECTIVE ;  /* 0x000000000000791b */ /* 0x000fd80003800000 */
.L_x_131:
[----:B------:R-:W-:Y:S05]  /*63c0*/  BSYNC B0 ;  /* 0x0000000000007941 */ /* 0x000fea0003800000 */
.L_x_130:
[----:B------:R-:W-:Y:S05]  /*63d0*/  BRA `(.L_x_132) ;  /* 0xffffffe0008c7947 */ /* 0x000fea000383ffff */
.L_x_70:
[----:B------:R-:W-:Y:S01]  /*63e0*/  BSSY B0, `(.L_x_133) ;  /* 0x0000006000007945 */ /* 0x000fe20003800000 */
[----:B------:R-:W-:Y:S01]  /*63f0*/  PLOP3.LUT P6, PT, P6, PT, PT, 0x8, 0x80 ;  /* 0x000000000080781c */ /* 0x000fe200037ce170 */
[----:B------:R-:W-:-:S12]  /*6400*/  IMAD.MOV.U32 R30, RZ, RZ, -0x1 ;  /* 0xffffffffff1e7424 */ /* 0x000fd800078e00ff */
[----:B------:R-:W-:Y:S05]  /*6410*/  WARPSYNC.COLLECTIVE R30, `(.L_x_134) ;  /* 0x000000001e087348 */ /* 0x000fea0003c00000 */
[----:B------:R-:W-:Y:S01]  /*6420*/  VOTE.ANY R30, PT, P6 ;  /* 0x00000000001e7806 */ /* 0x000fe200030e0100 */
[----:B------:R-:W-:Y:S06]  /*6430*/  ENDCOLLECTIVE ;  /* 0x000000000000791b */ /* 0x000fec0003800000 */
.L_x_134:
[----:B------:R-:W-:Y:S05]  /*6440*/  BSYNC B0 ;  /* 0x0000000000007941 */ /* 0x000fea0003800000 */
.L_x_133:
[----:B------:R-:W0:Y:S01]  /*6450*/  S2R R12, SR_GEMASK ;  /* 0x00000000000c7919 */ /* 0x000e220000003c00 */
[----:B------:R-:W-:Y:S02]  /*6460*/  IMAD.MOV.U32 R27, RZ, RZ, R19 ;  /* 0x000000ffff1b7224 */ /* 0x000fe400078e0013 */
[----:B------:R-:W-:Y:S01]  /*6470*/  VIADD R28, R28, 0xffffffe0 ;  /* 0xffffffe01c1c7836 */ /* 0x000fe20000000000 */
[----:B0-----:R-:W-:-:S05]  /*6480*/  LOP3.LUT R30, R30, 0x80000000, R12, 0xec, !PT ;  /* 0x800000001e1e7812 */ /* 0x001fca00078eec0c */
        /* <DEDUP_REMOVED lines=9> */
.L_x_135:
        /* <DEDUP_REMOVED lines=8> */
.L_x_136:
        /* <DEDUP_REMOVED lines=8> */
.L_x_137:
        /* <DEDUP_REMOVED lines=8> */
.L_x_138:
        /* <DEDUP_REMOVED lines=8> */
.L_x_139:
[----:B------:R-:W-:Y:S02]  /*6720*/  SEL R31, R31, RZ, !P0 ;  /* 0x000000ff1f1f7207 */ /* 0x000fe40004000000 */
[----:B------:R-:W-:Y:S02]  /*6730*/  ISETP.NE.AND P0, PT, R18, 0x65, PT ;  /* 0x000000651200780c */ /* 0x000fe40003f05270 */
[----:B------:R-:W-:-:S11]  /*6740*/  IADD3 R25, PT, PT, R19, R31, R25 ;  /* 0x0000001f13197210 */ /* 0x000fd60007ffe019 */
[----:B------:R-:W-:Y:S05]  /*6750*/  WARPSYNC.COLLECTIVE R30, `(.L_x_140) ;  /* 0x000000001e087348 */ /* 0x000fea0003c00000 */
[----:B------:R-:W-:Y:S01]  /*6760*/  VOTE.ALL P0, P0 ;  /* 0x0000000000ff7806 */ /* 0x000fe20000000000 */
[----:B------:R-:W-:-:S12]  /*6770*/  ENDCOLLECTIVE ;  /* 0x000000000000791b */ /* 0x000fd80003800000 */
.L_x_140:
[----:B------:R-:W-:Y:S05]  /*6780*/  BRA `(.L_x_141) ;  /* 0xffffffe000247947 */ /* 0x000fea000383ffff */
.L_x_142:
[----:B------:R-:W-:-:S00]  /*6790*/  BRA `(.L_x_142) ;  /* 0xfffffffc00fc7947 */ /* 0x000fc0000383ffff */
[----:B------:R-:W-:-:S00]  /*67a0*/  NOP ;  /* 0x0000000000007918 */ /* 0x000fc00000000000 */
        /* <DEDUP_REMOVED lines=13> */
.L_x_465:


//--------------------- .text._ZN6thrust24THRUST_300001_SM_1000_NS8cuda_cub4core6detail13_kernel_agentINS1_8__unique9InitAgentIN3cub18CUB_300001_SM_100013ScanTileStateIiLb1EEEPiiEEJSA_mSB_EEEvDpT0_ --------------------------
	.section	.text._ZN6thrust24THRUST_300001_SM_1000_NS8cuda_cub4core6detail13_kernel_agentINS1_8__unique9InitAgentIN3cub18CUB_300001_SM_100013ScanTileStateIiLb1EEEPiiEEJSA_mSB_EEEvDpT0_,"ax",@progbits
	.align	128
        .global         _ZN6thrust24THRUST_300001_SM_1000_NS8cuda_cub4core6detail13_kernel_agentINS1_8__unique9InitAgentIN3cub18CUB_300001_SM_100013ScanTileStateIiLb1EEEPiiEEJSA_mSB_EEEvDpT0_
        .type           _ZN6thrust24THRUST_300001_SM_1000_NS8cuda_cub4core6detail13_kernel_agentINS1_8__unique9InitAgentIN3cub18CUB_300001_SM_100013ScanTileStateIiLb1EEEPiiEEJSA_mSB_EEEvDpT0_,@function
        .size           _ZN6thrust24THRUST_300001_SM_1000_NS8cuda_cub4core6detail13_kernel_agentINS1_8__unique9InitAgentIN3cub18CUB_300001_SM_100013ScanTileStateIiLb1EEEPiiEEJSA_mSB_EEEvDpT0_,(.L_x_466 - _ZN6thrust24THRUST_300001_SM_1000_NS8cuda_cub4core6detail13_kernel_agentINS1_8__unique9InitAgentIN3cub18CUB_300001_SM_100013ScanTileStateIiLb1EEEPiiEEJSA_mSB_EEEvDpT0_)
        .other          _ZN6thrust24THRUST_300001_SM_1000_NS8cuda_cub4core6detail13_kernel_agentINS1_8__unique9InitAgentIN3cub18CUB_300001_SM_100013ScanTileStateIiLb1EEEPiiEEJSA_mSB_EEEvDpT0_,@"STO_CUDA_ENTRY STV_DEFAULT"
_ZN6thrust24THRUST_300001_SM_1000_NS8cuda_cub4core6detail13_kernel_agentINS1_8__unique9InitAgentIN3cub18CUB_300001_SM_100013ScanTileStateIiLb1EEEPiiEEJSA_mSB_EEEvDpT0_:
.text._ZN6thrust24THRUST_300001_SM_1000_NS8cuda_cub4core6detail13_kernel_agentINS1_8__unique9InitAgentIN3cub18CUB_300001_SM_100013ScanTileStateIiLb1EEEPiiEEJSA_mSB_EEEvDpT0_:
[----:B------:R-:W-:Y:S01]  /*0000*/  LDC R1, c[0x0][0x37c] ;  /* 0x0000df00ff017b82 */ /* 0x000fe20000000800 */
[----:B------:R-:W0:Y:S07]  /*0010*/  S2R R0, SR_TID.X ;  /* 0x0000000000007919 */ /* 0x000e2e0000002100 */
[----:B------:R-:W1:Y:S01]  /*0020*/  S2UR UR6, SR_CTAID.X ;  /* 0x00000000000679c3 */ /* 0x000e620000002500 */
[----:B------:R-:W2:Y:S07]  /*0030*/  LDCU UR4, c[0x0][0x388] ;  /* 0x00007100ff0477ac */ /* 0x000eae0008000800 */
[----:B------:R-:W1:Y:S01]  /*0040*/  LDC R7, c[0x0][0x360] ;  /* 0x0000d800ff077b82 */ /* 0x000e620000000800 */
[C---:B0-----:R-:W-:Y:S01]  /*0050*/  ISETP.GT.U32.AND P0, PT, R0.reuse, 0x1f, PT ;  /* 0x0000001f0000780c */ /* 0x041fe20003f04070 */
[----:B-1----:R-:W-:Y:S01]  /*0060*/  IMAD R7, R7, UR6, R0 ;  /* 0x0000000607077c24 */ /* 0x002fe2000f8e0200 */
[----:B------:R-:W-:-:S02]  /*0070*/  LOP3.LUT P2, RZ, R0, UR6, RZ, 0xfc, !PT ;  /* 0x0000000600ff7c12 */ /* 0x000fc4000f84fcff */
[----:B------:R-:W-:Y:S02]  /*0080*/  ISETP.NE.OR P0, PT, RZ, UR6, P0 ;  /* 0x00000006ff007c0c */ /* 0x000fe40008705670 */
[----:B--2---:R-:W-:Y:S01]  /*0090*/  ISETP.GE.AND P1, PT, R7, UR4, PT ;  /* 0x0000000407007c0c */ /* 0x004fe2000bf26270 */
[----:B------:R-:W0:Y:S10]  /*00a0*/  LDCU.64 UR4, c[0x0][0x358] ;  /* 0x00006b00ff0477ac */ /* 0x000e340008000a00 */
[----:B------:R-:W1:Y:S02]  /*00b0*/  @!P0 LDC.64 R4, c[0x0][0x380] ;  /* 0x0000e000ff048b82 */ /* 0x000e640000000a00 */
[----:B------:R-:W-:-:S06]  /*00c0*/  @!P1 MOV R6, 0x63 ;  /* 0x0000006300069802 */ /* 0x000fcc0000000f00 */
[----:B------:R-:W2:Y:S01]  /*00d0*/  @!P1 LDC.64 R2, c[0x0][0x380] ;  /* 0x0000e000ff029b82 */ /* 0x000ea20000000a00 */
[----:B-1----:R-:W-:-:S04]  /*00e0*/  @!P0 IMAD.WIDE.U32 R4, R0, 0x8, R4 ;  /* 0x0000000800048825 */ /* 0x002fc800078e0004 */
[----:B--2---:R-:W-:-:S04]  /*00f0*/  @!P1 IMAD.WIDE R2, R7, 0x8, R2 ;  /* 0x0000000807029825 */ /* 0x004fc800078e0202 */
[----:B------:R-:W-:-:S05]  /*0100*/  IMAD.MOV.U32 R7, RZ, RZ, RZ ;  /* 0x000000ffff077224 */ /* 0x000fca00078e00ff */
[----:B0-----:R0:W-:Y:S04]  /*0110*/  @!P1 STG.E.64 desc[UR4][R2.64+0x100], R6 ;  /* 0x0001000602009986 */ /* 0x0011e8000c101b04 */
[----:B------:R0:W-:Y:S01]  /*0120*/  @!P0 STG.E.64 desc[UR4][R4.64], RZ ;  /* 0x000000ff04008986 */ /* 0x0001e2000c101b04 */
[----:B------:R-:W-:Y:S05]  /*0130*/  @P2 EXIT ;  /* 0x000000000000294d */ /* 0x000fea0003800000 */
[----:B0-----:R-:W0:Y:S02]  /*0140*/  LDC.64 R2, c[0x0][0x390] ;  /* 0x0000e400ff027b82 */ /* 0x001e240000000a00 */
[----:B0-----:R-:W-:Y:S01]  /*0150*/  STG.E desc[UR4][R2.64], RZ ;  /* 0x000000ff02007986 */ /* 0x001fe2000c101904 */
[----:B------:R-:W-:Y:S05]  /*0160*/  EXIT ;  /* 0x000000000000794d */ /* 0x000fea0003800000 */
.L_x_143:
        /* <DEDUP_REMOVED lines=9> */
.L_x_466:


//--------------------- .text._ZN3cub18CUB_300001_SM_10006detail10radix_sort29DeviceRadixSortOnesweepKernelINS1_5radix10policy_hubIlNS0_8NullTypeEyE10Policy1000ELNS0_9SortOrderE0ElS6_yiiNS1_21identity_decomposer_tEEEvPT5_SC_PT3_PKSD_PT1_PKSH_PT2_PKSL_T4_iiT6_ --------------------------
	.section	.text._ZN3cub18CUB_300001_SM_10006detail10radix_sort29DeviceRadixSortOnesweepKernelINS1_5radix10policy_hubIlNS0_8NullTypeEyE10Policy1000ELNS0_9SortOrderE0ElS6_yiiNS1_21identity_decomposer_tEEEvPT5_SC_PT3_PKSD_PT1_PKSH_PT2_PKSL_T4_iiT6_,"ax",@progbits
	.align	128
        .global         _ZN3cub18CUB_300001_SM_10006detail10radix_sort29DeviceRadixSortOnesweepKernelINS1_5radix10policy_hubIlNS0_8NullTypeEyE10Policy1000ELNS0_9SortOrderE0ElS6_yiiNS1_21identity_decomposer_tEEEvPT5_SC_PT3_PKSD_PT1_PKSH_PT2_PKSL_T4_iiT6_
        .type           _ZN3cub18CUB_300001_SM_10006detail10radix_sort29DeviceRadixSortOnesweepKernelINS1_5radix10policy_hubIlNS0_8NullTypeEyE10Policy1000ELNS0_9SortOrderE0ElS6_yiiNS1_21identity_decomposer_tEEEvPT5_SC_PT3_PKSD_PT1_PKSH_PT2_PKSL_T4_iiT6_,@function
        .size           _ZN3cub18CUB_300001_SM_10006detail10radix_sort29DeviceRadixSortOnesweepKernelINS1_5radix10policy_hubIlNS0_8NullTypeEyE10Policy1000ELNS0_9SortOrderE0ElS6_yiiNS1_21identity_decomposer_tEEEvPT5_SC_PT3_PKSD_PT1_PKSH_PT2_PKSL_T4_iiT6_,(.L_x_467 - _ZN3cub18CUB_300001_SM_10006detail10radix_sort29DeviceRadixSortOnesweepKernelINS1_5radix10policy_hubIlNS0_8NullTypeEyE10Policy1000ELNS0_9SortOrderE0ElS6_yiiNS1_21identity_decomposer_tEEEvPT5_SC_PT3_PKSD_PT1_PKSH_PT2_PKSL_T4_iiT6_)
        .other          _ZN3cub18CUB_300001_SM_10006detail10radix_sort29DeviceRadixSortOnesweepKernelINS1_5radix10policy_hubIlNS0_8NullTypeEyE10Policy1000ELNS0_9SortOrderE0ElS6_yiiNS1_21identity_decomposer_tEEEvPT5_SC_PT3_PKSD_PT1_PKSH_PT2_PKSL_T4_iiT6_,@"STO_CUDA_ENTRY STV_DEFAULT"
_ZN3cub18CUB_300001_SM_10006detail10radix_sort29DeviceRadixSortOnesweepKernelINS1_5radix10policy_hubIlNS0_8NullTypeEyE10Policy1000ELNS0_9SortOrderE0ElS6_yiiNS1_21identity_decomposer_tEEEvPT5_SC_PT3_PKSD_PT1_PKSH_PT2_PKSL_T4_iiT6_:
.text._ZN3cub18CUB_300001_SM_10006detail10radix_sort29DeviceRadixSortOnesweepKernelINS1_5radix10policy_hubIlNS0_8NullTypeEyE10Policy1000ELNS0_9SortOrderE0ElS6_yiiNS1_21identity_decomposer_tEEEvPT5_SC_PT3_PKSD_PT1_PKSH_PT2_PKSL_T4_iiT6_:
[----:B------:R-:W-:Y:S01]  /*0000*/  LDC R1, c[0x0][0x37c] ;  /* 0x0000df00ff017b82 */ /* 0x000fe20000000800 */
[----:B------:R-:W0:Y:S01]  /*0010*/  S2R R3, SR_TID.X ;  /* 0x0000000000037919 */ /* 0x000e220000002100 */
[----:B------:R-:W1:Y:S01]  /*0020*/  LDCU.64 UR8, c[0x0][0x358] ;  /* 0x00006b00ff0877ac */ /* 0x000e620008000a00 */
[----:B------:R-:W-:Y:S01]  /*0030*/  BSSY.RECONVERGENT B0, `(.L_x_144) ;  /* 0x000000a000007945 */ /* 0x000fe20003800200 */
[----:B0-----:R-:W-:-:S13]  /*0040*/  ISETP.NE.AND P0, PT, R3, RZ, PT ;  /* 0x000000ff0300720c */ /* 0x001fda0003f05270 */
[----:B-1----:R-:W-:Y:S05]  /*0050*/  @P0 BRA `(.L_x_145) ;  /* 0x00000000001c0947 */ /* 0x002fea0003800000 */
[----:B------:R-:W0:Y:S01]  /*0060*/  LDC.64 R4, c[0x0][0x388] ;  /* 0x0000e200ff047b82 */ /* 0x000e220000000a00 */
[----:B------:R-:W-:-:S05]  /*0070*/  IMAD.MOV.U32 R7, RZ, RZ, 0x1 ;  /* 0x00000001ff077424 */ /* 0x000fca00078e00ff */
[----:B0-----:R-:W2:Y:S02]  /*0080*/  ATOMG.E.ADD.STRONG.GPU PT, R4, desc[UR8][R4.64], R7 ;  /* 0x80000007040479a8 */ /* 0x001ea400081ef108 */
[----:B------:R-:W0:Y:S01]  /*0090*/  S2UR UR5, SR_CgaCtaId ;  /* 0x00000000000579c3 */ /* 0x000e220000008800 */
[----:B------:R-:W-:Y:S02]  /*00a0*/  UMOV UR4, 0x400 ;  /* 0x0000040000047882 */ /* 0x000fe40000000000 */
[----:B0-----:R-:W-:-:S09]  /*00b0*/  ULEA UR4, UR5, UR4, 0x18 ;  /* 0x0000000405047291 */ /* 0x001fd2000f8ec0ff */
[----:B--2---:R0:W-:Y:S03]  /*00c0*/  STS [UR4+0xb400], R4 ;  /* 0x00b40004ff007988 */ /* 0x0041e60008000804 */
.L_x_145:
[----:B------:R-:W-:Y:S05]  /*00d0*/  BSYNC.RECONVERGENT B0 ;  /* 0x0000000000007941 */ /* 0x000fea0003800200 */
.L_x_144:
[----:B------:R-:W1:Y:S08]  /*00e0*/  S2UR UR5, SR_CgaCtaId ;  /* 0x00000000000579c3 */ /* 0x000e700000008800 */
[----:B------:R-:W-:Y:S06]  /*00f0*/  BAR.SYNC.DEFER_BLOCKING 0x0 ;  /* 0x0000000000007b1d */ /* 0x000fec0000010000 */
[----:B------:R-:W-:Y:S01]  /*0100*/  UMOV UR4, 0x400 ;  /* 0x0000040000047882 */ /* 0x000fe20000000000 */
[----:B------:R-:W2:Y:S01]  /*0110*/  S2R R0, SR_LANEID ;  /* 0x0000000000007919 */ /* 0x000ea20000000000 */
[----:B-1----:R-:W-:-:S02]  /*0120*/  ULEA UR6, UR5, UR4, 0x18 ;  /* 0x0000000405067291 */ /* 0x002fc4000f8ec0ff */
[----:B------:R-:W1:Y:S07]  /*0130*/  LDCU UR4, c[0x0][0x3c0] ;  /* 0x00007800ff0477ac */ /* 0x000e6e0008000800 */
[----:B0-----:R-:W0:Y:S02]  /*0140*/  LDS R4, [UR6+0xb400] ;  /* 0x00b40006ff047984 */ /* 0x001e240008000800 */
[----:B0-----:R-:W-:-:S13]  /*0150*/  R2UR UR7, R4 ;  /* 0x00000000040772ca */ /* 0x001fda00000e0000 */
[----:B------:R-:W-:-:S04]  /*0160*/  UIMAD UR5, UR7, 0x1680, URZ ;  /* 0x00001680070578a4 */ /* 0x000fc8000f8e02ff */
[----:B------:R-:W-:Y:S02]  /*0170*/  UIADD3 UR10, UPT, UPT, UR5, 0x1680, URZ ;  /* 0x00001680050a7890 */ /* 0x000fe4000fffe0ff */
[----:B------:R-:W-:Y:S02]  /*0180*/  USHF.R.S32.HI UR11, URZ, 0x1f, UR5 ;  /* 0x0000001fff0b7899 */ /* 0x000fe40008011405 */
[----:B-1----:R-:W-:-:S09]  /*0190*/  UISETP.GT.AND UP0, UPT, UR10, UR4, UPT ;  /* 0x000000040a00728c */ /* 0x002fd2000bf04270 */
[----:B--2---:R-:W-:Y:S05]  /*01a0*/  BRA.U UP0, `(.L_x_146) ;  /* 0x0000000100607547 */ /* 0x004fea000b800000 */
[----:B------:R-:W0:Y:S01]  /*01b0*/  LDCU.64 UR12, c[0x0][0x3a8] ;  /* 0x00007500ff0c77ac */ /* 0x000e220008000a00 */
[C---:B------:R-:W-:Y:S02]  /*01c0*/  LOP3.LUT R4, R3.reuse, 0x1f, RZ, 0xc0, !PT ;  /* 0x0000001f03047812 */ /* 0x040fe400078ec0ff */
[----:B------:R-:W-:-:S05]  /*01d0*/  LOP3.LUT R5, R3, 0x3e0, RZ, 0xc0, !PT ;  /* 0x000003e003057812 */ /* 0x000fca00078ec0ff */
[----:B------:R-:W-:-:S05]  /*01e0*/  IMAD R4, R5, 0xf, R4 ;  /* 0x0000000f05047824 */ /* 0x000fca00078e0204 */
[----:B------:R-:W-:-:S05]  /*01f0*/  IADD3 R4, P0, PT, R4, UR5, RZ ;  /* 0x0000000504047c10 */ /* 0x000fca000ff1e0ff */
[----:B------:R-:W-:Y:S01]  /*0200*/  IMAD.X R5, RZ, RZ, UR11, P0 ;  /* 0x0000000bff057e24 */ /* 0x000fe200080e06ff */
[----:B0-----:R-:W-:-:S04]  /*0210*/  LEA R20, P0, R4, UR12, 0x3 ;  /* 0x0000000c04147c11 */ /* 0x001fc8000f8018ff */
[----:B------:R-:W-:-:S05]  /*0220*/  LEA.HI.X R21, R4, UR13, R5, 0x3, P0 ;  /* 0x0000000d04157c11 */ /* 0x000fca00080f1c05 */
[----:B------:R0:W5:Y:S04]  /*0230*/  LDG.E.64 R36, desc[UR8][R20.64] ;  /* 0x0000000814247981 */ /* 0x000168000c1e1b00 */
        /* <DEDUP_REMOVED lines=13> */
[----:B------:R0:W5:Y:S01]  /*0310*/  LDG.E.64 R12, desc[UR8][R20.64+0xe00] ;  /* 0x000e0008140c7981 */ /* 0x000162000c1e1b00 */
[----:B------:R-:W-:Y:S05]  /*0320*/  BRA `(.L_x_147) ;  /* 0x00000004004c7947 */ /* 0x000fea0003800000 */
.L_x_146:
[C---:B------:R-:W-:Y:S01]  /*0330*/  LOP3.LUT R4, R3.reuse, 0x1f, RZ, 0xc0, !PT ;  /* 0x0000001f03047812 */ /* 0x040fe200078ec0ff */
[----:B------:R-:W0:Y:S01]  /*0340*/  LDCU.64 UR12, c[0x0][0x3a8] ;  /* 0x00007500ff0c77ac */ /* 0x000e220008000a00 */
[----:B------:R-:W-:Y:S01]  /*0350*/  LOP3.LUT R5, R3, 0x3e0, RZ, 0xc0, !PT ;  /* 0x000003e003057812 */ /* 0x000fe200078ec0ff */
[----:B------:R-:W-:Y:S01]  /*0360*/  IMAD.MOV.U32 R36, RZ, RZ, -0x1 ;  /* 0xffffffffff247424 */ /* 0x000fe200078e00ff */
[----:B------:R-:W-:Y:S01]  /*0370*/  UIADD3 UR4, UPT, UPT, -UR5, UR4, URZ ;  /* 0x0000000405047290 */ /* 0x000fe2000fffe1ff */
[----:B------:R-:W-:Y:S02]  /*0380*/  IMAD.MOV.U32 R37, RZ, RZ, 0x7fffffff ;  /* 0x7fffffffff257424 */ /* 0x000fe400078e00ff */
[----:B------:R-:W-:Y:S02]  /*0390*/  IMAD R6, R5, 0xf, R4 ;  /* 0x0000000f05067824 */ /* 0x000fe400078e0204 */
[----:B------:R-:W-:Y:S02]  /*03a0*/  IMAD.MOV.U32 R34, RZ, RZ, -0x1 ;  /* 0xffffffffff227424 */ /* 0x000fe400078e00ff */
[C---:B------:R-:W-:Y:S01]  /*03b0*/  VIADD R4, R6.reuse, 0x20 ;  /* 0x0000002006047836 */ /* 0x040fe20000000000 */
[C---:B------:R-:W-:Y:S01]  /*03c0*/  ISETP.GE.AND P3, PT, R6.reuse, UR4, PT ;  /* 0x0000000406007c0c */ /* 0x040fe2000bf66270 */
[----:B------:R-:W-:-:S02]  /*03d0*/  VIADD R5, R6, 0x40 ;  /* 0x0000004006057836 */ /* 0x000fc40000000000 */
[----:B------:R-:W-:Y:S01]  /*03e0*/  VIADD R7, R6, 0x60 ;  /* 0x0000006006077836 */ /* 0x000fe20000000000 */
[----:B------:R-:W-:Y:S01]  /*03f0*/  ISETP.GE.AND P4, PT, R4, UR4, PT ;  /* 0x0000000404007c0c */ /* 0x000fe2000bf86270 */
[C---:B------:R-:W-:Y:S01]  /*0400*/  VIADD R8, R6.reuse, 0xa0 ;  /* 0x000000a006087836 */ /* 0x040fe20000000000 */
[----:B------:R-:W-:Y:S01]  /*0410*/  IADD3 R4, P0, PT, R6, UR5, RZ ;  /* 0x0000000506047c10 */ /* 0x000fe2000ff1e0ff */
[----:B------:R-:W-:Y:S01]  /*0420*/  IMAD.MOV.U32 R32, RZ, RZ, -0x1 ;  /* 0xffffffffff207424 */ /* 0x000fe200078e00ff */
[----:B------:R-:W-:Y:S01]  /*0430*/  ISETP.GE.AND P5, PT, R5, UR4, PT ;  /* 0x0000000405007c0c */ /* 0x000fe2000bfa6270 */
[----:B------:R-:W-:Y:S01]  /*0440*/  IMAD.MOV.U32 R33, RZ, RZ, 0x7fffffff ;  /* 0x7fffffffff217424 */ /* 0x000fe200078e00ff */
[----:B0-----:R-:W-:Y:S01]  /*0450*/  LEA R20, P2, R4, UR12, 0x3 ;  /* 0x0000000c04147c11 */ /* 0x001fe2000f8418ff */
[----:B------:R-:W-:Y:S01]  /*0460*/  IMAD.X R5, RZ, RZ, UR11, P0 ;  /* 0x0000000bff057e24 */ /* 0x000fe200080e06ff */
[----:B------:R-:W-:Y:S01]  /*0470*/  ISETP.GE.AND P6, PT, R7, UR4, PT ;  /* 0x0000000407007c0c */ /* 0x000fe2000bfc6270 */
[----:B------:R-:W-:Y:S01]  /*0480*/  VIADD R7, R6, 0x80 ;  /* 0x0000008006077836 */ /* 0x000fe20000000000 */
[----:B------:R-:W-:Y:S01]  /*0490*/  ISETP.GE.AND P1, PT, R8, UR4, PT ;  /* 0x0000000408007c0c */ /* 0x000fe2000bf26270 */
[----:B------:R-:W-:Y:S01]  /*04a0*/  VIADD R9, R6, 0xc0 ;  /* 0x000000c006097836 */ /* 0x000fe20000000000 */
[----:B------:R-:W-:Y:S01]  /*04b0*/  LEA.HI.X R21, R4, UR13, R5, 0x3, P2 ;  /* 0x0000000d04157c11 */ /* 0x000fe200090f1c05 */
[----:B------:R-:W-:Y:S01]  /*04c0*/  VIADD R4, R6, 0xe0 ;  /* 0x000000e006047836 */ /* 0x000fe20000000000 */
[----:B------:R-:W-:Y:S01]  /*04d0*/  ISETP.GE.AND P0, PT, R7, UR4, PT ;  /* 0x0000000407007c0c */ /* 0x000fe2000bf06270 */
[----:B------:R-:W-:Y:S01]  /*04e0*/  IMAD.MOV.U32 R35, RZ, RZ, 0x7fffffff ;  /* 0x7fffffffff237424 */ /* 0x000fe200078e00ff */
[----:B------:R-:W-:Y:S01]  /*04f0*/  ISETP.GE.AND P2, PT, R9, UR4, PT ;  /* 0x0000000409007c0c */ /* 0x000fe2000bf46270 */
[----:B------:R1:W5:Y:S01]  /*0500*/  @!P3 LDG.E.64 R36, desc[UR8][R20.64] ;  /* 0x000000081424b981 */ /* 0x000362000c1e1b00 */
[----:B------:R-:W-:Y:S01]  /*0510*/  ISETP.GE.AND P3, PT, R4, UR4, PT ;  /* 0x0000000404007c0c */ /* 0x000fe2000bf66270 */
[----:B------:R-:W-:-:S02]  /*0520*/  VIADD R4, R6, 0x120 ;  /* 0x0000012006047836 */ /* 0x000fc40000000000 */
[----:B------:R-:W-:Y:S01]  /*0530*/  IMAD.MOV.U32 R28, RZ, RZ, -0x1 ;  /* 0xffffffffff1c7424 */ /* 0x000fe200078e00ff */
[----:B------:R1:W5:Y:S01]  /*0540*/  @!P5 LDG.E.64 R32, desc[UR8][R20.64+0x200] ;  /* 0x000200081420d981 */ /* 0x000362000c1e1b00 */
[----:B------:R-:W-:Y:S01]  /*0550*/  IMAD.MOV.U32 R29, RZ, RZ, 0x7fffffff ;  /* 0x7fffffffff1d7424 */ /* 0x000fe200078e00ff */
[----:B------:R-:W-:Y:S01]  /*0560*/  ISETP.GE.AND P5, PT, R4, UR4, PT ;  /* 0x0000000404007c0c */ /* 0x000fe2000bfa6270 */
[C---:B------:R-:W-:Y:S01]  /*0570*/  VIADD R5, R6.reuse, 0x100 ;  /* 0x0000010006057836 */ /* 0x040fe20000000000 */
[----:B------:R1:W5:Y:S01]  /*0580*/  @!P4 LDG.E.64 R34, desc[UR8][R20.64+0x100] ;  /* 0x000100081422c981 */ /* 0x000362000c1e1b00 */
[----:B------:R-:W-:Y:S02]  /*0590*/  VIADD R4, R6, 0x160 ;  /* 0x0000016006047836 */ /* 0x000fe40000000000 */
[----:B------:R-:W-:Y:S01]  /*05a0*/  IMAD.MOV.U32 R30, RZ, RZ, -0x1 ;  /* 0xffffffffff1e7424 */ /* 0x000fe200078e00ff */
[----:B------:R1:W5:Y:S01]  /*05b0*/  @!P0 LDG.E.64 R28, desc[UR8][R20.64+0x400] ;  /* 0x00040008141c8981 */ /* 0x000362000c1e1b00 */
[----:B------:R-:W-:Y:S01]  /*05c0*/  IMAD.MOV.U32 R31, RZ, RZ, 0x7fffffff ;  /* 0x7fffffffff1f7424 */ /* 0x000fe200078e00ff */
[----:B------:R-:W-:Y:S01]  /*05d0*/  ISETP.GE.AND P4, PT, R5, UR4, PT ;  /* 0x0000000405007c0c */ /* 0x000fe2000bf86270 */
[----:B------:R-:W-:Y:S01]  /*05e0*/  IMAD.MOV.U32 R26, RZ, RZ, -0x1 ;  /* 0xffffffffff1a7424 */ /* 0x000fe200078e00ff */
[----:B------:R-:W-:Y:S01]  /*05f0*/  ISETP.GE.AND P0, PT, R4, UR4, PT ;  /* 0x0000000404007c0c */ /* 0x000fe2000bf06270 */
[----:B------:R-:W-:-:S02]  /*0600*/  IMAD.MOV.U32 R27, RZ, RZ, 0x7fffffff ;  /* 0x7fffffffff1b7424 */ /* 0x000fc400078e00ff */
        /* <DEDUP_REMOVED lines=12> */
[----:B------:R-:W-:-:S03]  /*06d0*/  VIADD R4, R6, 0x1c0 ;  /* 0x000001c006047836 */ /* 0x000fc60000000000 */
[----:B------:R1:W5:Y:S01]  /*06e0*/  @!P3 LDG.E.64 R18, desc[UR8][R20.64+0x700] ;  /* 0x000700081412b981 */ /* 0x000362000c1e1b00 */
[----:B------:R-:W-:Y:S02]  /*06f0*/  ISETP.GE.AND P2, PT, R5, UR4, PT ;  /* 0x0000000405007c0c */ /* 0x000fe4000bf46270 */
[----:B------:R-:W-:Y:S01]  /*0700*/  ISETP.GE.AND P3, PT, R4, UR4, PT ;  /* 0x0000000404007c0c */ /* 0x000fe2000bf66270 */
[----:B------:R-:W-:Y:S02]  /*0710*/  IMAD.MOV.U32 R16, RZ, RZ, -0x1 ;  /* 0xffffffffff107424 */ /* 0x000fe400078e00ff */
[----:B------:R-:W-:Y:S02]  /*0720*/  IMAD.MOV.U32 R17, RZ, RZ, 0x7fffffff ;  /* 0x7fffffffff117424 */ /* 0x000fe400078e00ff */
[----:B------:R-:W-:Y:S02]  /*0730*/  IMAD.MOV.U32 R24, RZ, RZ, -0x1 ;  /* 0xffffffffff187424 */ /* 0x000fe400078e00ff */
[----:B------:R-:W-:-:S02]  /*0740*/  IMAD.MOV.U32 R25, RZ, RZ, 0x7fffffff ;  /* 0x7fffffffff197424 */ /* 0x000fc400078e00ff */
[----:B------:R-:W-:Y:S01]  /*0750*/  IMAD.MOV.U32 R10, RZ, RZ, -0x1 ;  /* 0xffffffffff0a7424 */ /* 0x000fe200078e00ff */
[----:B------:R1:W5:Y:S01]  /*0760*/  @!P4 LDG.E.64 R16, desc[UR8][R20.64+0x800] ;  /* 0x000800081410c981 */ /* 0x000362000c1e1b00 */
[----:B------:R-:W-:Y:S02]  /*0770*/  IMAD.MOV.U32 R11, RZ, RZ, 0x7fffffff ;  /* 0x7fffffffff0b7424 */ /* 0x000fe400078e00ff */
[----:B------:R-:W-:Y:S01]  /*0780*/  IMAD.MOV.U32 R8, RZ, RZ, -0x1 ;  /* 0xffffffffff087424 */ /* 0x000fe200078e00ff */
[----:B------:R1:W5:Y:S01]  /*0790*/  @!P5 LDG.E.64 R24, desc[UR8][R20.64+0x900] ;  /* 0x000900081418d981 */ /* 0x000362000c1e1b00 */
[----:B------:R-:W-:Y:S02]  /*07a0*/  IMAD.MOV.U32 R9, RZ, RZ, 0x7fffffff ;  /* 0x7fffffffff097424 */ /* 0x000fe400078e00ff */
[----:B------:R-:W-:Y:S01]  /*07b0*/  IMAD.MOV.U32 R6, RZ, RZ, -0x1 ;  /* 0xffffffffff067424 */ /* 0x000fe200078e00ff */
[----:B------:R1:W5:Y:S01]  /*07c0*/  @!P6 LDG.E.64 R10, desc[UR8][R20.64+0xa00] ;  /* 0x000a0008140ae981 */ /* 0x000362000c1e1b00 */
[----:B------:R-:W-:-:S02]  /*07d0*/  IMAD.MOV.U32 R7, RZ, RZ, 0x7fffffff ;  /* 0x7fffffffff077424 */ /* 0x000fc400078e00ff */
[----:B------:R-:W-:Y:S01]  /*07e0*/  IMAD.MOV.U32 R4, RZ, RZ, -0x1 ;  /* 0xffffffffff047424 */ /* 0x000fe200078e00ff */
[----:B------:R1:W5:Y:S01]  /*07f0*/  @!P0 LDG.E.64 R8, desc[UR8][R20.64+0xb00] ;  /* 0x000b000814088981 */ /* 0x000362000c1e1b00 */
[----:B------:R-:W-:Y:S02]  /*0800*/  IMAD.MOV.U32 R5, RZ, RZ, 0x7fffffff ;  /* 0x7fffffffff057424 */ /* 0x000fe400078e00ff */
[----:B------:R-:W-:Y:S01]  /*0810*/  IMAD.MOV.U32 R12, RZ, RZ, -0x1 ;  /* 0xffffffffff0c7424 */ /* 0x000fe200078e00ff */
[----:B------:R1:W5:Y:S01]  /*0820*/  @!P1 LDG.E.64 R6, desc[UR8][R20.64+0xc00] ;  /* 0x000c000814069981 */ /* 0x000362000c1e1b00 */
[----:B------:R-:W-:-:S03]  /*0830*/  IMAD.MOV.U32 R13, RZ, RZ, 0x7fffffff ;  /* 0x7fffffffff0d7424 */ /* 0x000fc600078e00ff */
[----:B------:R1:W5:Y:S04]  /*0840*/  @!P2 LDG.E.64 R4, desc[UR8][R20.64+0xd00] ;  /* 0x000d00081404a981 */ /* 0x000368000c1e1b00 */
[----:B------:R1:W5:Y:S02]  /*0850*/  @!P3 LDG.E.64 R12, desc[UR8][R20.64+0xe00] ;  /* 0x000e0008140cb981 */ /* 0x000364000c1e1b00 */
.L_x_147:
[----:B01----:R-:W-:Y:S01]  /*0860*/  VIMNMX R21, PT, PT, R0, 0xe0, !PT ;  /* 0x000000e000157848 */ /* 0x003fe20007fe0100 */
[----:B------:R-:W0:Y:S01]  /*0870*/  LDCU UR4, c[0x0][0x3c8] ;  /* 0x00007900ff0477ac */ /* 0x000e220008000800 */
[----:B------:R-:W-:Y:S01]  /*0880*/  SHF.R.U32.HI R20, RZ, 0x5, R3 ;  /* 0x00000005ff147819 */ /* 0x000fe20000011603 */
[----:B------:R-:W-:Y:S01]  /*0890*/  BSSY.RECONVERGENT B0, `(.L_x_148) ;  /* 0x0000028000007945 */ /* 0x000fe20003800200 */
[--C-:B------:R-:W-:Y:S01]  /*08a0*/  IADD3 R21, PT, PT, R21, 0x1f, -R0.reuse ;  /* 0x0000001f15157810 */ /* 0x100fe20007ffe800 */
[----:B------:R-:W-:Y:S01]  /*08b0*/  UMOV UR5, 0xffffffff ;  /* 0xffffffff00057882 */ /* 0x000fe20000000000 */
[----:B-----5:R-:W-:Y:S01]  /*08c0*/  LOP3.LUT R71, R15, 0x80000000, RZ, 0x3c, !PT ;  /* 0x800000000f477812 */ /* 0x020fe200078e3cff */
[----:B------:R-:W-:Y:S01]  /*08d0*/  IMAD.MOV.U32 R23, RZ, RZ, R0 ;  /* 0x000000ffff177224 */ /* 0x000fe200078e0000 */
[C---:B------:R-:W-:Y:S02]  /*08e0*/  ISETP.GE.U32.AND P0, PT, R21.reuse, 0x1e0, PT ;  /* 0x000001e01500780c */ /* 0x040fe40003f06070 */
[----:B------:R-:W-:Y:S01]  /*08f0*/  LEA.HI R22, R21, 0x1, RZ, 0x1b ;  /* 0x0000000115167811 */ /* 0x000fe200078fd8ff */
[----:B------:R-:W-:Y:S01]  /*0900*/  IMAD.SHL.U32 R21, R20, 0x400, RZ ;  /* 0x0000040014157824 */ /* 0x000fe200078e00ff */
[----:B------:R-:W-:-:S02]  /*0910*/  LOP3.LUT R69, R19, 0x80000000, RZ, 0x3c, !PT ;  /* 0x8000000013457812 */ /* 0x000fc400078e3cff */
[----:B------:R-:W-:-:S04]  /*0920*/  LOP3.LUT R40, R22, 0xf, RZ, 0xc0, !PT ;  /* 0x0000000f16287812 */ /* 0x000fc800078ec0ff */
[----:B------:R-:W-:Y:S01]  /*0930*/  ISETP.NE.AND P1, PT, R40, RZ, PT ;  /* 0x000000ff2800720c */ /* 0x000fe20003f25270 */
[----:B0-----:R-:W-:Y:S02]  /*0940*/  USHF.L.U32 UR4, UR5, UR4, URZ ;  /* 0x0000000405047299 */ /* 0x001fe400080006ff */
[----:B------:R-:W-:Y:S10]  /*0950*/  @!P0 BRA `(.L_x_149) ;  /* 0x00000000006c8947 */ /* 0x000ff40003800000 */
[----:B------:R-:W-:Y:S01]  /*0960*/  IMAD R38, R0, 0x4, R21 ;  /* 0x0000000400267824 */ /* 0x000fe200078e0215 */
[----:B------:R-:W-:Y:S01]  /*0970*/  LOP3.LUT R20, R22, 0xffffff0, RZ, 0xc0, !PT ;  /* 0x0ffffff016147812 */ /* 0x000fe200078ec0ff */
[----:B------:R-:W-:Y:S02]  /*0980*/  IMAD.U32 R39, RZ, RZ, UR6 ;  /* 0x00000006ff277e24 */ /* 0x000fe4000f8e00ff */
[----:B------:R-:W-:Y:S02]  /*0990*/  IMAD.MOV.U32 R23, RZ, RZ, R0 ;  /* 0x000000ffff177224 */ /* 0x000fe400078e0000 */
[----:B------:R-:W-:Y:S01]  /*09a0*/  IMAD.MOV R20, RZ, RZ, -R20 ;  /* 0x000000ffff147224 */ /* 0x000fe200078e0a14 */
[----:B------:R-:W-:-:S07]  /*09b0*/  IADD3 R38, PT, PT, R38, 0x400, R39 ;  /* 0x0000040026267810 */ /* 0x000fce0007ffe027 */
.L_x_150:
[----:B------:R-:W-:Y:S01]  /*09c0*/  VIADD R20, R20, 0x10 ;  /* 0x0000001014147836 */ /* 0x000fe20000000000 */
[----:B------:R-:W-:Y:S01]  /*09d0*/  STS [R38+-0x400], RZ ;  /* 0xfffc00ff26007388 */ /* 0x000fe20000000800 */
[----:B------:R-:W-:-:S03]  /*09e0*/  VIADD R23, R23, 0x200 ;  /* 0x0000020017177836 */ /* 0x000fc60000000000 */
[----:B------:R-:W-:Y:S01]  /*09f0*/  ISETP.NE.AND P0, PT, R20, RZ, PT ;  /* 0x000000ff1400720c */ /* 0x000fe20003f05270 */
[----:B------:R-:W-:Y:S04]  /*0a00*/  STS [R38+-0x380], RZ ;  /* 0xfffc80ff26007388 */ /* 0x000fe80000000800 */
[----:B------:R-:W-:Y:S04]  /*0a10*/  STS [R38+-0x300], RZ ;  /* 0xfffd00ff26007388 */ /* 0x000fe80000000800 */
[----:B------:R-:W-:Y:S04]  /*0a20*/  STS [R38+-0x280], RZ ;  /* 0xfffd80ff26007388 */ /* 0x000fe80000000800 */
[----:B------:R-:W-:Y:S04]  /*0a30*/  STS [R38+-0x200], RZ ;  /* 0xfffe00ff26007388 */ /* 0x000fe80000000800 */
[----:B------:R-:W-:Y:S04]  /*0a40*/  STS [R38+-0x180], RZ ;  /* 0xfffe80ff26007388 */ /* 0x000fe80000000800 */
[----:B------:R-:W-:Y:S04]  /*0a50*/  STS [R38+-0x100], RZ ;  /* 0xffff00ff26007388 */ /* 0x000fe80000000800 */
[----:B------:R-:W-:Y:S04]  /*0a60*/  STS [R38+-0x80], RZ ;  /* 0xffff80ff26007388 */ /* 0x000fe80000000800 */
[----:B------:R-:W-:Y:S04]  /*0a70*/  STS [R38], RZ ;  /* 0x000000ff26007388 */ /* 0x000fe80000000800 */
[----:B------:R-:W-:Y:S04]  /*0a80*/  STS [R38+0x80], RZ ;  /* 0x000080ff26007388 */ /* 0x000fe80000000800 */
[----:B------:R-:W-:Y:S04]  /*0a90*/  STS [R38+0x100], RZ ;  /* 0x000100ff26007388 */ /* 0x000fe80000000800 */
[----:B------:R-:W-:Y:S04]  /*0aa0*/  STS [R38+0x180], RZ ;  /* 0x000180ff26007388 */ /* 0x000fe80000000800 */
[----:B------:R-:W-:Y:S04]  /*0ab0*/  STS [R38+0x200], RZ ;  /* 0x000200ff26007388 */ /* 0x000fe80000000800 */
[----:B------:R-:W-:Y:S04]  /*0ac0*/  STS [R38+0x280], RZ ;  /* 0x000280ff26007388 */ /* 0x000fe80000000800 */
[----:B------:R-:W-:Y:S04]  /*0ad0*/  STS [R38+0x300], RZ ;  /* 0x000300ff26007388 */ /* 0x000fe80000000800 */
[----:B------:R0:W-:Y:S02]  /*0ae0*/  STS [R38+0x380], RZ ;  /* 0x000380ff26007388 */ /* 0x0001e40000000800 */
[----:B0-----:R-:W-:Y:S01]  /*0af0*/  VIADD R38, R38, 0x800 ;  /* 0x0000080026267836 */ /* 0x001fe20000000000 */
[----:B------:R-:W-:Y:S06]  /*0b00*/  @P0 BRA `(.L_x_150) ;  /* 0xfffffffc00ac0947 */ /* 0x000fec000383ffff */
.L_x_149:
[----:B------:R-:W-:Y:S05]  /*0b10*/  BSYNC.RECONVERGENT B0 ;  /* 0x0000000000007941 */ /* 0x000fea0003800200 */
.L_x_148:
[----:B------:R-:W-:Y:S01]  /*0b20*/  BSSY.RECONVERGENT B0, `(.L_x_151) ;  /* 0x0000027000007945 */ /* 0x000fe20003800200 */
[----:B------:R-:W-:Y:S01]  /*0b30*/  LOP3.LUT R67, R17, 0x80000000, RZ, 0x3c, !PT ;  /* 0x8000000011437812 */ /* 0x000fe200078e3cff */
[----:B------:R-:W-:Y:S02]  /*0b40*/  VIADD R58, R21, UR6 ;  /* 0x00000006153a7c36 */ /* 0x000fe40008000000 */
[----:B------:R-:W-:Y:S05]  /*0b50*/  @!P1 BRA `(.L_x_152) ;  /* 0x00000000008c9947 */ /* 0x000fea0003800000 */
[----:B------:R-:W-:Y:S01]  /*0b60*/  ISETP.GE.U32.AND P0, PT, R40, 0x8, PT ;  /* 0x000000082800780c */ /* 0x000fe20003f06070 */
[----:B------:R-:W-:Y:S01]  /*0b70*/  BSSY.RECONVERGENT B1, `(.L_x_153) ;  /* 0x000000e000017945 */ /* 0x000fe20003800200 */
[----:B------:R-:W-:-:S04]  /*0b80*/  LOP3.LUT R38, R22, 0x7, RZ, 0xc0, !PT ;  /* 0x0000000716267812 */ /* 0x000fc800078ec0ff */
[----:B------:R-:W-:-:S07]  /*0b90*/  ISETP.NE.AND P1, PT, R38, RZ, PT ;  /* 0x000000ff2600720c */ /* 0x000fce0003f25270 */
[----:B------:R-:W-:Y:S06]  /*0ba0*/  @!P0 BRA `(.L_x_154) ;  /* 0x0000000000288947 */ /* 0x000fec0003800000 */
[C---:B------:R-:W-:Y:S02]  /*0bb0*/  IMAD R20, R23.reuse, 0x4, R58 ;  /* 0x0000000417147824 */ /* 0x040fe400078e023a */
[----:B------:R-:W-:-:S03]  /*0bc0*/  VIADD R23, R23, 0x100 ;  /* 0x0000010017177836 */ /* 0x000fc60000000000 */
[----:B------:R0:W-:Y:S04]  /*0bd0*/  STS [R20], RZ ;  /* 0x000000ff14007388 */ /* 0x0001e80000000800 */
[----:B------:R0:W-:Y:S04]  /*0be0*/  STS [R20+0x80], RZ ;  /* 0x000080ff14007388 */ /* 0x0001e80000000800 */
[----:B------:R0:W-:Y:S04]  /*0bf0*/  STS [R20+0x100], RZ ;  /* 0x000100ff14007388 */ /* 0x0001e80000000800 */
[----:B------:R0:W-:Y:S04]  /*0c00*/  STS [R20+0x180], RZ ;  /* 0x000180ff14007388 */ /* 0x0001e80000000800 */
[----:B------:R0:W-:Y:S04]  /*0c10*/  STS [R20+0x200], RZ ;  /* 0x000200ff14007388 */ /* 0x0001e80000000800 */
[----:B------:R0:W-:Y:S04]  /*0c20*/  STS [R20+0x280], RZ ;  /* 0x000280ff14007388 */ /* 0x0001e80000000800 */
[----:B------:R0:W-:Y:S04]  /*0c30*/  STS [R20+0x300], RZ ;  /* 0x000300ff14007388 */ /* 0x0001e80000000800 */
[----:B------:R0:W-:Y:S02]  /*0c40*/  STS [R20+0x380], RZ ;  /* 0x000380ff14007388 */ /* 0x0001e40000000800 */
.L_x_154:
[----:B------:R-:W-:Y:S05]  /*0c50*/  BSYNC.RECONVERGENT B1 ;  /* 0x0000000000017941 */ /* 0x000fea0003800200 */
.L_x_153:
[----:B------:R-:W-:Y:S05]  /*0c60*/  @!P1 BRA `(.L_x_152) ;  /* 0x0000000000489947 */ /* 0x000fea0003800000 */
[----:B------:R-:W-:Y:S02]  /*0c70*/  ISETP.GE.U32.AND P0, PT, R38, 0x4, PT ;  /* 0x000000042600780c */ /* 0x000fe40003f06070 */
[----:B------:R-:W-:-:S04]  /*0c80*/  LOP3.LUT R22, R22, 0x3, RZ, 0xc0, !PT ;  /* 0x0000000316167812 */ /* 0x000fc800078ec0ff */
[----:B------:R-:W-:-:S07]  /*0c90*/  ISETP.NE.AND P1, PT, R22, RZ, PT ;  /* 0x000000ff1600720c */ /* 0x000fce0003f25270 */
[C---:B0-----:R-:W-:Y:S02]  /*0ca0*/  @P0 IMAD R20, R23.reuse, 0x4, R58 ;  /* 0x0000000417140824 */ /* 0x041fe400078e023a */
[----:B------:R-:W-:-:S03]  /*0cb0*/  @P0 VIADD R23, R23, 0x80 ;  /* 0x0000008017170836 */ /* 0x000fc60000000000 */
[----:B------:R1:W-:Y:S04]  /*0cc0*/  @P0 STS [R20], RZ ;  /* 0x000000ff14000388 */ /* 0x0003e80000000800 */
[----:B------:R1:W-:Y:S04]  /*0cd0*/  @P0 STS [R20+0x80], RZ ;  /* 0x000080ff14000388 */ /* 0x0003e80000000800 */
[----:B------:R1:W-:Y:S04]  /*0ce0*/  @P0 STS [R20+0x100], RZ ;  /* 0x000100ff14000388 */ /* 0x0003e80000000800 */
[----:B------:R1:W-:Y:S01]  /*0cf0*/  @P0 STS [R20+0x180], RZ ;  /* 0x000180ff14000388 */ /* 0x0003e20000000800 */
[----:B------:R-:W-:Y:S05]  /*0d00*/  @!P1 BRA `(.L_x_152) ;  /* 0x0000000000209947 */ /* 0x000fea0003800000 */
[----:B------:R-:W-:Y:S02]  /*0d10*/  IMAD R21, R23, 0x4, R21 ;  /* 0x0000000417157824 */ /* 0x000fe400078e0215 */
[----:B------:R-:W-:Y:S02]  /*0d20*/  IMAD.MOV R22, RZ, RZ, -R22 ;  /* 0x000000ffff167224 */ /* 0x000fe400078e0a16 */
[----:B------:R-:W-:-:S07]  /*0d30*/  VIADD R21, R21, UR6 ;  /* 0x0000000615157c36 */ /* 0x000fce0008000000 */
.L_x_155:
[----:B------:R-:W-:Y:S01]  /*0d40*/  VIADD R22, R22, 0x1 ;  /* 0x0000000116167836 */ /* 0x000fe20000000000 */
[----:B------:R0:W-:Y:S04]  /*0d50*/  STS [R21], RZ ;  /* 0x000000ff15007388 */ /* 0x0001e80000000800 */
[----:B------:R-:W-:Y:S01]  /*0d60*/  ISETP.NE.AND P0, PT, R22, RZ, PT ;  /* 0x000000ff1600720c */ /* 0x000fe20003f05270 */
[----:B0-----:R-:W-:-:S12]  /*0d70*/  VIADD R21, R21, 0x80 ;  /* 0x0000008015157836 */ /* 0x001fd80000000000 */
[----:B------:R-:W-:Y:S05]  /*0d80*/  @P0 BRA `(.L_x_155) ;  /* 0xfffffffc00ec0947 */ /* 0x000fea000383ffff */
.L_x_152:
[----:B------:R-:W-:Y:S05]  /*0d90*/  BSYNC.RECONVERGENT B0 ;  /* 0x0000000000007941 */ /* 0x000fea0003800200 */
.L_x_151:
[----:B------:R-:W2:Y:S01]  /*0da0*/  LDCU UR5, c[0x0][0x3c4] ;  /* 0x00007880ff0577ac */ /* 0x000ea20008000800 */
[----:B------:R-:W-:Y:S01]  /*0db0*/  LOP3.LUT R39, R37, 0x80000000, RZ, 0x3c, !PT ;  /* 0x8000000025277812 */ /* 0x000fe200078e3cff */
[----:B------:R-:W-:Y:S01]  /*0dc0*/  BSSY.RECONVERGENT B0, `(.L_x_156) ;  /* 0x0000074000007945 */ /* 0x000fe20003800200 */
[----:B------:R-:W-:Y:S01]  /*0dd0*/  LOP3.LUT R41, R35, 0x80000000, RZ, 0x3c, !PT ;  /* 0x8000000023297812 */ /* 0x000fe200078e3cff */
[----:B------:R-:W-:Y:S01]  /*0de0*/  IMAD.U32 R91, RZ, RZ, UR7 ;  /* 0x00000007ff5b7e24 */ /* 0x000fe2000f8e00ff */
[----:B------:R-:W-:Y:S02]  /*0df0*/  LOP3.LUT R43, R33, 0x80000000, RZ, 0x3c, !PT ;  /* 0x80000000212b7812 */ /* 0x000fe400078e3cff */
[----:B------:R-:W-:Y:S02]  /*0e00*/  LOP3.LUT R45, R31, 0x80000000, RZ, 0x3c, !PT ;  /* 0x800000001f2d7812 */ /* 0x000fe400078e3cff */
[----:B------:R-:W-:Y:S02]  /*0e10*/  LOP3.LUT R47, R29, 0x80000000, RZ, 0x3c, !PT ;  /* 0x800000001d2f7812 */ /* 0x000fe400078e3cff */
[----:B------:R-:W-:-:S02]  /*0e20*/  LOP3.LUT R49, R27, 0x80000000, RZ, 0x3c, !PT ;  /* 0x800000001b317812 */ /* 0x000fc400078e3cff */
[----:B------:R-:W-:Y:S02]  /*0e30*/  LOP3.LUT R61, R11, 0x80000000, RZ, 0x3c, !PT ;  /* 0x800000000b3d7812 */ /* 0x000fe400078e3cff */
[----:B------:R-:W-:Y:S02]  /*0e40*/  LOP3.LUT R65, R9, 0x80000000, RZ, 0x3c, !PT ;  /* 0x8000000009417812 */ /* 0x000fe400078e3cff */
[----:B------:R-:W-:Y:S02]  /*0e50*/  LOP3.LUT R63, R7, 0x80000000, RZ, 0x3c, !PT ;  /* 0x80000000073f7812 */ /* 0x000fe400078e3cff */
[----:B--2---:R-:W-:Y:S02]  /*0e60*/  SHF.R.U64 R73, R36, UR5, R39 ;  /* 0x0000000524497c19 */ /* 0x004fe40008001227 */
[----:B------:R-:W-:Y:S02]  /*0e70*/  SHF.R.U64 R21, R34, UR5, R41 ;  /* 0x0000000522157c19 */ /* 0x000fe40008001229 */
[----:B------:R-:W-:-:S02]  /*0e80*/  LOP3.LUT R73, R73, UR4, RZ, 0x30, !PT ;  /* 0x0000000449497c12 */ /* 0x000fc4000f8e30ff */
[----:B------:R-:W-:Y:S02]  /*0e90*/  SHF.R.U64 R23, R32, UR5, R43 ;  /* 0x0000000520177c19 */ /* 0x000fe4000800122b */
[----:B------:R-:W-:Y:S01]  /*0ea0*/  SHF.R.U64 R51, R30, UR5, R45 ;  /* 0x000000051e337c19 */ /* 0x000fe2000800122d */
[----:B01----:R-:W-:Y:S01]  /*0eb0*/  IMAD R20, R73, 0x4, R58 ;  /* 0x0000000449147824 */ /* 0x003fe200078e023a */
[----:B------:R-:W-:Y:S01]  /*0ec0*/  LOP3.LUT R21, R21, UR4, RZ, 0x30, !PT ;  /* 0x0000000415157c12 */ /* 0x000fe2000f8e30ff */
[----:B------:R-:W-:Y:S01]  /*0ed0*/  NOP ;  /* 0x0000000000007918 */ /* 0x000fe20000000000 */
[----:B------:R-:W-:-:S03]  /*0ee0*/  LOP3.LUT R23, R23, UR4, RZ, 0x30, !PT ;  /* 0x0000000417177c12 */ /* 0x000fc6000f8e30ff */
[--C-:B------:R-:W-:Y:S01]  /*0ef0*/  IMAD R21, R21, 0x4, R58.reuse ;  /* 0x0000000415157824 */ /* 0x100fe200078e023a */
[----:B------:R-:W-:Y:S01]  /*0f00*/  LOP3.LUT R51, R51, UR4, RZ, 0x30, !PT ;  /* 0x0000000433337c12 */ /* 0x000fe2000f8e30ff */
[----:B------:R0:W-:Y:S01]  /*0f10*/  ATOMS.POPC.INC.32 RZ, [R20+URZ] ;  /* 0x0000000014ff7f8c */ /* 0x0001e2000d8000ff */
[----:B------:R-:W-:Y:S01]  /*0f20*/  SHF.R.U64 R53, R28, UR5, R47 ;  /* 0x000000051c357c19 */ /* 0x000fe2000800122f */
[--C-:B------:R-:W-:Y:S01]  /*0f30*/  IMAD R23, R23, 0x4, R58.reuse ;  /* 0x0000000417177824 */ /* 0x100fe200078e023a */
[----:B------:R-:W-:Y:S01]  /*0f40*/  SHF.R.U64 R55, R26, UR5, R49 ;  /* 0x000000051a377c19 */ /* 0x000fe20008001231 */
[----:B------:R-:W-:Y:S01]  /*0f50*/  ATOMS.POPC.INC.32 RZ, [R21+URZ] ;  /* 0x0000000015ff7f8c */ /* 0x000fe2000d8000ff */
[----:B------:R-:W-:Y:S02]  /*0f60*/  SHF.R.U64 R71, R14, UR5, R71 ;  /* 0x000000050e477c19 */ /* 0x000fe40008001247 */
[----:B------:R-:W-:Y:S01]  /*0f70*/  LOP3.LUT R53, R53, UR4, RZ, 0x30, !PT ;  /* 0x0000000435357c12 */ /* 0x000fe2000f8e30ff */
[--C-:B0-----:R-:W-:Y:S01]  /*0f80*/  IMAD R20, R51, 0x4, R58.reuse ;  /* 0x0000000433147824 */ /* 0x101fe200078e023a */
[----:B------:R-:W-:Y:S01]  /*0f90*/  LOP3.LUT R51, R25, 0x80000000, RZ, 0x3c, !PT ;  /* 0x8000000019337812 */ /* 0x000fe200078e3cff */
[----:B------:R0:W-:Y:S01]  /*0fa0*/  ATOMS.POPC.INC.32 RZ, [R23+URZ] ;  /* 0x0000000017ff7f8c */ /* 0x0001e2000d8000ff */
[----:B------:R-:W-:Y:S01]  /*0fb0*/  SHF.R.U64 R69, R18, UR5, R69 ;  /* 0x0000000512457c19 */ /* 0x000fe20008001245 */
[----:B------:R-:W-:Y:S01]  /*0fc0*/  IMAD R53, R53, 0x4, R58 ;  /* 0x0000000435357824 */ /* 0x000fe200078e023a */
[----:B------:R-:W-:Y:S01]  /*0fd0*/  LOP3.LUT R55, R55, UR4, RZ, 0x30, !PT ;  /* 0x0000000437377c12 */ /* 0x000fe2000f8e30ff */
[----:B------:R1:W-:Y:S01]  /*0fe0*/  ATOMS.POPC.INC.32 RZ, [R20+URZ] ;  /* 0x0000000014ff7f8c */ /* 0x0003e2000d8000ff */
[----:B------:R-:W-:-:S02]  /*0ff0*/  SHF.R.U64 R67, R16, UR5, R67 ;  /* 0x0000000510437c19 */ /* 0x000fc40008001243 */
[----:B------:R-:W-:Y:S01]  /*1000*/  LOP3.LUT R71, R71, UR4, RZ, 0x30, !PT ;  /* 0x0000000447477c12 */ /* 0x000fe2000f8e30ff */
[--C-:B------:R-:W-:Y:S01]  /*1010*/  IMAD R55, R55, 0x4, R58.reuse ;  /* 0x0000000437377824 */ /* 0x100fe200078e023a */
[----:B0-----:R-:W-:Y:S01]  /*1020*/  SHF.R.U64 R23, R24, UR5, R51 ;  /* 0x0000000518177c19 */ /* 0x001fe20008001233 */
[----:B------:R0:W-:Y:S01]  /*1030*/  ATOMS.POPC.INC.32 RZ, [R53+URZ] ;  /* 0x0000000035ff7f8c */ /* 0x0001e2000d8000ff */
[----:B------:R-:W-:Y:S01]  /*1040*/  LOP3.LUT R69, R69, UR4, RZ, 0x30, !PT ;  /* 0x0000000445457c12 */ /* 0x000fe2000f8e30ff */
[--C-:B-1----:R-:W-:Y:S01]  /*1050*/  IMAD R20, R71, 0x4, R58.reuse ;  /* 0x0000000447147824 */ /* 0x102fe200078e023a */
[----:B------:R-:W-:Y:S01]  /*1060*/  SHF.R.U64 R61, R10, UR5, R61 ;  /* 0x000000050a3d7c19 */ /* 0x000fe2000800123d */
[----:B------:R1:W-:Y:S01]  /*1070*/  ATOMS.POPC.INC.32 RZ, [R55+URZ] ;  /* 0x0000000037ff7f8c */ /* 0x0003e2000d8000ff */
[----:B------:R-:W-:Y:S01]  /*1080*/  LOP3.LUT R67, R67, UR4, RZ, 0x30, !PT ;  /* 0x0000000443437c12 */ /* 0x000fe2000f8e30ff */
[--C-:B------:R-:W-:Y:S01]  /*1090*/  IMAD R21, R69, 0x4, R58.reuse ;  /* 0x0000000445157824 */ /* 0x100fe200078e023a */
[----:B------:R-:W-:Y:S01]  /*10a0*/  LOP3.LUT R23, R23, UR4, RZ, 0x30, !PT ;  /* 0x0000000417177c12 */ /* 0x000fe2000f8e30ff */
[----:B------:R2:W-:Y:S01]  /*10b0*/  ATOMS.POPC.INC.32 RZ, [R20+URZ] ;  /* 0x0000000014ff7f8c */ /* 0x0005e2000d8000ff */
[----:B------:R-:W-:Y:S01]  /*10c0*/  LOP3.LUT R61, R61, UR4, RZ, 0x30, !PT ;  /* 0x000000043d3d7c12 */ /* 0x000fe2000f8e30ff */
[--C-:B------:R-:W-:Y:S01]  /*10d0*/  IMAD R56, R67, 0x4, R58.reuse ;  /* 0x0000000443387824 */ /* 0x100fe200078e023a */
[----:B0-----:R-:W-:Y:S01]  /*10e0*/  LOP3.LUT R53, R5, 0x80000000, RZ, 0x3c, !PT ;  /* 0x8000000005357812 */ /* 0x001fe200078e3cff */
[--C-:B------:R-:W-:Y:S01]  /*10f0*/  IMAD R57, R23, 0x4, R58.reuse ;  /* 0x0000000417397824 */ /* 0x100fe200078e023a */
[----:B-1----:R-:W-:Y:S01]  /*1100*/  LOP3.LUT R55, R13, 0x80000000, RZ, 0x3c, !PT ;  /* 0x800000000d377812 */ /* 0x002fe200078e3cff */
[----:B------:R0:W-:Y:S01]  /*1110*/  ATOMS.POPC.INC.32 RZ, [R21+URZ] ;  /* 0x0000000015ff7f8c */ /* 0x0001e2000d8000ff */
[----:B------:R-:W-:Y:S01]  /*1120*/  SHF.R.U64 R65, R8, UR5, R65 ;  /* 0x0000000508417c19 */ /* 0x000fe20008001241 */
[----:B------:R-:W-:Y:S01]  /*1130*/  IMAD R59, R61, 0x4, R58 ;  /* 0x000000043d3b7824 */ /* 0x000fe200078e023a */
[----:B------:R-:W1:Y:S01]  /*1140*/  LDC.64 R22, c[0x0][0x380] ;  /* 0x0000e000ff167b82 */ /* 0x000e620000000a00 */
[----:B------:R-:W-:Y:S01]  /*1150*/  SHF.R.U64 R63, R6, UR5, R63 ;  /* 0x00000005063f7c19 */ /* 0x000fe2000800123f */
[----:B------:R-:W-:Y:S01]  /*1160*/  ATOMS.POPC.INC.32 RZ, [R56+URZ] ;  /* 0x0000000038ff7f8c */ /* 0x000fe2000d8000ff */
[----:B--2---:R-:W-:-:S02]  /*1170*/  SHF.R.U64 R20, R12, UR5, R55 ;  /* 0x000000050c147c19 */ /* 0x004fc40008001237 */
[----:B0-----:R-:W-:Y:S01]  /*1180*/  SHF.R.U64 R21, R4, UR5, R53 ;  /* 0x0000000504157c19 */ /* 0x001fe20008001235 */
[----:B------:R0:W-:Y:S01]  /*1190*/  ATOMS.POPC.INC.32 RZ, [R57+URZ] ;  /* 0x0000000039ff7f8c */ /* 0x0001e2000d8000ff */
[----:B------:R-:W-:Y:S02]  /*11a0*/  LOP3.LUT R65, R65, UR4, RZ, 0x30, !PT ;  /* 0x0000000441417c12 */ /* 0x000fe4000f8e30ff */
[----:B------:R-:W-:Y:S01]  /*11b0*/  LOP3.LUT R63, R63, UR4, RZ, 0x30, !PT ;  /* 0x000000043f3f7c12 */ /* 0x000fe2000f8e30ff */
[----:B------:R2:W-:Y:S01]  /*11c0*/  ATOMS.POPC.INC.32 RZ, [R59+URZ] ;  /* 0x000000003bff7f8c */ /* 0x0005e2000d8000ff */
[C---:B------:R-:W-:Y:S02]  /*11d0*/  ISETP.GT.U32.AND P1, PT, R3.reuse, 0xff, PT ;  /* 0x000000ff0300780c */ /* 0x040fe40003f24070 */
[----:B------:R-:W-:Y:S02]  /*11e0*/  LEA R62, R3, UR6, 0x2 ;  /* 0x00000006033e7c11 */ /* 0x000fe4000f8e10ff */
[----:B0-----:R-:W-:Y:S01]  /*11f0*/  LOP3.LUT R57, R21, UR4, RZ, 0x30, !PT ;  /* 0x0000000415397c12 */ /* 0x001fe2000f8e30ff */
[----:B------:R-:W-:Y:S01]  /*1200*/  IMAD R21, R63, 0x4, R58 ;  /* 0x000000043f157824 */ /* 0x000fe200078e023a */
[----:B------:R-:W-:-:S02]  /*1210*/  P2R R84, PR, RZ, 0x2 ;  /* 0x00000002ff547803 */ /* 0x000fc40000000000 */
[----:B--2---:R-:W-:Y:S01]  /*1220*/  LOP3.LUT R59, R20, UR4, RZ, 0x30, !PT ;  /* 0x00000004143b7c12 */ /* 0x004fe2000f8e30ff */
[--C-:B------:R-:W-:Y:S02]  /*1230*/  IMAD R20, R65, 0x4, R58.reuse ;  /* 0x0000000441147824 */ /* 0x100fe400078e023a */
[--C-:B------:R-:W-:Y:S02]  /*1240*/  IMAD R57, R57, 0x4, R58.reuse ;  /* 0x0000000439397824 */ /* 0x100fe400078e023a */
[----:B------:R-:W-:Y:S01]  /*1250*/  IMAD R56, R59, 0x4, R58 ;  /* 0x000000043b387824 */ /* 0x000fe200078e023a */
[----:B------:R0:W-:Y:S01]  /*1260*/  ATOMS.POPC.INC.32 RZ, [R20+URZ] ;  /* 0x0000000014ff7f8c */ /* 0x0001e2000d8000ff */
[----:B------:R-:W-:-:S03]  /*1270*/  IMAD.MOV.U32 R59, RZ, RZ, RZ ;  /* 0x000000ffff3b7224 */ /* 0x000fc600078e00ff */
[----:B------:R0:W-:Y:S04]  /*1280*/  ATOMS.POPC.INC.32 RZ, [R21+URZ] ;  /* 0x0000000015ff7f8c */ /* 0x0001e8000d8000ff */
[----:B------:R0:W-:Y:S04]  /*1290*/  ATOMS.POPC.INC.32 RZ, [R57+URZ] ;  /* 0x0000000039ff7f8c */ /* 0x0001e8000d8000ff */
[----:B------:R0:W-:Y:S01]  /*12a0*/  ATOMS.POPC.INC.32 RZ, [R56+URZ] ;  /* 0x0000000038ff7f8c */ /* 0x0001e2000d8000ff */
[----:B------:R-:W-:Y:S06]  /*12b0*/  BAR.SYNC.DEFER_BLOCKING 0x0 ;  /* 0x0000000000007b1d */ /* 0x000fec0000010000 */
[----:B------:R-:W-:Y:S05]  /*12c0*/  @P1 BRA `(.L_x_157) ;  /* 0x00000000008c1947 */ /* 0x000fea0003800000 */
[----:B0-----:R-:W-:Y:S04]  /*12d0*/  LDS R21, [R62] ;  /* 0x000000003e157984 */ /* 0x001fe80000000800 */
[----:B------:R-:W0:Y:S04]  /*12e0*/  LDS R20, [R62+0x400] ;  /* 0x000400003e147984 */ /* 0x000e280000000800 */
[----:B------:R-:W2:Y:S04]  /*12f0*/  LDS R56, [R62+0x800] ;  /* 0x000800003e387984 */ /* 0x000ea80000000800 */
[----:B------:R-:W3:Y:S04]  /*1300*/  LDS R60, [R62+0xc00] ;  /* 0x000c00003e3c7984 */ /* 0x000ee80000000800 */
[----:B------:R-:W4:Y:S04]  /*1310*/  LDS R64, [R62+0x1000] ;  /* 0x001000003e407984 */ /* 0x000f280000000800 */
[----:B------:R-:W5:Y:S04]  /*1320*/  LDS R66, [R62+0x1400] ;  /* 0x001400003e427984 */ /* 0x000f680000000800 */
[----:B------:R-:W1:Y:S04]  /*1330*/  LDS R68, [R62+0x1800] ;  /* 0x001800003e447984 */ /* 0x000e680000000800 */
[----:B------:R-:W1:Y:S04]  /*1340*/  LDS R70, [R62+0x1c00] ;  /* 0x001c00003e467984 */ /* 0x000e680000000800 */
[----:B------:R-:W1:Y:S04]  /*1350*/  LDS R72, [R62+0x2000] ;  /* 0x002000003e487984 */ /* 0x000e680000000800 */
[----:B------:R-:W1:Y:S04]  /*1360*/  LDS R74, [R62+0x2400] ;  /* 0x002400003e4a7984 */ /* 0x000e680000000800 */
[----:B------:R-:W1:Y:S01]  /*1370*/  LDS R76, [R62+0x2800] ;  /* 0x002800003e4c7984 */ /* 0x000e620000000800 */
[----:B0-----:R-:W-:-:S03]  /*1380*/  IMAD.IADD R57, R21, 0x1, R20 ;  /* 0x0000000115397824 */ /* 0x001fc600078e0214 */
[----:B------:R-:W-:Y:S01]  /*1390*/  STS [R62+0x400], R21 ;  /* 0x000400153e007388 */ /* 0x000fe20000000800 */
[----:B--2---:R-:W-:-:S03]  /*13a0*/  IMAD.IADD R59, R57, 0x1, R56 ;  /* 0x00000001393b7824 */ /* 0x004fc600078e0238 */
[----:B------:R-:W0:Y:S01]  /*13b0*/  LDS R20, [R62+0x2c00] ;  /* 0x002c00003e147984 */ /* 0x000e220000000800 */
[----:B---3--:R-:W-:-:S03]  /*13c0*/  IMAD.IADD R75, R59, 0x1, R60 ;  /* 0x000000013b4b7824 */ /* 0x008fc600078e023c */
[----:B------:R-:W-:Y:S01]  /*13d0*/  STS [R62+0x800], R57 ;  /* 0x000800393e007388 */ /* 0x000fe20000000800 */
[----:B----4-:R-:W-:-:S03]  /*13e0*/  IMAD.IADD R77, R75, 0x1, R64 ;  /* 0x000000014b4d7824 */ /* 0x010fc600078e0240 */
[----:B------:R-:W-:Y:S01]  /*13f0*/  STS [R62+0x1000], R75 ;  /* 0x0010004b3e007388 */ /* 0x000fe20000000800 */
[----:B-----5:R-:W-:-:S03]  /*1400*/  IMAD.IADD R79, R77, 0x1, R66 ;  /* 0x000000014d4f7824 */ /* 0x020fc600078e0242 */
[----:B------:R-:W-:Y:S01]  /*1410*/  STS [R62+0x1400], R77 ;  /* 0x0014004d3e007388 */ /* 0x000fe20000000800 */
[----:B-1----:R-:W-:-:S03]  /*1420*/  IMAD.IADD R81, R79, 0x1, R68 ;  /* 0x000000014f517824 */ /* 0x002fc600078e0244 */
[----:B------:R-:W-:Y:S01]  /*1430*/  STS [R62+0x1800], R79 ;  /* 0x0018004f3e007388 */ /* 0x000fe20000000800 */
[----:B------:R-:W-:-:S03]  /*1440*/  IMAD.IADD R83, R81, 0x1, R70 ;  /* 0x0000000151537824 */ /* 0x000fc600078e0246 */
[----:B------:R-:W-:Y:S01]  /*1450*/  STS [R62+0x1c00], R81 ;  /* 0x001c00513e007388 */ /* 0x000fe20000000800 */
[----:B------:R-:W-:-:S03]  /*1460*/  IMAD.IADD R85, R83, 0x1, R72 ;  /* 0x0000000153557824 */ /* 0x000fc600078e0248 */
[----:B------:R-:W-:Y:S01]  /*1470*/  STS [R62+0x2000], R83 ;  /* 0x002000533e007388 */ /* 0x000fe20000000800 */
[----:B------:R-:W-:-:S03]  /*1480*/  IMAD.IADD R87, R85, 0x1, R74 ;  /* 0x0000000155577824 */ /* 0x000fc600078e024a */
[----:B------:R-:W-:Y:S01]  /*1490*/  STS [R62+0x2400], R85 ;  /* 0x002400553e007388 */ /* 0x000fe20000000800 */
[----:B------:R-:W-:-:S03]  /*14a0*/  IMAD.IADD R89, R87, 0x1, R76 ;  /* 0x0000000157597824 */ /* 0x000fc600078e024c */
[----:B------:R-:W-:Y:S04]  /*14b0*/  STS [R62+0x2800], R87 ;  /* 0x002800573e007388 */ /* 0x000fe80000000800 */
[----:B------:R-:W-:Y:S04]  /*14c0*/  STS [R62], RZ ;  /* 0x000000ff3e007388 */ /* 0x000fe80000000800 */
[----:B------:R-:W-:Y:S04]  /*14d0*/  STS [R62+0x2c00], R89 ;  /* 0x002c00593e007388 */ /* 0x000fe80000000800 */
[----:B------:R0:W-:Y:S02]  /*14e0*/  STS [R62+0xc00], R59 ;  /* 0x000c003b3e007388 */ /* 0x0001e40000000800 */
[----:B0-----:R-:W-:-:S07]  /*14f0*/  IMAD.IADD R59, R89, 0x1, R20 ;  /* 0x00000001593b7824 */ /* 0x001fce00078e0214 */
.L_x_157:
[----:B------:R-:W-:Y:S05]  /*1500*/  BSYNC.RECONVERGENT B0 ;  /* 0x0000000000007941 */ /* 0x000fea0003800200 */
.L_x_156:
[----:B------:R-:W-:Y:S01]  /*1510*/  ISETP.NE.AND P0, PT, R59, 0x1680, PT ;  /* 0x000016803b00780c */ /* 0x000fe20003f05270 */
[----:B0-----:R-:W-:Y:S01]  /*1520*/  IMAD R57, R91, 0x100, R3 ;  /* 0x000001005b397824 */ /* 0x001fe200078e0203 */
[----:B------:R-:W-:Y:S01]  /*1530*/  @!P1 LOP3.LUT R75, R59, 0x40000000, RZ, 0xfc, !PT ;  /* 0x400000003b4b9812 */ /* 0x000fe200078efcff */
[----:B------:R-:W0:Y:S01]  /*1540*/  LDC.64 R20, c[0x0][0x390] ;  /* 0x0000e400ff147b82 */ /* 0x000e220000000a00 */
[----:B------:R-:W-:Y:S01]  /*1550*/  ISETP.LT.U32.AND P0, PT, R3, 0x100, !P0 ;  /* 0x000001000300780c */ /* 0x000fe20004701070 */
[----:B-1----:R-:W-:-:S05]  /*1560*/  IMAD.WIDE R22, R57, 0x4, R22 ;  /* 0x0000000439167825 */ /* 0x002fca00078e0216 */
[----:B------:R1:W-:Y:S01]  /*1570*/  @!P1 STG.E.STRONG.SYS desc[UR8][R22.64], R75 ;  /* 0x0000004b16009986 */ /* 0x0003e2000c115908 */
[----:B------:R-:W2:Y:S01]  /*1580*/  LDC.64 R56, c[0x0][0x398] ;  /* 0x0000e600ff387b82 */ /* 0x000ea20000000a00 */
[----:B0-----:R-:W-:-:S04]  /*1590*/  IMAD.WIDE.U32 R20, R3, 0x8, R20 ;  /* 0x0000000803147825 */ /* 0x001fc800078e0014 */
[----:B--2---:R-:W-:-:S03]  /*15a0*/  IMAD.WIDE.U32 R56, R3, 0x8, R56 ;  /* 0x0000000803387825 */ /* 0x004fc600078e0038 */
[----:B------:R-:W-:Y:S06]  /*15b0*/  BAR.RED.OR.DEFER_BLOCKING 0x0, P0 ;  /* 0x0000000000007b1d */ /* 0x000fec0000014800 */
[----:B------:R-:W0:Y:S02]  /*15c0*/  B2R.RESULT RZ, P0 ;  /* 0x0000000000ff731c */ /* 0x000e240000004000 */
[----:B01----:R-:W-:Y:S05]  /*15d0*/  @!P0 BRA `(.L_x_158) ;  /* 0x00000008003c8947 */ /* 0x003fea0003800000 */
[C---:B------:R-:W-:Y:S01]  /*15e0*/  ISETP.GT.U32.AND P0, PT, R3.reuse, R73, PT ;  /* 0x000000490300720c */ /* 0x040fe20003f04070 */
[----:B------:R-:W-:Y:S01]  /*15f0*/  BSSY B1, `(.L_x_159) ;  /* 0x000002c000017945 */ /* 0x000fe20003800000 */
[----:B------:R-:W-:Y:S02]  /*1600*/  LEA R41, R3, UR6, 0x3 ;  /* 0x0000000603297c11 */ /* 0x000fe4000f8e18ff */
[----:B------:R-:W-:Y:S01]  /*1610*/  SEL R47, RZ, 0x1680, !P0 ;  /* 0x00001680ff2f7807 */ /* 0x000fe20004000000 */
[----:B------:R-:W-:Y:S08]  /*1620*/  @P1 BRA `(.L_x_160) ;  /* 0x0000000000a01947 */ /* 0x000ff00003800000 */
[----:B------:R-:W2:Y:S01]  /*1630*/  LDG.E.64 R56, desc[UR8][R56.64] ;  /* 0x0000000838387981 */ /* 0x000ea2000c1e1b00 */
[----:B------:R-:W-:Y:S01]  /*1640*/  UISETP.GE.AND UP0, UPT, UR7, 0x1, UPT ;  /* 0x000000010700788c */ /* 0x000fe2000bf06270 */
[----:B------:R-:W-:Y:S01]  /*1650*/  IMAD.MOV.U32 R0, RZ, RZ, R59 ;  /* 0x000000ffff007224 */ /* 0x000fe200078e003b */
[----:B--2---:R-:W-:-:S04]  /*1660*/  IADD3 R38, P0, PT, -R47, R56, RZ ;  /* 0x000000382f267210 */ /* 0x004fc80007f1e1ff */
[----:B------:R-:W-:-:S05]  /*1670*/  IADD3.X R39, PT, PT, R57, -0x1, RZ, P0, !PT ;  /* 0xffffffff39277810 */ /* 0x000fca00007fe4ff */
[----:B------:R0:W-:Y:S01]  /*1680*/  STS.64 [R41+0xb400], R38 ;  /* 0x00b4002629007388 */ /* 0x0001e20000000a00 */
[----:B------:R-:W-:Y:S05]  /*1690*/  BRA.U !UP0, `(.L_x_161) ;  /* 0x00000001086c7547 */ /* 0x000fea000b800000 */
[----:B------:R-:W-:Y:S01]  /*16a0*/  BSSY B0, `(.L_x_162) ;  /* 0x0000019000007945 */ /* 0x000fe20003800000 */
[----:B------:R-:W-:Y:S02]  /*16b0*/  IMAD.MOV.U32 R40, RZ, RZ, -0x1 ;  /* 0xffffffffff287424 */ /* 0x000fe400078e00ff */
[----:B------:R-:W-:Y:S02]  /*16c0*/  IMAD.U32 R42, RZ, RZ, UR7 ;  /* 0x00000007ff2a7e24 */ /* 0x000fe4000f8e00ff */
[----:B------:R-:W-:-:S07]  /*16d0*/  IMAD.MOV.U32 R0, RZ, RZ, R59 ;  /* 0x000000ffff007224 */ /* 0x000fce00078e003b */
.L_x_166:
[----:B0-----:R-:W0:Y:S01]  /*16e0*/  LDC.64 R38, c[0x0][0x380] ;  /* 0x0000e000ff267b82 */ /* 0x001e220000000a00 */
[----:B------:R-:W-:Y:S01]  /*16f0*/  VIADD R45, R42, 0xffffffff ;  /* 0xffffffff2a2d7836 */ /* 0x000fe20000000000 */
[----:B------:R-:W-:Y:S03]  /*1700*/  BSSY B2, `(.L_x_163) ;  /* 0x0000008000027945 */ /* 0x000fe60003800000 */
[----:B------:R-:W-:-:S04]  /*1710*/  IMAD R43, R45, 0x100, R3 ;  /* 0x000001002d2b7824 */ /* 0x000fc800078e0203 */
[----:B0-----:R-:W-:-:S07]  /*1720*/  IMAD.WIDE R38, R43, 0x4, R38 ;  /* 0x000000042b267825 */ /* 0x001fce00078e0226 */
.L_x_164:
[----:B------:R-:W-:Y:S05]  /*1730*/  YIELD ;  /* 0x0000000000007946 */ /* 0x000fea0003800000 */
[----:B------:R0:W-:Y:S06]  /*1740*/  MEMBAR.SC.CTA ;  /* 0x0000000000007992 */ /* 0x0001ec0000000000 */
[----:B0-----:R-:W2:Y:S02]  /*1750*/  LDG.E.STRONG.SYS R43, desc[UR8][R38.64] ;  /* 0x00000008262b7981 */ /* 0x001ea4000c1f5900 */
[----:B--2---:R-:W-:-:S13]  /*1760*/  ISETP.NE.AND P0, PT, R43, RZ, PT ;  /* 0x000000ff2b00720c */ /* 0x004fda0003f05270 */
[----:B------:R-:W-:Y:S05]  /*1770*/  @!P0 BRA `(.L_x_164) ;  /* 0xfffffffc00ec8947 */ /* 0x000fea000383ffff */
[----:B------:R-:W-:Y:S05]  /*1780*/  BSYNC B2 ;  /* 0x0000000000027941 */ /* 0x000fea0003800000 */
.L_x_163:
[----:B------:R-:W-:Y:S01]  /*1790*/  BSSY.RECONVERGENT B2, `(.L_x_165) ;  /* 0x0000006000027945 */ /* 0x000fe20003800200 */
[C---:B------:R-:W-:Y:S02]  /*17a0*/  ISETP.GT.AND P0, PT, R43.reuse, -0x1, PT ;  /* 0xffffffff2b00780c */ /* 0x040fe40003f04270 */
[----:B------:R-:W-:Y:S01]  /*17b0*/  LOP3.LUT R43, R43, 0x3fffffff, RZ, 0xc0, !PT ;  /* 0x3fffffff2b2b7812 */ /* 0x000fe200078ec0ff */
[----:B------:R-:W-:Y:S05]  /*17c0*/  WARPSYNC.EXCLUSIVE R40 ;  /* 0x0000000028007348 */ /* 0x000fea0003a00000 */
[----:B------:R-:W-:-:S05]  /*17d0*/  IMAD.IADD R0, R43, 0x1, R0 ;  /* 0x000000012b007824 */ /* 0x000fca00078e0200 */
[----:B------:R-:W-:-:S07]  /*17e0*/  VOTE.ANY R40, PT, P0 ;  /* 0x0000000000287806 */ /* 0x000fce00000e0100 */
[----:B------:R-:W-:Y:S05]  /*17f0*/  BSYNC.RECONVERGENT B2 ;  /* 0x0000000000027941 */ /* 0x000fea0003800200 */
.L_x_165:
[----:B------:R-:W-:Y:S01]  /*1800*/  ISETP.GT.U32.AND P1, PT, R42, 0x1, PT ;  /* 0x000000012a00780c */ /* 0x000fe20003f24070 */
[----:B------:R-:W-:-:S12]  /*1810*/  IMAD.MOV.U32 R42, RZ, RZ, R45 ;  /* 0x000000ffff2a7224 */ /* 0x000fd800078e002d */
[----:B------:R-:W-:Y:S05]  /*1820*/  @P0 BRA P1, `(.L_x_166) ;  /* 0xfffffffc00ac0947 */ /* 0x000fea000083ffff */
[----:B------:R-:W-:Y:S05]  /*1830*/  BSYNC B0 ;  /* 0x0000000000007941 */ /* 0x000fea0003800000 */
.L_x_162:
[----:B------:R1:W2:Y:S02]  /*1840*/  LDS.64 R38, [R41+0xb400] ;  /* 0x00b4000029267984 */ /* 0x0002a40000000a00 */
.L_x_161:
[C---:B------:R-:W-:Y:S01]  /*1850*/  IMAD.IADD R45, R0.reuse, 0x1, -R59 ;  /* 0x00000001002d7824 */ /* 0x040fe200078e0a3b */
[----:B------:R-:W-:-:S04]  /*1860*/  LOP3.LUT R43, R0, 0x80000000, RZ, 0xfc, !PT ;  /* 0x80000000002b7812 */ /* 0x000fc800078efcff */
[C---:B0-2---:R-:W-:Y:S01]  /*1870*/  IADD3 R38, P0, PT, R45.reuse, R38, RZ ;  /* 0x000000262d267210 */ /* 0x045fe20007f1e0ff */
[----:B------:R0:W-:Y:S03]  /*1880*/  STG.E.STRONG.SYS desc[UR8][R22.64], R43 ;  /* 0x0000002b16007986 */ /* 0x0001e6000c115908 */
[----:B------:R-:W-:-:S05]  /*1890*/  LEA.HI.X.SX32 R39, R45, R39, 0x1, P0 ;  /* 0x000000272d277211 */ /* 0x000fca00000f0eff */
[----:B------:R0:W-:Y:S04]  /*18a0*/  STS.64 [R41+0xb400], R38 ;  /* 0x00b4002629007388 */ /* 0x0001e80000000a00 */
.L_x_160:
[----:B------:R-:W-:Y:S05]  /*18b0*/  BSYNC B1 ;  /* 0x0000000000017941 */ /* 0x000fea0003800000 */
.L_x_159:
[----:B0-----:R-:W0:Y:S01]  /*18c0*/  LDC.64 R22, c[0x0][0x390] ;  /* 0x0000e400ff167b82 */ /* 0x001e220000000a00 */
[----:B------:R-:W-:Y:S05]  /*18d0*/  WARPSYNC.ALL ;  /* 0x0000000000007948 */ /* 0x000fea0003800000 */
[----:B------:R-:W-:Y:S02]  /*18e0*/  LEA R38, R73, UR6, 0x3 ;  /* 0x0000000649267c11 */ /* 0x000fe4000f8e18ff */
[----:B------:R-:W2:Y:S01]  /*18f0*/  LDC R0, c[0x0][0x3c0] ;  /* 0x0000f000ff007b82 */ /* 0x000ea20000000800 */
[----:B0-----:R-:W-:Y:S02]  /*1900*/  ISETP.EQ.U32.AND P1, PT, R22, RZ, PT ;  /* 0x000000ff1600720c */ /* 0x001fe40003f22070 */
[----:B--2---:R-:W-:-:S04]  /*1910*/  ISETP.LE.AND P0, PT, R0, UR10, PT ;  /* 0x0000000a00007c0c */ /* 0x004fc8000bf03270 */
[----:B------:R-:W-:-:S04]  /*1920*/  ISETP.EQ.OR.EX P0, PT, R23, RZ, !P0, P1 ;  /* 0x000000ff1700720c */ /* 0x000fc80004702710 */
[----:B------:R-:W-:-:S13]  /*1930*/  ISETP.GT.U32.OR P0, PT, R3, 0xff, P0 ;  /* 0x000000ff0300780c */ /* 0x000fda0000704470 */
[----:B------:R-:W0:Y:S01]  /*1940*/  @!P0 LDS.64 R22, [R41+0xb400] ;  /* 0x00b4000029168984 */ /* 0x000e220000000a00 */
[--C-:B------:R-:W-:Y:S02]  /*1950*/  @!P0 SHF.R.S32.HI R39, RZ, 0x1f, R59.reuse ;  /* 0x0000001fff278819 */ /* 0x100fe4000001143b */
[----:B0-----:R-:W-:-:S04]  /*1960*/  @!P0 IADD3 R22, P1, P2, R22, R47, R59 ;  /* 0x0000002f16168210 */ /* 0x001fc80007a3e03b */
[----:B------:R-:W-:-:S05]  /*1970*/  @!P0 IADD3.X R23, PT, PT, R23, RZ, R39, P1, P2 ;  /* 0x000000ff17178210 */ /* 0x000fca0000fe4427 */
[----:B------:R0:W-:Y:S01]  /*1980*/  @!P0 STG.E.64 desc[UR8][R20.64], R22 ;  /* 0x0000001614008986 */ /* 0x0001e2000c101b08 */
[----:B------:R-:W-:Y:S01]  /*1990*/  BAR.SYNC.DEFER_BLOCKING 0x0 ;  /* 0x0000000000007b1d */ /* 0x000fe20000010000 */
[----:B------:R-:W-:-:S05]  /*19a0*/  ISETP.LT.AND P0, PT, R0, UR10, PT ;  /* 0x0000000a00007c0c */ /* 0x000fca000bf01270 */
[----:B------:R-:W2:Y:S08]  /*19b0*/  LDS.64 R38, [R38+0xb400] ;  /* 0x00b4000026267984 */ /* 0x000eb00000000a00 */
[----:B0-----:R-:W-:Y:S05]  /*19c0*/  @P0 BRA `(.L_x_167) ;  /* 0x0000000000600947 */ /* 0x001fea0003800000 */
[----:B------:R-:W0:Y:S01]  /*19d0*/  LDCU.64 UR12, c[0x0][0x3a0] ;  /* 0x00007400ff0c77ac */ /* 0x000e220008000a00 */
[C---:B------:R-:W-:Y:S02]  /*19e0*/  LOP3.LUT R21, R3.reuse, 0x3e0, RZ, 0xc0, !PT ;  /* 0x000003e003157812 */ /* 0x040fe400078ec0ff */
[----:B------:R-:W-:-:S05]  /*19f0*/  LOP3.LUT R2, R3, 0x1f, RZ, 0xc0, !PT ;  /* 0x0000001f03027812 */ /* 0x000fca00078ec0ff */
[----:B------:R-:W-:-:S05]  /*1a00*/  IMAD R21, R21, 0xf, R2 ;  /* 0x0000000f15157824 */ /* 0x000fca00078e0202 */
[----:B--2---:R-:W-:-:S05]  /*1a10*/  IADD3 R0, P0, PT, R21, R38, RZ ;  /* 0x0000002615007210 */ /* 0x004fca0007f1e0ff */
[----:B------:R-:W-:Y:S01]  /*1a20*/  IMAD.X R39, RZ, RZ, R39, P0 ;  /* 0x000000ffff277224 */ /* 0x000fe200000e0627 */
[----:B0-----:R-:W-:-:S04]  /*1a30*/  LEA R2, P0, R0, UR12, 0x3 ;  /* 0x0000000c00027c11 */ /* 0x001fc8000f8018ff */
[----:B------:R-:W-:-:S05]  /*1a40*/  LEA.HI.X R3, R0, UR13, R39, 0x3, P0 ;  /* 0x0000000d00037c11 */ /* 0x000fca00080f1c27 */
[----:B------:R-:W-:Y:S04]  /*1a50*/  STG.E.64 desc[UR8][R2.64], R36 ;  /* 0x0000002402007986 */ /* 0x000fe8000c101b08 */
        /* <DEDUP_REMOVED lines=13> */
[----:B------:R-:W-:Y:S01]  /*1b30*/  STG.E.64 desc[UR8][R2.64+0xe00], R12 ;  /* 0x000e000c02007986 */ /* 0x000fe2000c101b08 */
[----:B------:R-:W-:Y:S05]  /*1b40*/  EXIT ;  /* 0x000000000000794d */ /* 0x000fea0003800000 */
.L_x_167:
[----:B------:R-:W0:Y:S01]  /*1b50*/  LDCU.64 UR12, c[0x0][0x3a0] ;  /* 0x00007400ff0c77ac */ /* 0x000e220008000a00 */
[C---:B------:R-:W-:Y:S01]  /*1b60*/  LOP3.LUT R21, R3.reuse, 0x3e0, RZ, 0xc0, !PT ;  /* 0x000003e003157812 */ /* 0x040fe200078ec0ff */
[----:B------:R-:W-:Y:S01]  /*1b70*/  IMAD.U32 R23, RZ, RZ, UR7 ;  /* 0x00000007ff177e24 */ /* 0x000fe2000f8e00ff */
[----:B------:R-:W-:-:S03]  /*1b80*/  LOP3.LUT R2, R3, 0x1f, RZ, 0xc0, !PT ;  /* 0x0000001f03027812 */ /* 0x000fc600078ec0ff */
[----:B------:R-:W-:Y:S02]  /*1b90*/  IMAD R0, R23, -0x1680, R0 ;  /* 0xffffe98017007824 */ /* 0x000fe400078e0200 */
[----:B------:R-:W-:-:S04]  /*1ba0*/  IMAD R21, R21, 0xf, R2 ;  /* 0x0000000f15157824 */ /* 0x000fc800078e0202 */
[C---:B------:R-:W-:Y:S01]  /*1bb0*/  VIADD R23, R21.reuse, 0x20 ;  /* 0x0000002015177836 */ /* 0x040fe20000000000 */
[C---:B--2---:R-:W-:Y:S01]  /*1bc0*/  IADD3 R3, P0, PT, R21.reuse, R38, RZ ;  /* 0x0000002615037210 */ /* 0x044fe20007f1e0ff */
[C---:B-1----:R-:W-:Y:S01]  /*1bd0*/  VIADD R41, R21.reuse, 0x60 ;  /* 0x0000006015297836 */ /* 0x042fe20000000000 */
[-C--:B------:R-:W-:Y:S02]  /*1be0*/  ISETP.GE.AND P3, PT, R21, R0.reuse, PT ;  /* 0x000000001500720c */ /* 0x080fe40003f66270 */
[-C--:B------:R-:W-:Y:S01]  /*1bf0*/  ISETP.GE.AND P4, PT, R23, R0.reuse, PT ;  /* 0x000000001700720c */ /* 0x080fe20003f86270 */
[----:B------:R-:W-:Y:S01]  /*1c00*/  IMAD.X R38, RZ, RZ, R39, P0 ;  /* 0x000000ffff267224 */ /* 0x000fe200000e0627 */
[----:B0-----:R-:W-:Y:S01]  /*1c10*/  LEA R2, P1, R3, UR12, 0x3 ;  /* 0x0000000c03027c11 */ /* 0x001fe2000f8218ff */
[----:B------:R-:W-:Y:S01]  /*1c20*/  VIADD R23, R21, 0x80 ;  /* 0x0000008015177836 */ /* 0x000fe20000000000 */
[-C--:B------:R-:W-:Y:S01]  /*1c30*/  ISETP.GE.AND P6, PT, R41, R0.reuse, PT ;  /* 0x000000002900720c */ /* 0x080fe20003fc6270 */
[----:B------:R-:W-:Y:S01]  /*1c40*/  VIADD R39, R21, 0x40 ;  /* 0x0000004015277836 */ /* 0x000fe20000000000 */
[----:B------:R-:W-:Y:S01]  /*1c50*/  LEA.HI.X R3, R3, UR13, R38, 0x3, P1 ;  /* 0x0000000d03037c11 */ /* 0x000fe200088f1c26 */
[----:B------:R-:W-:Y:S01]  /*1c60*/  VIADD R41, R21, 0xc0 ;  /* 0x000000c015297836 */ /* 0x000fe20000000000 */
[-C--:B------:R-:W-:Y:S01]  /*1c70*/  ISETP.GE.AND P0, PT, R23, R0.reuse, PT ;  /* 0x000000001700720c */ /* 0x080fe20003f06270 */
[----:B------:R-:W-:Y:S01]  /*1c80*/  VIADD R23, R21, 0xe0 ;  /* 0x000000e015177836 */ /* 0x000fe20000000000 */
[-C--:B------:R-:W-:Y:S01]  /*1c90*/  ISETP.GE.AND P5, PT, R39, R0.reuse, PT ;  /* 0x000000002700720c */ /* 0x080fe20003fa6270 */
[----:B------:R-:W-:Y:S01]  /*1ca0*/  VIADD R39, R21, 0xa0 ;  /* 0x000000a015277836 */ /* 0x000fe20000000000 */
[----:B------:R0:W-:Y:S01]  /*1cb0*/  @!P3 STG.E.64 desc[UR8][R2.64], R36 ;  /* 0x000000240200b986 */ /* 0x0001e2000c101b08 */
[----:B------:R-:W-:-:S02]  /*1cc0*/  ISETP.GE.AND P2, PT, R41, R0, PT ;  /* 0x000000002900720c */ /* 0x000fc40003f46270 */
[-C--:B------:R-:W-:Y:S01]  /*1cd0*/  ISETP.GE.AND P3, PT, R23, R0.reuse, PT ;  /* 0x000000001700720c */ /* 0x080fe20003f66270 */
[----:B------:R-:W-:Y:S01]  /*1ce0*/  VIADD R23, R21, 0x100 ;  /* 0x0000010015177836 */ /* 0x000fe20000000000 */
[-C--:B------:R-:W-:Y:S01]  /*1cf0*/  ISETP.GE.AND P1, PT, R39, R0.reuse, PT ;  /* 0x000000002700720c */ /* 0x080fe20003f26270 */
[----:B------:R-:W-:Y:S01]  /*1d00*/  @!P4 STG.E.64 desc[UR8][R2.64+0x100], R34 ;  /* 0x000100220200c986 */ /* 0x000fe2000c101b08 */
[----:B------:R-:W-:Y:S02]  /*1d10*/  VIADD R39, R21, 0x120 ;  /* 0x0000012015277836 */ /* 0x000fe40000000000 */
[----:B------:R-:W-:Y:S01]  /*1d20*/  ISETP.GE.AND P4, PT, R23, R0, PT ;  /* 0x000000001700720c */ /* 0x000fe20003f86270 */
[C---:B------:R-:W-:Y:S01]  /*1d30*/  VIADD R23, R21.reuse, 0x140 ;  /* 0x0000014015177836 */ /* 0x040fe20000000000 */
[----:B------:R-:W-:Y:S01]  /*1d40*/  @!P6 STG.E.64 desc[UR8][R2.64+0x300], R30 ;  /* 0x0003001e0200e986 */ /* 0x000fe2000c101b08 */
[----:B0-----:R-:W-:-:S03]  /*1d50*/  VIADD R37, R21, 0x160 ;  /* 0x0000016015257836 */ /* 0x001fc60000000000 */
[----:B------:R0:W-:Y:S01]  /*1d60*/  @!P5 STG.E.64 desc[UR8][R2.64+0x200], R32 ;  /* 0x000200200200d986 */ /* 0x0001e2000c101b08 */
[-C--:B------:R-:W-:Y:S01]  /*1d70*/  ISETP.GE.AND P6, PT, R23, R0.reuse, PT ;  /* 0x000000001700720c */ /* 0x080fe20003fc6270 */
[----:B------:R-:W-:Y:S01]  /*1d80*/  VIADD R23, R21, 0x180 ;  /* 0x0000018015177836 */ /* 0x000fe20000000000 */
[-C--:B------:R-:W-:Y:S01]  /*1d90*/  ISETP.GE.AND P5, PT, R39, R0.reuse, PT ;  /* 0x000000002700720c */ /* 0x080fe20003fa6270 */
[----:B------:R1:W-:Y:S01]  /*1da0*/  @!P0 STG.E.64 desc[UR8][R2.64+0x400], R28 ;  /* 0x0004001c02008986 */ /* 0x0003e2000c101b08 */
[----:B------:R-:W-:-:S03]  /*1db0*/  ISETP.GE.AND P0, PT, R37, R0, PT ;  /* 0x000000002500720c */ /* 0x000fc60003f06270 */
[----:B------:R1:W-:Y:S01]  /*1dc0*/  @!P1 STG.E.64 desc[UR8][R2.64+0x500], R26 ;  /* 0x0005001a02009986 */ /* 0x0003e2000c101b08 */
[----:B------:R-:W-:-:S03]  /*1dd0*/  ISETP.GE.AND P1, PT, R23, R0, PT ;  /* 0x000000001700720c */ /* 0x000fc60003f26270 */
[----:B------:R1:W-:Y:S01]  /*1de0*/  @!P2 STG.E.64 desc[UR8][R2.64+0x600], R14 ;  /* 0x0006000e0200a986 */ /* 0x0003e2000c101b08 */
[C---:B0-----:R-:W-:Y:S02]  /*1df0*/  VIADD R33, R21.reuse, 0x1a0 ;  /* 0x000001a015217836 */ /* 0x041fe40000000000 */
[----:B------:R-:W-:Y:S01]  /*1e00*/  VIADD R21, R21, 0x1c0 ;  /* 0x000001c015157836 */ /* 0x000fe20000000000 */
[----:B------:R1:W-:Y:S02]  /*1e10*/  @!P3 STG.E.64 desc[UR8][R2.64+0x700], R18 ;  /* 0x000700120200b986 */ /* 0x0003e4000c101b08 */
[-C--:B------:R-:W-:Y:S02]  /*1e20*/  ISETP.GE.AND P2, PT, R33, R0.reuse, PT ;  /* 0x000000002100720c */ /* 0x080fe40003f46270 */
[----:B------:R-:W-:Y:S01]  /*1e30*/  ISETP.GE.AND P3, PT, R21, R0, PT ;  /* 0x000000001500720c */ /* 0x000fe20003f66270 */
[----:B------:R1:W-:Y:S04]  /*1e40*/  @!P4 STG.E.64 desc[UR8][R2.64+0x800], R16 ;  /* 0x000800100200c986 */ /* 0x0003e8000c101b08 */
[----:B------:R1:W-:Y:S04]  /*1e50*/  @!P5 STG.E.64 desc[UR8][R2.64+0x900], R24 ;  /* 0x000900180200d986 */ /* 0x0003e8000c101b08 */
[----:B------:R1:W-:Y:S04]  /*1e60*/  @!P6 STG.E.64 desc[UR8][R2.64+0xa00], R10 ;  /* 0x000a000a0200e986 */ /* 0x0003e8000c101b08 */
[----:B------:R1:W-:Y:S04]  /*1e70*/  @!P0 STG.E.64 desc[UR8][R2.64+0xb00], R8 ;  /* 0x000b000802008986 */ /* 0x0003e8000c101b08 */
[----:B------:R1:W-:Y:S04]  /*1e80*/  @!P1 STG.E.64 desc[UR8][R2.64+0xc00], R6 ;  /* 0x000c000602009986 */ /* 0x0003e8000c101b08 */
[----:B------:R1:W-:Y:S01]  /*1e90*/  @!P2 STG.E.64 desc[UR8][R2.64+0xd00], R4 ;  /* 0x000d00040200a986 */ /* 0x0003e2000c101b08 */
[----:B------:R-:W-:Y:S05]  /*1ea0*/  @P3 EXIT ;  /* 0x000000000000394d */ /* 0x000fea0003800000 */
[----:B------:R-:W-:Y:S01]  /*1eb0*/  STG.E.64 desc[UR8][R2.64+0xe00], R12 ;  /* 0x000e000c02007986 */ /* 0x000fe2000c101b08 */
[----:B------:R-:W-:Y:S05]  /*1ec0*/  EXIT ;  /* 0x000000000000794d */ /* 0x000fea0003800000 */
.L_x_158:
[----:B------:R-:W-:Y:S01]  /*1ed0*/  IMAD.MOV.U32 R2, RZ, RZ, RZ ;  /* 0x000000ffff027224 */ /* 0x000fe200078e00ff */
[C---:B------:R-:W-:Y:S01]  /*1ee0*/  ISETP.GT.U32.AND P0, PT, R3.reuse, 0x1f, PT ;  /* 0x0000001f0300780c */ /* 0x040fe20003f04070 */
[----:B------:R-:W-:Y:S05]  /*1ef0*/  WARPSYNC.ALL ;  /* 0x0000000000007948 */ /* 0x000fea0003800000 */
[----:B------:R-:W-:-:S05]  /*1f00*/  IMAD.HI.U32 R60, R3, 0x15555556, R2 ;  /* 0x15555556033c7827 */ /* 0x000fca00078e0002 */
[----:B------:R-:W-:-:S05]  /*1f10*/  LEA R60, R60, UR6, 0x2 ;  /* 0x000000063c3c7c11 */ /* 0x000fca000f8e10ff */
[----:B------:R0:W-:Y:S01]  /*1f20*/  STS [R60+0x3410], R59 ;  /* 0x0034103b3c007388 */ /* 0x0001e20000000800 */
[----:B------:R-:W-:Y:S06]  /*1f30*/  BAR.SYNC.DEFER_BLOCKING 0x0 ;  /* 0x0000000000007b1d */ /* 0x000fec0000010000 */
[----:B------:R-:W-:Y:S05]  /*1f40*/  @P0 BRA `(.L_x_168) ;  /* 0x0000000000e00947 */ /* 0x000fea0003800000 */
[----:B------:R-:W-:Y:S01]  /*1f50*/  IMAD.MOV.U32 R73, RZ, RZ, 0x34 ;  /* 0x00000034ff497424 */ /* 0x000fe200078e00ff */
[----:B------:R-:W-:-:S03]  /*1f60*/  UMOV UR11, 0xffffffff ;  /* 0xffffffff000b7882 */ /* 0x000fc60000000000 */
[----:B------:R-:W-:-:S05]  /*1f70*/  IMAD R64, R3, R73, UR6 ;  /* 0x0000000603407e24 */ /* 0x000fca000f8e0249 */
[----:B------:R-:W-:Y:S04]  /*1f80*/  LDS R66, [R64+0x3410] ;  /* 0x0034100040427984 */ /* 0x000fe80000000800 */
[----:B------:R-:W-:Y:S04]  /*1f90*/  LDS R73, [R64+0x3414] ;  /* 0x0034140040497984 */ /* 0x000fe80000000800 */
[----:B------:R-:W1:Y:S04]  /*1fa0*/  LDS R68, [R64+0x3418] ;  /* 0x0034180040447984 */ /* 0x000e680000000800 */
[----:B------:R-:W-:Y:S04]  /*1fb0*/  LDS R70, [R64+0x341c] ;  /* 0x00341c0040467984 */ /* 0x000fe80000000800 */
[----:B------:R-:W2:Y:S04]  /*1fc0*/  LDS R75, [R64+0x3420] ;  /* 0x00342000404b7984 */ /* 0x000ea80000000800 */
[----:B------:R-:W-:Y:S04]  /*1fd0*/  LDS R72, [R64+0x3424] ;  /* 0x0034240040487984 */ /* 0x000fe80000000800 */
[----:B------:R-:W3:Y:S04]  /*1fe0*/  LDS R77, [R64+0x3428] ;  /* 0x00342800404d7984 */ /* 0x000ee80000000800 */
[----:B------:R-:W-:Y:S04]  /*1ff0*/  LDS R74, [R64+0x342c] ;  /* 0x00342c00404a7984 */ /* 0x000fe80000000800 */
[----:B------:R-:W4:Y:S04]  /*2000*/  LDS R79, [R64+0x3430] ;  /* 0x00343000404f7984 */ /* 0x000f280000000800 */
[----:B------:R-:W-:Y:S04]  /*2010*/  LDS R76, [R64+0x3434] ;  /* 0x00343400404c7984 */ /* 0x000fe80000000800 */
[----:B------:R-:W5:Y:S04]  /*2020*/  LDS R81, [R64+0x3438] ;  /* 0x0034380040517984 */ /* 0x000f680000000800 */
[----:B------:R-:W0:Y:S01]  /*2030*/  LDS R78, [R64+0x343c] ;  /* 0x00343c00404e7984 */ /* 0x000e220000000800 */
[----:B-1----:R-:W-:-:S04]  /*2040*/  IADD3 R80, PT, PT, R68, R73, R66 ;  /* 0x0000004944507210 */ /* 0x002fc80007ffe042 */
[----:B--2---:R-:W-:-:S04]  /*2050*/  IADD3 R80, PT, PT, R75, R80, R70 ;  /* 0x000000504b507210 */ /* 0x004fc80007ffe046 */
[----:B---3--:R-:W-:-:S04]  /*2060*/  IADD3 R80, PT, PT, R77, R80, R72 ;  /* 0x000000504d507210 */ /* 0x008fc80007ffe048 */
[----:B----4-:R-:W-:-:S04]  /*2070*/  IADD3 R80, PT, PT, R79, R80, R74 ;  /* 0x000000504f507210 */ /* 0x010fc80007ffe04a */
[----:B-----5:R-:W-:-:S05]  /*2080*/  IADD3 R83, PT, PT, R81, R80, R76 ;  /* 0x0000005051537210 */ /* 0x020fca0007ffe04c */
[----:B0-----:R-:W-:Y:S01]  /*2090*/  IMAD.IADD R78, R78, 0x1, R83 ;  /* 0x000000014e4e7824 */ /* 0x001fe200078e0253 */
[----:B------:R-:W-:Y:S06]  /*20a0*/  BRA.DIV UR11, `(.L_x_169) ;  /* 0x0000004e0b6c7947 */ /* 0x000fec000b800000 */
[----:B------:R-:W0:Y:S02]  /*20b0*/  SHFL.UP P0, R83, R78, 0x1, RZ ;  /* 0x042000004e537989 */ /* 0x000e2400000000ff */
[----:B0-----:R-:W-:-:S05]  /*20c0*/  @P0 IMAD.IADD R83, R78, 0x1, R83 ;  /* 0x000000014e530824 */ /* 0x001fca00078e0253 */
[----:B------:R-:W0:Y:S02]  /*20d0*/  SHFL.UP P0, R80, R83, 0x2, RZ ;  /* 0x0440000053507989 */ /* 0x000e2400000000ff */
[----:B0-----:R-:W-:-:S05]  /*20e0*/  @P0 IMAD.IADD R80, R83, 0x1, R80 ;  /* 0x0000000153500824 */ /* 0x001fca00078e0250 */
[----:B------:R-:W0:Y:S02]  /*20f0*/  SHFL.UP P0, R85, R80, 0x4, RZ ;  /* 0x0480000050557989 */ /* 0x000e2400000000ff */
[----:B0-----:R-:W-:-:S05]  /*2100*/  @P0 IMAD.IADD R85, R80, 0x1, R85 ;  /* 0x0000000150550824 */ /* 0x001fca00078e0255 */
[----:B------:R-:W0:Y:S02]  /*2110*/  SHFL.UP P0, R82, R85, 0x8, RZ ;  /* 0x0500000055527989 */ /* 0x000e2400000000ff */
[----:B0-----:R-:W-:-:S05]  /*2120*/  @P0 IMAD.IADD R82, R85, 0x1, R82 ;  /* 0x0000000155520824 */ /* 0x001fca00078e0252 */
[----:B------:R0:W1:Y:S02]  /*2130*/  SHFL.UP P0, R87, R82, 0x10, RZ ;  /* 0x0600000052577989 */ /* 0x00006400000000ff */
.L_x_244:
[----:B-1----:R-:W-:-:S04]  /*2140*/  @P0 IMAD.IADD R87, R82, 0x1, R87 ;  /* 0x0000000152570824 */ /* 0x002fc800078e0257 */
[----:B------:R-:W-:-:S04]  /*2150*/  IMAD.IADD R87, R87, 0x1, -R78 ;  /* 0x0000000157577824 */ /* 0x000fc800078e0a4e */
[----:B------:R-:W-:Y:S01]  /*2160*/  IMAD.IADD R66, R66, 0x1, R87 ;  /* 0x0000000142427824 */ /* 0x000fe200078e0257 */
[----:B------:R1:W-:Y:S03]  /*2170*/  STS [R64+0x3410], R87 ;  /* 0x0034105740007388 */ /* 0x0003e60000000800 */
        /* <DEDUP_REMOVED lines=19> */
[----:B------:R1:W-:Y:S04]  /*22b0*/  STS [R64+0x3438], R76 ;  /* 0x0034384c40007388 */ /* 0x0003e80000000800 */
[----:B------:R1:W-:Y:S02]  /*22c0*/  STS [R64+0x343c], R81 ;  /* 0x00343c5140007388 */ /* 0x0003e40000000800 */
.L_x_168:
[----:B------:R-:W-:Y:S05]  /*22d0*/  WARPSYNC.ALL ;  /* 0x0000000000007948 */ /* 0x000fea0003800000 */
[----:B------:R-:W-:Y:S01]  /*22e0*/  BAR.SYNC.DEFER_BLOCKING 0x0 ;  /* 0x0000000000007b1d */ /* 0x000fe20000010000 */
[----:B------:R-:W-:Y:S02]  /*22f0*/  ISETP.NE.AND P0, PT, R84, RZ, PT ;  /* 0x000000ff5400720c */ /* 0x000fe40003f05270 */
[----:B-1----:R-:W-:-:S03]  /*2300*/  SHF.R.U64 R64, R36, UR5, R39 ;  /* 0x0000000524407c19 */ /* 0x002fc60008001227 */
[----:B------:R-:W-:Y:S01]  /*2310*/  BSSY.RECONVERGENT B0, `(.L_x_170) ;  /* 0x0000028000007945 */ /* 0x000fe20003800200 */
[----:B------:R-:W-:Y:S01]  /*2320*/  LOP3.LUT R97, R64, UR4, RZ, 0x30, !PT ;  /* 0x0000000440617c12 */ /* 0x000fe2000f8e30ff */
[----:B0-----:R-:W0:Y:S06]  /*2330*/  LDS R60, [R60+0x3410] ;  /* 0x003410003c3c7984 */ /* 0x001e2c0000000800 */
[----:B------:R-:W-:Y:S05]  /*2340*/  @P0 BRA `(.L_x_171) ;  /* 0x0000000000900947 */ /* 0x000fea0003800000 */
[----:B------:R-:W0:Y:S04]  /*2350*/  LDS R73, [R62] ;  /* 0x000000003e497984 */ /* 0x000e280000000800 */
[----:B------:R-:W1:Y:S04]  /*2360*/  LDS R75, [R62+0x400] ;  /* 0x000400003e4b7984 */ /* 0x000e680000000800 */
[----:B------:R-:W2:Y:S04]  /*2370*/  LDS R77, [R62+0x800] ;  /* 0x000800003e4d7984 */ /* 0x000ea80000000800 */
[----:B------:R-:W3:Y:S04]  /*2380*/  LDS R79, [R62+0xc00] ;  /* 0x000c00003e4f7984 */ /* 0x000ee80000000800 */
[----:B------:R-:W4:Y:S04]  /*2390*/  LDS R81, [R62+0x1000] ;  /* 0x001000003e517984 */ /* 0x000f280000000800 */
[----:B------:R-:W5:Y:S04]  /*23a0*/  LDS R83, [R62+0x1400] ;  /* 0x001400003e537984 */ /* 0x000f680000000800 */
[----:B------:R-:W5:Y:S04]  /*23b0*/  LDS R85, [R62+0x1800] ;  /* 0x001800003e557984 */ /* 0x000f680000000800 */
[----:B------:R-:W5:Y:S04]  /*23c0*/  LDS R87, [R62+0x1c00] ;  /* 0x001c00003e577984 */ /* 0x000f680000000800 */
[----:B------:R-:W5:Y:S04]  /*23d0*/  LDS R89, [R62+0x2000] ;  /* 0x002000003e597984 */ /* 0x000f680000000800 */
[----:B------:R-:W5:Y:S04]  /*23e0*/  LDS R91, [R62+0x2400] ;  /* 0x002400003e5b7984 */ /* 0x000f680000000800 */
[----:B------:R-:W5:Y:S01]  /*23f0*/  LDS R93, [R62+0x2800] ;  /* 0x002800003e5d7984 */ /* 0x000f620000000800 */
[----:B0-----:R-:W-:-:S03]  /*2400*/  IMAD.IADD R73, R60, 0x1, R73 ;  /* 0x000000013c497824 */ /* 0x001fc600078e0249 */
[----:B------:R-:W0:Y:S01]  /*2410*/  LDS R95, [R62+0x2c00] ;  /* 0x002c00003e5f7984 */ /* 0x000e220000000800 */
[C---:B-1----:R-:W-:Y:S02]  /*2420*/  IMAD.IADD R75, R60.reuse, 0x1, R75 ;  /* 0x000000013c4b7824 */ /* 0x042fe400078e024b */
[C---:B--2---:R-:W-:Y:S01]  /*2430*/  IMAD.IADD R77, R60.reuse, 0x1, R77 ;  /* 0x000000013c4d7824 */ /* 0x044fe200078e024d */
[----:B------:R1:W-:Y:S01]  /*2440*/  STS [R62], R73 ;  /* 0x000000493e007388 */ /* 0x0003e20000000800 */
[----:B---3--:R-:W-:-:S03]  /*2450*/  IMAD.IADD R79, R60, 0x1, R79 ;  /* 0x000000013c4f7824 */ /* 0x008fc600078e024f */
[----:B------:R1:W-:Y:S01]  /*2460*/  STS [R62+0x400], R75 ;  /* 0x0004004b3e007388 */ /* 0x0003e20000000800 */
[----:B----4-:R-:W-:-:S03]  /*2470*/  IMAD.IADD R81, R60, 0x1, R81 ;  /* 0x000000013c517824 */ /* 0x010fc600078e0251 */
[----:B------:R1:W-:Y:S01]  /*2480*/  STS [R62+0x800], R77 ;  /* 0x0008004d3e007388 */ /* 0x0003e20000000800 */
[----:B-----5:R-:W-:-:S03]  /*2490*/  IMAD.IADD R83, R60, 0x1, R83 ;  /* 0x000000013c537824 */ /* 0x020fc600078e0253 */
[----:B------:R1:W-:Y:S01]  /*24a0*/  STS [R62+0xc00], R79 ;  /* 0x000c004f3e007388 */ /* 0x0003e20000000800 */
[----:B------:R-:W-:-:S03]  /*24b0*/  IMAD.IADD R85, R60, 0x1, R85 ;  /* 0x000000013c557824 */ /* 0x000fc600078e0255 */
        /* <DEDUP_REMOVED lines=9> */
[----:B0-----:R-:W-:-:S03]  /*2550*/  IMAD.IADD R95, R60, 0x1, R95 ;  /* 0x000000013c5f7824 */ /* 0x001fc600078e025f */
[----:B------:R1:W-:Y:S04]  /*2560*/  STS [R62+0x2400], R91 ;  /* 0x0024005b3e007388 */ /* 0x0003e80000000800 */
[----:B------:R1:W-:Y:S04]  /*2570*/  STS [R62+0x2800], R93 ;  /* 0x0028005d3e007388 */ /* 0x0003e80000000800 */
[----:B------:R1:W-:Y:S02]  /*2580*/  STS [R62+0x2c00], R95 ;  /* 0x002c005f3e007388 */ /* 0x0003e40000000800 */
.L_x_171:
[----:B------:R-:W-:Y:S05]  /*2590*/  BSYNC.RECONVERGENT B0 ;  /* 0x0000000000007941 */ /* 0x000fea0003800200 */
.L_x_170:
[----:B------:R-:W-:Y:S01]  /*25a0*/  BAR.SYNC.DEFER_BLOCKING 0x0 ;  /* 0x0000000000007b1d */ /* 0x000fe20000010000 */
[----:B------:R-:W-:-:S05]  /*25b0*/  R2P PR, R97, 0x7f ;  /* 0x0000007f61007804 */ /* 0x000fca0000000000 */
[----:B------:R-:W-:Y:S08]  /*25c0*/  BSSY.RECONVERGENT B0, `(.L_x_172) ;  /* 0x0000024000007945 */ /* 0x000ff00003800200 */
[----:B-1----:R-:W-:Y:S02]  /*25d0*/  VOTE.ANY R62, PT, P0 ;  /* 0x00000000003e7806 */ /* 0x002fe400000e0100 */
[----:B------:R-:W-:-:S02]  /*25e0*/  VOTE.ANY R73, PT, P1 ;  /* 0x0000000000497806 */ /* 0x000fc400008e0100 */
[----:B------:R-:W-:Y:S02]  /*25f0*/  @!P0 LOP3.LUT R62, RZ, R62, RZ, 0x33, !PT ;  /* 0x0000003eff3e8212 */ /* 0x000fe400078e33ff */
[----:B------:R-:W-:Y:S02]  /*2600*/  VOTE.ANY R75, PT, P2 ;  /* 0x00000000004b7806 */ /* 0x000fe400010e0100 */
[----:B------:R-:W-:Y:S02]  /*2610*/  @!P1 LOP3.LUT R73, RZ, R73, RZ, 0x33, !PT ;  /* 0x00000049ff499212 */ /* 0x000fe400078e33ff */
[----:B------:R-:W-:Y:S02]  /*2620*/  VOTE.ANY R77, PT, P3 ;  /* 0x00000000004d7806 */ /* 0x000fe400018e0100 */
[----:B------:R-:W-:Y:S02]  /*2630*/  @!P2 LOP3.LUT R75, RZ, R75, RZ, 0x33, !PT ;  /* 0x0000004bff4ba212 */ /* 0x000fe400078e33ff */
[----:B------:R-:W-:-:S02]  /*2640*/  LOP3.LUT R62, R73, R62, RZ, 0xc0, !PT ;  /* 0x0000003e493e7212 */ /* 0x000fc400078ec0ff */
[----:B------:R-:W-:Y:S02]  /*2650*/  @!P3 LOP3.LUT R77, RZ, R77, RZ, 0x33, !PT ;  /* 0x0000004dff4db212 */ /* 0x000fe400078e33ff */
[----:B------:R-:W-:Y:S02]  /*2660*/  LOP3.LUT R62, R75, R62, RZ, 0xc0, !PT ;  /* 0x0000003e4b3e7212 */ /* 0x000fe400078ec0ff */
[----:B------:R-:W-:Y:S02]  /*2670*/  VOTE.ANY R73, PT, P4 ;  /* 0x0000000000497806 */ /* 0x000fe400020e0100 */
[----:B------:R-:W-:Y:S02]  /*2680*/  LOP3.LUT R62, R77, R62, RZ, 0xc0, !PT ;  /* 0x0000003e4d3e7212 */ /* 0x000fe400078ec0ff */
[----:B------:R-:W-:Y:S02]  /*2690*/  @!P4 LOP3.LUT R73, RZ, R73, RZ, 0x33, !PT ;  /* 0x00000049ff49c212 */ /* 0x000fe400078e33ff */
[----:B------:R-:W-:-:S02]  /*26a0*/  VOTE.ANY R75, PT, P5 ;  /* 0x00000000004b7806 */ /* 0x000fc400028e0100 */
[----:B------:R-:W-:Y:S01]  /*26b0*/  LOP3.LUT R62, R73, R62, RZ, 0xc0, !PT ;  /* 0x0000003e493e7212 */ /* 0x000fe200078ec0ff */
[----:B------:R-:W-:Y:S01]  /*26c0*/  IMAD.MOV.U32 R73, RZ, RZ, RZ ;  /* 0x000000ffff497224 */ /* 0x000fe200078e00ff */
[----:B------:R-:W-:Y:S02]  /*26d0*/  LOP3.LUT P0, RZ, R97, 0x80, RZ, 0xc0, !PT ;  /* 0x0000008061ff7812 */ /* 0x000fe4000780c0ff */
[----:B------:R-:W-:Y:S02]  /*26e0*/  @!P5 LOP3.LUT R75, RZ, R75, RZ, 0x33, !PT ;  /* 0x0000004bff4bd212 */ /* 0x000fe400078e33ff */
[----:B------:R-:W-:Y:S02]  /*26f0*/  VOTE.ANY R64, PT, P6 ;  /* 0x0000000000407806 */ /* 0x000fe400030e0100 */
[----:B------:R-:W-:Y:S02]  /*2700*/  LOP3.LUT R75, R75, R62, RZ, 0xc0, !PT ;  /* 0x0000003e4b4b7212 */ /* 0x000fe400078ec0ff */
[----:B------:R-:W1:Y:S01]  /*2710*/  S2R R62, SR_LEMASK ;  /* 0x00000000003e7919 */ /* 0x000e620000003a00 */
[----:B------:R-:W-:-:S04]  /*2720*/  @!P6 LOP3.LUT R64, RZ, R64, RZ, 0x33, !PT ;  /* 0x00000040ff40e212 */ /* 0x000fc800078e33ff */
[----:B------:R-:W-:Y:S02]  /*2730*/  VOTE.ANY R66, PT, P0 ;  /* 0x0000000000427806 */ /* 0x000fe400000e0100 */
[----:B------:R-:W-:Y:S02]  /*2740*/  LOP3.LUT R75, R64, R75, RZ, 0xc0, !PT ;  /* 0x0000004b404b7212 */ /* 0x000fe400078ec0ff */
[----:B------:R-:W-:-:S04]  /*2750*/  @!P0 LOP3.LUT R66, RZ, R66, RZ, 0x33, !PT ;  /* 0x00000042ff428212 */ /* 0x000fc800078e33ff */
[----:B------:R-:W-:Y:S02]  /*2760*/  LOP3.LUT R75, R66, R75, RZ, 0xc0, !PT ;  /* 0x0000004b424b7212 */ /* 0x000fe400078ec0ff */
[----:B------:R-:W-:Y:S02]  /*2770*/  SHF.R.U64 R66, R34, UR5, R41 ;  /* 0x0000000522427c19 */ /* 0x000fe40008001229 */
[----:B------:R-:W2:Y:S02]  /*2780*/  FLO.U32 R70, R75 ;  /* 0x0000004b00467300 */ /* 0x000ea400000e0000 */
[----:B------:R-:W-:Y:S02]  /*2790*/  LOP3.LUT R81, R66, UR4, RZ, 0x30, !PT ;  /* 0x0000000442517c12 */ /* 0x000fe4000f8e30ff */
[----:B-1----:R-:W-:Y:S02]  /*27a0*/  LOP3.LUT R64, R62, R75, RZ, 0xc0, !PT ;  /* 0x0000004b3e407212 */ /* 0x002fe400078ec0ff */
[----:B--2---:R-:W-:-:S04]  /*27b0*/  ISETP.NE.AND P0, PT, R0, R70, PT ;  /* 0x000000460000720c */ /* 0x004fc80003f05270 */
[----:B------:R-:W1:Y:S09]  /*27c0*/  POPC R64, R64 ;  /* 0x0000004000407309 */ /* 0x000e720000000000 */
[----:B------:R-:W-:Y:S05]  /*27d0*/  @P0 BRA `(.L_x_173) ;  /* 0x0000000000080947 */ /* 0x000fea0003800000 */
[----:B------:R-:W-:-:S06]  /*27e0*/  IMAD R73, R97, 0x4, R58 ;  /* 0x0000000461497824 */ /* 0x000fcc00078e023a */
[----:B-1----:R2:W3:Y:S02]  /*27f0*/  ATOMS.ADD R73, [R73], R64 ;  /* 0x000000404949738c */ /* 0x0024e40000000000 */
.L_x_173:
[----:B------:R-:W-:Y:S05]  /*2800*/  BSYNC.RECONVERGENT B0 ;  /* 0x0000000000007941 */ /* 0x000fea0003800200 */
.L_x_172:
[----:B------:R-:W-:Y:S01]  /*2810*/  R2P PR, R81, 0x7f ;  /* 0x0000007f51007804 */ /* 0x000fe20000000000 */
[----:B---3--:R3:W4:Y:S01]  /*2820*/  SHFL.IDX PT, R73, R73, R70, 0x1f ;  /* 0x00001f4649497589 */ /* 0x00872200000e0000 */
[----:B------:R-:W-:Y:S01]  /*2830*/  SHF.R.U64 R68, R32, UR5, R43 ;  /* 0x0000000520447c19 */ /* 0x000fe2000800122b */
[----:B------:R-:W-:Y:S03]  /*2840*/  BSSY.RECONVERGENT B0, `(.L_x_174) ;  /* 0x0000022000007945 */ /* 0x000fe60003800200 */
[----:B------:R-:W-:-:S07]  /*2850*/  LOP3.LUT R83, R68, UR4, RZ, 0x30, !PT ;  /* 0x0000000444537c12 */ /* 0x000fce000f8e30ff */
[----:B------:R-:W-:Y:S02]  /*2860*/  VOTE.ANY R66, PT, P0 ;  /* 0x0000000000427806 */ /* 0x000fe400000e0100 */
[----:B------:R-:W-:Y:S02]  /*2870*/  VOTE.ANY R75, PT, P1 ;  /* 0x00000000004b7806 */ /* 0x000fe400008e0100 */
[----:B------:R-:W-:Y:S02]  /*2880*/  @!P0 LOP3.LUT R66, RZ, R66, RZ, 0x33, !PT ;  /* 0x00000042ff428212 */ /* 0x000fe400078e33ff */
[----:B------:R-:W-:Y:S02]  /*2890*/  VOTE.ANY R77, PT, P2 ;  /* 0x00000000004d7806 */ /* 0x000fe400010e0100 */
[----:B------:R-:W-:Y:S02]  /*28a0*/  @!P1 LOP3.LUT R75, RZ, R75, RZ, 0x33, !PT ;  /* 0x0000004bff4b9212 */ /* 0x000fe400078e33ff */
[----:B------:R-:W-:-:S02]  /*28b0*/  @!P2 LOP3.LUT R77, RZ, R77, RZ, 0x33, !PT ;  /* 0x0000004dff4da212 */ /* 0x000fc400078e33ff */
[----:B------:R-:W-:Y:S02]  /*28c0*/  LOP3.LUT R66, R75, R66, RZ, 0xc0, !PT ;  /* 0x000000424b427212 */ /* 0x000fe400078ec0ff */
[----:B------:R-:W-:Y:S02]  /*28d0*/  VOTE.ANY R75, PT, P3 ;  /* 0x00000000004b7806 */ /* 0x000fe400018e0100 */
[----:B------:R-:W-:Y:S02]  /*28e0*/  LOP3.LUT R66, R77, R66, RZ, 0xc0, !PT ;  /* 0x000000424d427212 */ /* 0x000fe400078ec0ff */
[----:B------:R-:W-:Y:S02]  /*28f0*/  LOP3.LUT P0, RZ, R81, 0x80, RZ, 0xc0, !PT ;  /* 0x0000008051ff7812 */ /* 0x000fe4000780c0ff */
[----:B------:R-:W-:Y:S02]  /*2900*/  VOTE.ANY R77, PT, P4 ;  /* 0x00000000004d7806 */ /* 0x000fe400020e0100 */
[----:B------:R-:W-:-:S02]  /*2910*/  @!P3 LOP3.LUT R75, RZ, R75, RZ, 0x33, !PT ;  /* 0x0000004bff4bb212 */ /* 0x000fc400078e33ff */
[----:B------:R-:W-:Y:S02]  /*2920*/  @!P4 LOP3.LUT R77, RZ, R77, RZ, 0x33, !PT ;  /* 0x0000004dff4dc212 */ /* 0x000fe400078e33ff */
[----:B------:R-:W-:Y:S02]  /*2930*/  LOP3.LUT R66, R75, R66, RZ, 0xc0, !PT ;  /* 0x000000424b427212 */ /* 0x000fe400078ec0ff */
[----:B------:R-:W-:Y:S02]  /*2940*/  VOTE.ANY R75, PT, P5 ;  /* 0x00000000004b7806 */ /* 0x000fe400028e0100 */
[----:B------:R-:W-:Y:S02]  /*2950*/  LOP3.LUT R66, R77, R66, RZ, 0xc0, !PT ;  /* 0x000000424d427212 */ /* 0x000fe400078ec0ff */
[----:B------:R-:W-:Y:S02]  /*2960*/  VOTE.ANY R77, PT, P6 ;  /* 0x00000000004d7806 */ /* 0x000fe400030e0100 */
[----:B------:R-:W-:-:S02]  /*2970*/  @!P5 LOP3.LUT R75, RZ, R75, RZ, 0x33, !PT ;  /* 0x0000004bff4bd212 */ /* 0x000fc400078e33ff */
[----:B------:R-:W-:Y:S02]  /*2980*/  VOTE.ANY R79, PT, P0 ;  /* 0x00000000004f7806 */ /* 0x000fe400000e0100 */
[----:B------:R-:W-:Y:S02]  /*2990*/  @!P6 LOP3.LUT R77, RZ, R77, RZ, 0x33, !PT ;  /* 0x0000004dff4de212 */ /* 0x000fe400078e33ff */
[----:B------:R-:W-:Y:S01]  /*29a0*/  LOP3.LUT R66, R75, R66, RZ, 0xc0, !PT ;  /* 0x000000424b427212 */ /* 0x000fe200078ec0ff */
[----:B------:R-:W-:Y:S01]  /*29b0*/  IMAD.MOV.U32 R75, RZ, RZ, RZ ;  /* 0x000000ffff4b7224 */ /* 0x000fe200078e00ff */
[----:B------:R-:W-:Y:S02]  /*29c0*/  @!P0 LOP3.LUT R79, RZ, R79, RZ, 0x33, !PT ;  /* 0x0000004fff4f8212 */ /* 0x000fe400078e33ff */
[----:B------:R-:W-:-:S04]  /*29d0*/  LOP3.LUT R66, R77, R66, RZ, 0xc0, !PT ;  /* 0x000000424d427212 */ /* 0x000fc800078ec0ff */
[----:B------:R-:W-:-:S04]  /*29e0*/  LOP3.LUT R79, R79, R66, RZ, 0xc0, !PT ;  /* 0x000000424f4f7212 */ /* 0x000fc800078ec0ff */
[----:B------:R-:W5:Y:S01]  /*29f0*/  FLO.U32 R72, R79 ;  /* 0x0000004f00487300 */ /* 0x000f6200000e0000 */
[----:B------:R-:W-:-:S07]  /*2a00*/  LOP3.LUT R66, R62, R79, RZ, 0xc0, !PT ;  /* 0x0000004f3e427212 */ /* 0x000fce00078ec0ff */
[----:B------:R-:W0:Y:S01]  /*2a10*/  POPC R66, R66 ;  /* 0x0000004200427309 */ /* 0x000e220000000000 */
[----:B-----5:R-:W-:-:S13]  /*2a20*/  ISETP.NE.AND P0, PT, R0, R72, PT ;  /* 0x000000480000720c */ /* 0x020fda0003f05270 */
[----:B0--34-:R-:W-:Y:S05]  /*2a30*/  @P0 BRA `(.L_x_175) ;  /* 0x0000000000080947 */ /* 0x019fea0003800000 */
[----:B------:R-:W-:-:S06]  /*2a40*/  IMAD R75, R81, 0x4, R58 ;  /* 0x00000004514b7824 */ /* 0x000fcc00078e023a */
[----:B------:R0:W3:Y:S02]  /*2a50*/  ATOMS.ADD R75, [R75], R66 ;  /* 0x000000424b4b738c */ /* 0x0000e40000000000 */
.L_x_175:
[----:B------:R-:W-:Y:S05]  /*2a60*/  BSYNC.RECONVERGENT B0 ;  /* 0x0000000000007941 */ /* 0x000fea0003800200 */
.L_x_174:
        /* <DEDUP_REMOVED lines=37> */
.L_x_177:
[----:B------:R-:W-:Y:S05]  /*2cc0*/  BSYNC.RECONVERGENT B0 ;  /* 0x0000000000007941 */ /* 0x000fea0003800200 */
.L_x_176:
[----:B------:R-:W-:Y:S01]  /*2cd0*/  R2P PR, R85, 0x7f ;  /* 0x0000007f55007804 */ /* 0x000fe20000000000 */
[----:B---3--:R3:W4:Y:S01]  /*2ce0*/  SHFL.IDX PT, R77, R77, R76, 0x1f ;  /* 0x00001f4c4d4d7589 */ /* 0x00872200000e0000 */
[----:B------:R-:W-:Y:S01]  /*2cf0*/  SHF.R.U64 R72, R28, UR5, R47 ;  /* 0x000000051c487c19 */ /* 0x000fe2000800122f */
[----:B------:R-:W-:Y:S01]  /*2d00*/  BSSY.RECONVERGENT B0, `(.L_x_178) ;  /* 0x0000022000007945 */ /* 0x000fe20003800200 */
[----:B------:R-:W-:Y:S02]  /*2d10*/  IMAD.MOV.U32 R74, RZ, RZ, RZ ;  /* 0x000000ffff4a7224 */ /* 0x000fe400078e00ff */
[----:B------:R-:W-:-:S07]  /*2d20*/  LOP3.LUT R87, R72, UR4, RZ, 0x30, !PT ;  /* 0x0000000448577c12 */ /* 0x000fce000f8e30ff */
[----:B------:R-:W-:Y:S02]  /*2d30*/  VOTE.ANY R70, PT, P0 ;  /* 0x0000000000467806 */ /* 0x000fe400000e0100 */
[----:B------:R-:W-:Y:S02]  /*2d40*/  VOTE.ANY R79, PT, P1 ;  /* 0x00000000004f7806 */ /* 0x000fe400008e0100 */
[----:B------:R-:W-:Y:S02]  /*2d50*/  @!P0 LOP3.LUT R70, RZ, R70, RZ, 0x33, !PT ;  /* 0x00000046ff468212 */ /* 0x000fe400078e33ff */
[----:B------:R-:W-:Y:S02]  /*2d60*/  @!P1 LOP3.LUT R79, RZ, R79, RZ, 0x33, !PT ;  /* 0x0000004fff4f9212 */ /* 0x000fe400078e33ff */
[----:B------:R-:W-:Y:S02]  /*2d70*/  VOTE.ANY R81, PT, P2 ;  /* 0x0000000000517806 */ /* 0x000fe400010e0100 */
[----:B------:R-:W-:-:S02]  /*2d80*/  LOP3.LUT R70, R79, R70, RZ, 0xc0, !PT ;  /* 0x000000464f467212 */ /* 0x000fc400078ec0ff */
[----:B------:R-:W-:Y:S02]  /*2d90*/  VOTE.ANY R79, PT, P3 ;  /* 0x00000000004f7806 */ /* 0x000fe400018e0100 */
[----:B------:R-:W-:Y:S02]  /*2da0*/  @!P2 LOP3.LUT R81, RZ, R81, RZ, 0x33, !PT ;  /* 0x00000051ff51a212 */ /* 0x000fe400078e33ff */
[----:B------:R-:W-:Y:S02]  /*2db0*/  @!P3 LOP3.LUT R79, RZ, R79, RZ, 0x33, !PT ;  /* 0x0000004fff4fb212 */ /* 0x000fe400078e33ff */
[----:B------:R-:W-:Y:S02]  /*2dc0*/  LOP3.LUT R70, R81, R70, RZ, 0xc0, !PT ;  /* 0x0000004651467212 */ /* 0x000fe400078ec0ff */
[----:B------:R-:W-:Y:S02]  /*2dd0*/  LOP3.LUT P0, RZ, R85, 0x80, RZ, 0xc0, !PT ;  /* 0x0000008055ff7812 */ /* 0x000fe4000780c0ff */
[----:B------:R-:W-:-:S02]  /*2de0*/  VOTE.ANY R81, PT, P4 ;  /* 0x0000000000517806 */ /* 0x000fc400020e0100 */
[----:B------:R-:W-:Y:S02]  /*2df0*/  LOP3.LUT R70, R79, R70, RZ, 0xc0, !PT ;  /* 0x000000464f467212 */ /* 0x000fe400078ec0ff */
[----:B------:R-:W-:Y:S02]  /*2e00*/  VOTE.ANY R79, PT, P5 ;  /* 0x00000000004f7806 */ /* 0x000fe400028e0100 */
[----:B------:R-:W-:Y:S02]  /*2e10*/  @!P4 LOP3.LUT R81, RZ, R81, RZ, 0x33, !PT ;  /* 0x00000051ff51c212 */ /* 0x000fe400078e33ff */
[----:B------:R-:W-:Y:S02]  /*2e20*/  @!P5 LOP3.LUT R79, RZ, R79, RZ, 0x33, !PT ;  /* 0x0000004fff4fd212 */ /* 0x000fe400078e33ff */
[----:B------:R-:W-:Y:S02]  /*2e30*/  LOP3.LUT R70, R81, R70, RZ, 0xc0, !PT ;  /* 0x0000004651467212 */ /* 0x000fe400078ec0ff */
[----:B------:R-:W-:-:S02]  /*2e40*/  VOTE.ANY R81, PT, P6 ;  /* 0x0000000000517806 */ /* 0x000fc400030e0100 */
[----:B------:R-:W-:Y:S02]  /*2e50*/  LOP3.LUT R70, R79, R70, RZ, 0xc0, !PT ;  /* 0x000000464f467212 */ /* 0x000fe400078ec0ff */
[----:B------:R-:W-:Y:S02]  /*2e60*/  VOTE.ANY R79, PT, P0 ;  /* 0x00000000004f7806 */ /* 0x000fe400000e0100 */
[----:B------:R-:W-:Y:S02]  /*2e70*/  @!P6 LOP3.LUT R81, RZ, R81, RZ, 0x33, !PT ;  /* 0x00000051ff51e212 */ /* 0x000fe400078e33ff */
        /* <DEDUP_REMOVED lines=8> */
[----:B------:R-:W-:-:S05]  /*2f00*/  IMAD R79, R85, 0x4, R58 ;  /* 0x00000004554f7824 */ /* 0x000fca00078e023a */
[----:B------:R0:W3:Y:S02]  /*2f10*/  ATOMS.ADD R74, [R79], R70 ;  /* 0x000000464f4a738c */ /* 0x0000e40000000000 */
.L_x_179:
[----:B------:R-:W-:Y:S05]  /*2f20*/  BSYNC.RECONVERGENT B0 ;  /* 0x0000000000007941 */ /* 0x000fea0003800200 */
.L_x_178:
[----:B------:R-:W-:Y:S01]  /*2f30*/  R2P PR, R87, 0x7f ;  /* 0x0000007f57007804 */ /* 0x000fe20000000000 */
[----:B------:R-:W-:Y:S01]  /*2f40*/  BSSY.RECONVERGENT B0, `(.L_x_180) ;  /* 0x0000024000007945 */ /* 0x000fe20003800200 */
[----:B------:R-:W-:-:S04]  /*2f50*/  SHF.R.U64 R76, R26, UR5, R49 ;  /* 0x000000051a4c7c19 */ /* 0x000fc80008001231 */
[----:B------:R-:W-:Y:S01]  /*2f60*/  LOP3.LUT R89, R76, UR4, RZ, 0x30, !PT ;  /* 0x000000044c597c12 */ /* 0x000fe2000f8e30ff */
[----:B------:R-:W-:-:S06]  /*2f70*/  IMAD.MOV.U32 R76, RZ, RZ, RZ ;  /* 0x000000ffff4c7224 */ /* 0x000fcc00078e00ff */
[----:B------:R-:W-:Y:S02]  /*2f80*/  VOTE.ANY R72, PT, P0 ;  /* 0x0000000000487806 */ /* 0x000fe400000e0100 */
[----:B0-----:R-:W-:Y:S02]  /*2f90*/  VOTE.ANY R79, PT, P1 ;  /* 0x00000000004f7806 */ /* 0x001fe400008e0100 */
[----:B------:R-:W-:Y:S02]  /*2fa0*/  @!P0 LOP3.LUT R72, RZ, R72, RZ, 0x33, !PT ;  /* 0x00000048ff488212 */ /* 0x000fe400078e33ff */
[----:B------:R-:W-:Y:S02]  /*2fb0*/  @!P1 LOP3.LUT R79, RZ, R79, RZ, 0x33, !PT ;  /* 0x0000004fff4f9212 */ /* 0x000fe400078e33ff */
[----:B------:R-:W-:Y:S02]  /*2fc0*/  LOP3.LUT P0, RZ, R87, 0x80, RZ, 0xc0, !PT ;  /* 0x0000008057ff7812 */ /* 0x000fe4000780c0ff */
[----:B------:R-:W-:-:S02]  /*2fd0*/  LOP3.LUT R72, R79, R72, RZ, 0xc0, !PT ;  /* 0x000000484f487212 */ /* 0x000fc400078ec0ff */
[----:B------:R-:W-:-:S04]  /*2fe0*/  VOTE.ANY R79, PT, P2 ;  /* 0x00000000004f7806 */ /* 0x000fc800010e0100 */
[----:B------:R-:W-:-:S04]  /*2ff0*/  @!P2 LOP3.LUT R79, RZ, R79, RZ, 0x33, !PT ;  /* 0x0000004fff4fa212 */ /* 0x000fc800078e33ff */
[----:B------:R-:W-:Y:S02]  /*3000*/  LOP3.LUT R72, R79, R72, RZ, 0xc0, !PT ;  /* 0x000000484f487212 */ /* 0x000fe400078ec0ff */
        /* <DEDUP_REMOVED lines=15> */
[----:B---3--:R0:W3:Y:S02]  /*3100*/  SHFL.IDX PT, R79, R74, R83, 0x1f ;  /* 0x00001f534a4f7589 */ /* 0x0080e400000e0000 */
[----:B------:R-:W4:Y:S01]  /*3110*/  FLO.U32 R85, R81 ;  /* 0x0000005100557300 */ /* 0x000f2200000e0000 */
[----:B------:R-:W-:-:S07]  /*3120*/  LOP3.LUT R72, R62, R81, RZ, 0xc0, !PT ;  /* 0x000000513e487212 */ /* 0x000fce00078ec0ff */
[----:B------:R-:W0:Y:S01]  /*3130*/  POPC R72, R72 ;  /* 0x0000004800487309 */ /* 0x000e220000000000 */
[----:B----4-:R-:W-:-:S13]  /*3140*/  ISETP.NE.AND P0, PT, R0, R85, PT ;  /* 0x000000550000720c */ /* 0x010fda0003f05270 */
[----:B0--3--:R-:W-:Y:S05]  /*3150*/  @P0 BRA `(.L_x_181) ;  /* 0x0000000000080947 */ /* 0x009fea0003800000 */
[----:B------:R-:W-:-:S05]  /*3160*/  IMAD R81, R87, 0x4, R58 ;  /* 0x0000000457517824 */ /* 0x000fca00078e023a */
[----:B------:R0:W3:Y:S02]  /*3170*/  ATOMS.ADD R76, [R81], R72 ;  /* 0x00000048514c738c */ /* 0x0000e40000000000 */
.L_x_181:
[----:B------:R-:W-:Y:S05]  /*3180*/  BSYNC.RECONVERGENT B0 ;  /* 0x0000000000007941 */ /* 0x000fea0003800200 */
.L_x_180:
[----:B------:R-:W-:Y:S01]  /*3190*/  R2P PR, R89, 0x7f ;  /* 0x0000007f59007804 */ /* 0x000fe20000000000 */
[----:B------:R-:W-:Y:S01]  /*31a0*/  BSSY.RECONVERGENT B0, `(.L_x_182) ;  /* 0x0000022000007945 */ /* 0x000fe20003800200 */
[----:B------:R-:W-:-:S11]  /*31b0*/  IMAD.MOV.U32 R78, RZ, RZ, RZ ;  /* 0x000000ffff4e7224 */ /* 0x000fd600078e00ff */
        /* <DEDUP_REMOVED lines=32> */
.L_x_183:
[----:B------:R-:W-:Y:S05]  /*33c0*/  BSYNC.RECONVERGENT B0 ;  /* 0x0000000000007941 */ /* 0x000fea0003800200 */
.L_x_182:
        /* <DEDUP_REMOVED lines=35> */
.L_x_185:
[----:B------:R-:W-:Y:S05]  /*3600*/  BSYNC.RECONVERGENT B0 ;  /* 0x0000000000007941 */ /* 0x000fea0003800200 */
.L_x_184:
[----:B------:R-:W-:Y:S01]  /*3610*/  R2P PR, R69, 0x7f ;  /* 0x0000007f45007804 */ /* 0x000fe20000000000 */
[----:B------:R-:W-:Y:S01]  /*3620*/  BSSY.RECONVERGENT B0, `(.L_x_186) ;  /* 0x0000022000007945 */ /* 0x000fe20003800200 */
[----:B------:R-:W-:-:S11]  /*3630*/  IMAD.MOV.U32 R82, RZ, RZ, RZ ;  /* 0x000000ffff527224 */ /* 0x000fd600078e00ff */
[----:B0-----:R-:W-:Y:S02]  /*3640*/  VOTE.ANY R71, PT, P0 ;  /* 0x0000000000477806 */ /* 0x001fe400000e0100 */
[----:B------:R-:W-:Y:S02]  /*3650*/  VOTE.ANY R78, PT, P1 ;  /* 0x00000000004e7806 */ /* 0x000fe400008e0100 */
        /* <DEDUP_REMOVED lines=30> */
.L_x_187:
[----:B------:R-:W-:Y:S05]  /*3840*/  BSYNC.RECONVERGENT B0 ;  /* 0x0000000000007941 */ /* 0x000fea0003800200 */
.L_x_186:
[----:B------:R-:W-:Y:S01]  /*3850*/  R2P PR, R67, 0x7f ;  /* 0x0000007f43007804 */ /* 0x000fe20000000000 */
[----:B-1----:R-:W-:Y:S01]  /*3860*/  IMAD.IADD R73, R64, 0x1, R73 ;  /* 0x0000000140497824 */ /* 0x002fe200078e0249 */
[----:B------:R-:W-:Y:S01]  /*3870*/  BSSY.RECONVERGENT B0, `(.L_x_188) ;  /* 0x0000025000007945 */ /* 0x000fe20003800200 */
[----:B------:R-:W-:Y:S01]  /*3880*/  IMAD.IADD R75, R66, 0x1, R75 ;  /* 0x00000001424b7824 */ /* 0x000fe200078e024b */
[----:B------:R-:W-:Y:S01]  /*3890*/  SHF.R.U64 R66, R24, UR5, R51 ;  /* 0x0000000518427c19 */ /* 0x000fe20008001233 */
[----:B------:R-:W-:-:S03]  /*38a0*/  IMAD.MOV.U32 R80, RZ, RZ, RZ ;  /* 0x000000ffff507224 */ /* 0x000fc600078e00ff */
[----:B------:R-:W-:-:S05]  /*38b0*/  LOP3.LUT R91, R66, UR4, RZ, 0x30, !PT ;  /* 0x00000004425b7c12 */ /* 0x000fca000f8e30ff */
[----:B0-----:R-:W-:Y:S02]  /*38c0*/  VOTE.ANY R69, PT, P0 ;  /* 0x0000000000457806 */ /* 0x001fe400000e0100 */
[----:B--2---:R-:W-:Y:S02]  /*38d0*/  VOTE.ANY R64, PT, P1 ;  /* 0x0000000000407806 */ /* 0x004fe400008e0100 */
        /* <DEDUP_REMOVED lines=22> */
[----:B---3--:R0:W1:Y:S02]  /*3a40*/  SHFL.IDX PT, R69, R82, R87, 0x1f ;  /* 0x00001f5752457589 */ /* 0x00806400000e0000 */
[----:B------:R-:W2:Y:S01]  /*3a50*/  FLO.U32 R89, R85 ;  /* 0x0000005500597300 */ /* 0x000ea200000e0000 */
[----:B------:R-:W-:-:S07]  /*3a60*/  LOP3.LUT R64, R62, R85, RZ, 0xc0, !PT ;  /* 0x000000553e407212 */ /* 0x000fce00078ec0ff */
[----:B------:R-:W3:Y:S01]  /*3a70*/  POPC R64, R64 ;  /* 0x0000004000407309 */ /* 0x000ee20000000000 */
[----:B--2---:R-:W-:-:S13]  /*3a80*/  ISETP.NE.AND P0, PT, R0, R89, PT ;  /* 0x000000590000720c */ /* 0x004fda0003f05270 */
[----:B01-3--:R-:W-:Y:S05]  /*3a90*/  @P0 BRA `(.L_x_189) ;  /* 0x0000000000080947 */ /* 0x00bfea0003800000 */
[----:B------:R-:W-:-:S05]  /*3aa0*/  IMAD R67, R67, 0x4, R58 ;  /* 0x0000000443437824 */ /* 0x000fca00078e023a */
[----:B------:R0:W1:Y:S02]  /*3ab0*/  ATOMS.ADD R80, [R67], R64 ;  /* 0x000000404350738c */ /* 0x0000640000000000 */
.L_x_189:
[----:B------:R-:W-:Y:S05]  /*3ac0*/  BSYNC.RECONVERGENT B0 ;  /* 0x0000000000007941 */ /* 0x000fea0003800200 */
.L_x_188:
[----:B------:R-:W-:Y:S01]  /*3ad0*/  R2P PR, R91, 0x7f ;  /* 0x0000007f5b007804 */ /* 0x000fe20000000000 */
[----:B-1----:R1:W2:Y:S01]  /*3ae0*/  SHFL.IDX PT, R85, R80, R89, 0x1f ;  /* 0x00001f5950557589 */ /* 0x0022a200000e0000 */
[----:B------:R-:W-:Y:S01]  /*3af0*/  BSSY.RECONVERGENT B0, `(.L_x_190) ;  /* 0x0000022000007945 */ /* 0x000fe20003800200 */
[----:B------:R-:W-:Y:S02]  /*3b00*/  IMAD.IADD R77, R68, 0x1, R77 ;  /* 0x00000001444d7824 */ /* 0x000fe400078e024d */
[----:B------:R-:W-:-:S08]  /*3b10*/  IMAD.MOV.U32 R82, RZ, RZ, RZ ;  /* 0x000000ffff527224 */ /* 0x000fd000078e00ff */
        /* <DEDUP_REMOVED lines=23> */
[----:B------:R-:W-:-:S04]  /*3c90*/  LOP3.LUT R67, R67, R66, RZ, 0xc0, !PT ;  /* 0x0000004243437212 */ /* 0x000fc800078ec0ff */
[----:B------:R-:W0:Y:S01]  /*3ca0*/  FLO.U32 R93, R67 ;  /* 0x00000043005d7300 */ /* 0x000e2200000e0000 */
[----:B------:R-:W-:-:S07]  /*3cb0*/  LOP3.LUT R66, R62, R67, RZ, 0xc0, !PT ;  /* 0x000000433e427212 */ /* 0x000fce00078ec0ff */
[----:B------:R-:W3:Y:S01]  /*3cc0*/  POPC R66, R66 ;  /* 0x0000004200427309 */ /* 0x000ee20000000000 */
[----:B0-----:R-:W-:-:S13]  /*3cd0*/  ISETP.NE.AND P0, PT, R0, R93, PT ;  /* 0x0000005d0000720c */ /* 0x001fda0003f05270 */
[----:B-123--:R-:W-:Y:S05]  /*3ce0*/  @P0 BRA `(.L_x_191) ;  /* 0x0000000000080947 */ /* 0x00efea0003800000 */
[----:B------:R-:W-:-:S05]  /*3cf0*/  IMAD R67, R91, 0x4, R58 ;  /* 0x000000045b437824 */ /* 0x000fca00078e023a */
[----:B------:R0:W1:Y:S02]  /*3d00*/  ATOMS.ADD R82, [R67], R66 ;  /* 0x000000424352738c */ /* 0x0000640000000000 */
.L_x_191:
[----:B------:R-:W-:Y:S05]  /*3d10*/  BSYNC.RECONVERGENT B0 ;  /* 0x0000000000007941 */ /* 0x000fea0003800200 */
.L_x_190:
[----:B------:R-:W-:Y:S01]  /*3d20*/  R2P PR, R61, 0x7f ;  /* 0x0000007f3d007804 */ /* 0x000fe20000000000 */
[----:B------:R-:W-:Y:S01]  /*3d30*/  BSSY.RECONVERGENT B0, `(.L_x_192) ;  /* 0x0000023000007945 */ /* 0x000fe20003800200 */
[----:B------:R-:W-:Y:S02]  /*3d40*/  IMAD.IADD R79, R70, 0x1, R79 ;  /* 0x00000001464f7824 */ /* 0x000fe400078e024f */
[----:B------:R-:W-:-:S09]  /*3d50*/  IMAD.MOV.U32 R70, RZ, RZ, RZ ;  /* 0x000000ffff467224 */ /* 0x000fd200078e00ff */
        /* <DEDUP_REMOVED lines=24> */
[----:B-1----:R0:W1:Y:S02]  /*3ee0*/  SHFL.IDX PT, R67, R82, R93, 0x1f ;  /* 0x00001f5d52437589 */ /* 0x00206400000e0000 */
[----:B------:R-:W2:Y:S01]  /*3ef0*/  FLO.U32 R91, R87 ;  /* 0x00000057005b7300 */ /* 0x000ea200000e0000 */
[----:B------:R-:W-:-:S07]  /*3f00*/  LOP3.LUT R68, R62, R87, RZ, 0xc0, !PT ;  /* 0x000000573e447212 */ /* 0x000fce00078ec0ff */
[----:B------:R-:W3:Y:S01]  /*3f10*/  POPC R68, R68 ;  /* 0x0000004400447309 */ /* 0x000ee20000000000 */
[----:B--2---:R-:W-:-:S13]  /*3f20*/  ISETP.NE.AND P0, PT, R0, R91, PT ;  /* 0x0000005b0000720c */ /* 0x004fda0003f05270 */
[----:B01-3--:R-:W-:Y:S05]  /*3f30*/  @P0 BRA `(.L_x_193) ;  /* 0x0000000000080947 */ /* 0x00bfea0003800000 */
[----:B------:R-:W-:-:S05]  /*3f40*/  IMAD R61, R61, 0x4, R58 ;  /* 0x000000043d3d7824 */ /* 0x000fca00078e023a */
[----:B------:R0:W1:Y:S02]  /*3f50*/  ATOMS.ADD R70, [R61], R68 ;  /* 0x000000443d46738c */ /* 0x0000640000000000 */
.L_x_193:
[----:B------:R-:W-:Y:S05]  /*3f60*/  BSYNC.RECONVERGENT B0 ;  /* 0x0000000000007941 */ /* 0x000fea0003800200 */
.L_x_192:
[----:B------:R-:W-:Y:S01]  /*3f70*/  R2P PR, R65, 0x7f ;  /* 0x0000007f41007804 */ /* 0x000fe20000000000 */
[----:B------:R-:W-:Y:S01]  /*3f80*/  IMAD.IADD R81, R72, 0x1, R81 ;  /* 0x0000000148517824 */ /* 0x000fe200078e0251 */
[----:B-1----:R1:W2:Y:S01]  /*3f90*/  SHFL.IDX PT, R87, R70, R91, 0x1f ;  /* 0x00001f5b46577589 */ /* 0x0022a200000e0000 */
[----:B------:R-:W-:Y:S10]  /*3fa0*/  BSSY.RECONVERGENT B0, `(.L_x_194) ;  /* 0x0000021000007945 */ /* 0x000ff40003800200 */
[----:B0-----:R-:W-:-:S02]  /*3fb0*/  VOTE.ANY R61, PT, P0 ;  /* 0x00000000003d7806 */ /* 0x001fc400000e0100 */
[----:B------:R-:W-:Y:S02]  /*3fc0*/  VOTE.ANY R72, PT, P1 ;  /* 0x0000000000487806 */ /* 0x000fe400008e0100 */
[----:B------:R-:W-:Y:S02]  /*3fd0*/  @!P0 LOP3.LUT R61, RZ, R61, RZ, 0x33, !PT ;  /* 0x0000003dff3d8212 */ /* 0x000fe400078e33ff */
[----:B------:R-:W-:Y:S02]  /*3fe0*/  @!P1 LOP3.LUT R72, RZ, R72, RZ, 0x33, !PT ;  /* 0x00000048ff489212 */ /* 0x000fe400078e33ff */
[----:B------:R-:W-:Y:S02]  /*3ff0*/  LOP3.LUT P0, RZ, R65, 0x80, RZ, 0xc0, !PT ;  /* 0x0000008041ff7812 */ /* 0x000fe4000780c0ff */
        /* <DEDUP_REMOVED lines=18> */
[----:B------:R-:W-:Y:S01]  /*4120*/  LOP3.LUT R89, R72, R61, RZ, 0xc0, !PT ;  /* 0x0000003d48597212 */ /* 0x000fe200078ec0ff */
[----:B------:R-:W-:-:S03]  /*4130*/  IMAD.MOV.U32 R72, RZ, RZ, RZ ;  /* 0x000000ffff487224 */ /* 0x000fc600078e00ff */
[----:B------:R-:W0:Y:S01]  /*4140*/  FLO.U32 R93, R89 ;  /* 0x00000059005d7300 */ /* 0x000e2200000e0000 */
[----:B------:R-:W-:-:S07]  /*4150*/  LOP3.LUT R61, R62, R89, RZ, 0xc0, !PT ;  /* 0x000000593e3d7212 */ /* 0x000fce00078ec0ff */
[----:B------:R-:W3:Y:S01]  /*4160*/  POPC R61, R61 ;  /* 0x0000003d003d7309 */ /* 0x000ee20000000000 */
[----:B0-----:R-:W-:-:S13]  /*4170*/  ISETP.NE.AND P0, PT, R0, R93, PT ;  /* 0x0000005d0000720c */ /* 0x001fda0003f05270 */
[----:B-123--:R-:W-:Y:S05]  /*4180*/  @P0 BRA `(.L_x_195) ;  /* 0x0000000000080947 */ /* 0x00efea0003800000 */
[----:B------:R-:W-:-:S06]  /*4190*/  IMAD R72, R65, 0x4, R58 ;  /* 0x0000000441487824 */ /* 0x000fcc00078e023a */
[----:B------:R0:W1:Y:S02]  /*41a0*/  ATOMS.ADD R72, [R72], R61 ;  /* 0x0000003d4848738c */ /* 0x0000640000000000 */
.L_x_195:
[----:B------:R-:W-:Y:S05]  /*41b0*/  BSYNC.RECONVERGENT B0 ;  /* 0x0000000000007941 */ /* 0x000fea0003800200 */
.L_x_194:
[----:B------:R-:W-:Y:S01]  /*41c0*/  R2P PR, R63, 0x7f ;  /* 0x0000007f3f007804 */ /* 0x000fe20000000000 */
[----:B------:R-:W-:Y:S01]  /*41d0*/  IMAD.IADD R83, R74, 0x1, R83 ;  /* 0x000000014a537824 */ /* 0x000fe200078e0253 */
[----:B-1----:R1:W2:Y:S01]  /*41e0*/  SHFL.IDX PT, R72, R72, R93, 0x1f ;  /* 0x00001f5d48487589 */ /* 0x0022a200000e0000 */
[----:B------:R-:W-:Y:S01]  /*41f0*/  IMAD.IADD R76, R76, 0x1, R71 ;  /* 0x000000014c4c7824 */ /* 0x000fe200078e0247 */
[----:B------:R-:W-:Y:S01]  /*4200*/  SHF.R.U64 R71, R4, UR5, R53 ;  /* 0x0000000504477c19 */ /* 0x000fe20008001235 */
[----:B------:R-:W-:Y:S03]  /*4210*/  BSSY.RECONVERGENT B0, `(.L_x_196) ;  /* 0x0000022000007945 */ /* 0x000fe60003800200 */
[----:B------:R-:W-:Y:S01]  /*4220*/  LOP3.LUT R89, R71, UR4, RZ, 0x30, !PT ;  /* 0x0000000447597c12 */ /* 0x000fe2000f8e30ff */
[----:B------:R-:W-:-:S04]  /*4230*/  IMAD.MOV.U32 R71, RZ, RZ, RZ ;  /* 0x000000ffff477224 */ /* 0x000fc800078e00ff */
[----:B------:R-:W-:Y:S02]  /*4240*/  VOTE.ANY R65, PT, P0 ;  /* 0x0000000000417806 */ /* 0x000fe400000e0100 */
        /* <DEDUP_REMOVED lines=23> */
[----:B------:R-:W3:Y:S01]  /*43c0*/  FLO.U32 R74, R65 ;  /* 0x00000041004a7300 */ /* 0x000ee200000e0000 */
[----:B------:R-:W-:-:S07]  /*43d0*/  LOP3.LUT R70, R62, R65, RZ, 0xc0, !PT ;  /* 0x000000413e467212 */ /* 0x000fce00078ec0ff */
[----:B------:R1:W4:Y:S01]  /*43e0*/  POPC R80, R70 ;  /* 0x0000004600507309 */ /* 0x0003220000000000 */
[----:B---3--:R-:W-:-:S13]  /*43f0*/  ISETP.NE.AND P0, PT, R0, R74, PT ;  /* 0x0000004a0000720c */ /* 0x008fda0003f05270 */
[----:B-12-4-:R-:W-:Y:S05]  /*4400*/  @P0 BRA `(.L_x_197) ;  /* 0x0000000000080947 */ /* 0x016fea0003800000 */
[----:B------:R-:W-:-:S05]  /*4410*/  IMAD R63, R63, 0x4, R58 ;  /* 0x000000043f3f7824 */ /* 0x000fca00078e023a */
[----:B------:R1:W2:Y:S02]  /*4420*/  ATOMS.ADD R71, [R63], R80 ;  /* 0x000000503f47738c */ /* 0x0002a40000000000 */
.L_x_197:
[----:B------:R-:W-:Y:S05]  /*4430*/  BSYNC.RECONVERGENT B0 ;  /* 0x0000000000007941 */ /* 0x000fea0003800200 */
.L_x_196:
[----:B------:R-:W-:Y:S01]  /*4440*/  R2P PR, R89, 0x7f ;  /* 0x0000007f59007804 */ /* 0x000fe20000000000 */
[----:B------:R-:W-:Y:S01]  /*4450*/  IMAD.IADD R85, R64, 0x1, R85 ;  /* 0x0000000140557824 */ /* 0x000fe200078e0255 */
[----:B------:R-:W-:Y:S01]  /*4460*/  SHF.R.U64 R65, R12, UR5, R55 ;  /* 0x000000050c417c19 */ /* 0x000fe20008001237 */
[----:B--2---:R2:W3:Y:S01]  /*4470*/  SHFL.IDX PT, R71, R71, R74, 0x1f ;  /* 0x00001f4a47477589 */ /* 0x0044e200000e0000 */
[----:B------:R-:W-:Y:S01]  /*4480*/  BSSY.RECONVERGENT B0, `(.L_x_198) ;  /* 0x0000023000007945 */ /* 0x000fe20003800200 */
[----:B------:R-:W-:Y:S01]  /*4490*/  IMAD.IADD R69, R78, 0x1, R69 ;  /* 0x000000014e457824 */ /* 0x000fe200078e0245 */
[----:B------:R-:W-:Y:S01]  /*44a0*/  LOP3.LUT R91, R65, UR4, RZ, 0x30, !PT ;  /* 0x00000004415b7c12 */ /* 0x000fe2000f8e30ff */
[----:B------:R-:W-:-:S06]  /*44b0*/  IMAD.MOV.U32 R65, RZ, RZ, RZ ;  /* 0x000000ffff417224 */ /* 0x000fcc00078e00ff */
[----:B-1----:R-:W-:Y:S02]  /*44c0*/  VOTE.ANY R63, PT, P0 ;  /* 0x00000000003f7806 */ /* 0x002fe400000e0100 */
        /* <DEDUP_REMOVED lines=23> */
[----:B------:R-:W1:Y:S01]  /*4640*/  FLO.U32 R70, R63 ;  /* 0x0000003f00467300 */ /* 0x000e6200000e0000 */
[----:B------:R-:W-:-:S07]  /*4650*/  LOP3.LUT R64, R62, R63, RZ, 0xc0, !PT ;  /* 0x0000003f3e407212 */ /* 0x000fce00078ec0ff */
[----:B------:R-:W4:Y:S01]  /*4660*/  POPC R64, R64 ;  /* 0x0000004000407309 */ /* 0x000f220000000000 */
[----:B-1----:R-:W-:-:S13]  /*4670*/  ISETP.NE.AND P0, PT, R0, R70, PT ;  /* 0x000000460000720c */ /* 0x002fda0003f05270 */
[----:B--234-:R-:W-:Y:S05]  /*4680*/  @P0 BRA `(.L_x_199) ;  /* 0x0000000000080947 */ /* 0x01cfea0003800000 */
[----:B------:R-:W-:-:S06]  /*4690*/  IMAD R65, R89, 0x4, R58 ;  /* 0x0000000459417824 */ /* 0x000fcc00078e023a */
[----:B------:R1:W2:Y:S02]  /*46a0*/  ATOMS.ADD R65, [R65], R64 ;  /* 0x000000404141738c */ /* 0x0002a40000000000 */
.L_x_199:
[----:B------:R-:W-:Y:S05]  /*46b0*/  BSYNC.RECONVERGENT B0 ;  /* 0x0000000000007941 */ /* 0x000fea0003800200 */
.L_x_198:
[----:B------:R-:W-:Y:S01]  /*46c0*/  R2P PR, R91, 0x7f ;  /* 0x0000007f5b007804 */ /* 0x000fe20000000000 */
[----:B--2---:R2:W3:Y:S01]  /*46d0*/  SHFL.IDX PT, R65, R65, R70, 0x1f ;  /* 0x00001f4641417589 */ /* 0x0044e200000e0000 */
[----:B------:R-:W-:Y:S01]  /*46e0*/  BSSY.RECONVERGENT B0, `(.L_x_200) ;  /* 0x000002b000007945 */ /* 0x000fe20003800200 */
[----:B------:R-:W-:Y:S02]  /*46f0*/  IMAD.MOV.U32 R40, RZ, RZ, R34 ;  /* 0x000000ffff287224 */ /* 0x000fe400078e0022 */
[----:B------:R-:W-:Y:S02]  /*4700*/  IMAD.MOV.U32 R42, RZ, RZ, R32 ;  /* 0x000000ffff2a7224 */ /* 0x000fe400078e0020 */
[----:B------:R-:W-:Y:S02]  /*4710*/  IMAD.MOV.U32 R44, RZ, RZ, R30 ;  /* 0x000000ffff2c7224 */ /* 0x000fe400078e001e */
[----:B------:R-:W-:Y:S02]  /*4720*/  IMAD.MOV.U32 R46, RZ, RZ, R28 ;  /* 0x000000ffff2e7224 */ /* 0x000fe400078e001c */
[----:B------:R-:W-:-:S02]  /*4730*/  IMAD.MOV.U32 R48, RZ, RZ, R26 ;  /* 0x000000ffff307224 */ /* 0x000fc400078e001a */
[----:B------:R-:W-:Y:S01]  /*4740*/  VOTE.ANY R5, PT, P0 ;  /* 0x0000000000057806 */ /* 0x000fe200000e0100 */
[----:B------:R-:W-:Y:S01]  /*4750*/  IMAD.MOV.U32 R50, RZ, RZ, R24 ;  /* 0x000000ffff327224 */ /* 0x000fe200078e0018 */
[----:B------:R-:W-:Y:S01]  /*4760*/  VOTE.ANY R38, PT, P1 ;  /* 0x0000000000267806 */ /* 0x000fe200008e0100 */
[----:B------:R-:W-:Y:S01]  /*4770*/  IMAD.MOV.U32 R52, RZ, RZ, R4 ;  /* 0x000000ffff347224 */ /* 0x000fe200078e0004 */
[----:B------:R-:W-:Y:S01]  /*4780*/  @!P0 LOP3.LUT R5, RZ, R5, RZ, 0x33, !PT ;  /* 0x00000005ff058212 */ /* 0x000fe200078e33ff */
[----:B------:R-:W-:Y:S01]  /*4790*/  IMAD.MOV.U32 R54, RZ, RZ, R12 ;  /* 0x000000ffff367224 */ /* 0x000fe200078e000c */
        /* <DEDUP_REMOVED lines=21> */
[----:B------:R-:W-:-:S03]  /*48f0*/  IMAD.MOV.U32 R38, RZ, RZ, R36 ;  /* 0x000000ffff267224 */ /* 0x000fc600078e0024 */
[----:B------:R4:W5:Y:S01]  /*4900*/  FLO.U32 R13, R5 ;  /* 0x00000005000d7300 */ /* 0x00096200000e0000 */
[----:B------:R-:W-:-:S07]  /*4910*/  LOP3.LUT R62, R62, R5, RZ, 0xc0, !PT ;  /* 0x000000053e3e7212 */ /* 0x000fce00078ec0ff */
[----:B------:R2:W0:Y:S01]  /*4920*/  POPC R25, R62 ;  /* 0x0000003e00197309 */ /* 0x0004220000000000 */
[----:B----4-:R-:W-:Y:S02]  /*4930*/  LOP3.LUT R5, R15, 0x80000000, RZ, 0x3c, !PT ;  /* 0x800000000f057812 */ /* 0x010fe400078e3cff */
[----:B-----5:R-:W-:Y:S01]  /*4940*/  ISETP.NE.AND P0, PT, R0, R13, PT ;  /* 0x0000000d0000720c */ /* 0x020fe20003f05270 */
[----:B------:R-:W-:-:S12]  /*4950*/  IMAD.MOV.U32 R0, RZ, RZ, RZ ;  /* 0x000000ffff007224 */ /* 0x000fd800078e00ff */
[----:B0-23--:R-:W-:Y:S05]  /*4960*/  @P0 BRA `(.L_x_201) ;  /* 0x0000000000080947 */ /* 0x00dfea0003800000 */
[----:B------:R-:W-:-:S06]  /*4970*/  IMAD R0, R91, 0x4, R58 ;  /* 0x000000045b007824 */ /* 0x000fcc00078e023a */
[----:B------:R0:W2:Y:S02]  /*4980*/  ATOMS.ADD R0, [R0], R25 ;  /* 0x000000190000738c */ /* 0x0000a40000000000 */
.L_x_201:
[----:B------:R-:W-:Y:S05]  /*4990*/  BSYNC.RECONVERGENT B0 ;  /* 0x0000000000007941 */ /* 0x000fea0003800200 */
.L_x_200:
[----:B------:R-:W-:Y:S01]  /*49a0*/  BAR.SYNC.DEFER_BLOCKING 0x0 ;  /* 0x0000000000007b1d */ /* 0x000fe20000010000 */
[----:B------:R-:W-:Y:S01]  /*49b0*/  LEA R73, R73, UR6, 0x3 ;  /* 0x0000000649497c11 */ /* 0x000fe2000f8e18ff */
[----:B------:R-:W-:Y:S01]  /*49c0*/  IMAD.IADD R27, R66, 0x1, R67 ;  /* 0x00000001421b7824 */ /* 0x000fe200078e0243 */
[----:B------:R-:W-:Y:S01]  /*49d0*/  LEA R75, R75, UR6, 0x3 ;  /* 0x000000064b4b7c11 */ /* 0x000fe2000f8e18ff */
[----:B------:R-:W-:Y:S01]  /*49e0*/  IMAD.IADD R29, R68, 0x1, R87 ;  /* 0x00000001441d7824 */ /* 0x000fe200078e0257 */
[----:B------:R-:W-:Y:S01]  /*49f0*/  LEA R77, R77, UR6, 0x3 ;  /* 0x000000064d4d7c11 */ /* 0x000fe2000f8e18ff */
[----:B------:R-:W-:Y:S01]  /*4a00*/  IMAD.MOV.U32 R4, RZ, RZ, R14 ;  /* 0x000000ffff047224 */ /* 0x000fe200078e000e */
[----:B------:R-:W-:Y:S01]  /*4a10*/  LEA R79, R79, UR6, 0x3 ;  /* 0x000000064f4f7c11 */ /* 0x000fe2000f8e18ff */
[----:B--2---:R2:W3:Y:S01]  /*4a20*/  SHFL.IDX PT, R0, R0, R13, 0x1f ;  /* 0x00001f0d00007589 */ /* 0x0044e200000e0000 */
[----:B------:R-:W-:Y:S01]  /*4a30*/  LEA R81, R81, UR6, 0x3 ;  /* 0x0000000651517c11 */ /* 0x000fe2000f8e18ff */
[----:B------:R-:W-:Y:S01]  /*4a40*/  IMAD.IADD R31, R61, 0x1, R72 ;  /* 0x000000013d1f7824 */ /* 0x000fe200078e0248 */
[----:B------:R-:W-:Y:S01]  /*4a50*/  LEA R83, R83, UR6, 0x3 ;  /* 0x0000000653537c11 */ /* 0x000fe2000f8e18ff */
[----:B------:R-:W-:Y:S01]  /*4a60*/  IMAD.IADD R33, R80, 0x1, R71 ;  /* 0x0000000150217824 */ /* 0x000fe200078e0247 */
[----:B------:R-:W-:Y:S01]  /*4a70*/  LOP3.LUT R19, R19, 0x80000000, RZ, 0x3c, !PT ;  /* 0x8000000013137812 */ /* 0x000fe200078e3cff */
[----:B------:R-:W-:Y:S01]  /*4a80*/  IMAD.IADD R35, R64, 0x1, R65 ;  /* 0x0000000140237824 */ /* 0x000fe200078e0241 */
[----:B------:R-:W-:Y:S01]  /*4a90*/  LEA R15, R69, UR6, 0x3 ;  /* 0x00000006450f7c11 */ /* 0x000fe2000f8e18ff */
[----:B------:R-:W-:Y:S01]  /*4aa0*/  BSSY B1, `(.L_x_202) ;  /* 0x0000049000017945 */ /* 0x000fe20003800000 */
[----:B------:R-:W-:-:S02]  /*4ab0*/  LOP3.LUT R17, R17, 0x80000000, RZ, 0x3c, !PT ;  /* 0x8000000011117812 */ /* 0x000fc400078e3cff */
[----:B--2---:R-:W-:Y:S02]  /*4ac0*/  LEA R13, R76, UR6, 0x3 ;  /* 0x000000064c0d7c11 */ /* 0x004fe4000f8e18ff */
[----:B------:R-:W-:Y:S02]  /*4ad0*/  LEA R27, R27, UR6, 0x3 ;  /* 0x000000061b1b7c11 */ /* 0x000fe4000f8e18ff */
[----:B------:R-:W-:Y:S01]  /*4ae0*/  LOP3.LUT R11, R11, 0x80000000, RZ, 0x3c, !PT ;  /* 0x800000000b0b7812 */ /* 0x000fe200078e3cff */
[----:B------:R-:W-:Y:S01]  /*4af0*/  STS.64 [R73+-0x8], R38 ;  /* 0xfffff82649007388 */ /* 0x000fe20000000a00 */
[----:B------:R-:W-:Y:S02]  /*4b00*/  LEA R29, R29, UR6, 0x3 ;  /* 0x000000061d1d7c11 */ /* 0x000fe4000f8e18ff */
[----:B------:R-:W-:Y:S01]  /*4b10*/  LOP3.LUT R9, R9, 0x80000000, RZ, 0x3c, !PT ;  /* 0x8000000009097812 */ /* 0x000fe200078e3cff */
[----:B------:R-:W-:Y:S01]  /*4b20*/  STS.64 [R75+-0x8], R40 ;  /* 0xfffff8284b007388 */ /* 0x000fe20000000a00 */
[----:B------:R-:W-:-:S02]  /*4b30*/  LEA R31, R31, UR6, 0x3 ;  /* 0x000000061f1f7c11 */ /* 0x000fc4000f8e18ff */
[----:B------:R-:W-:Y:S01]  /*4b40*/  LOP3.LUT R7, R7, 0x80000000, RZ, 0x3c, !PT ;  /* 0x8000000007077812 */ /* 0x000fe200078e3cff */
[----:B---3--:R-:W-:Y:S01]  /*4b50*/  IMAD.IADD R0, R25, 0x1, R0 ;  /* 0x0000000119007824 */ /* 0x008fe200078e0200 */
[----:B------:R-:W-:Y:S01]  /*4b60*/  STS.64 [R77+-0x8], R42 ;  /* 0xfffff82a4d007388 */ /* 0x000fe20000000a00 */
[----:B0-----:R-:W-:Y:S02]  /*4b70*/  LEA R25, R85, UR6, 0x3 ;  /* 0x0000000655197c11 */ /* 0x001fe4000f8e18ff */
[----:B------:R-:W-:Y:S01]  /*4b80*/  LEA R33, R33, UR6, 0x3 ;  /* 0x0000000621217c11 */ /* 0x000fe2000f8e18ff */
[----:B------:R-:W-:Y:S01]  /*4b90*/  STS.64 [R79+-0x8], R44 ;  /* 0xfffff82c4f007388 */ /* 0x000fe20000000a00 */
[----:B------:R-:W-:Y:S02]  /*4ba0*/  LEA R35, R35, UR6, 0x3 ;  /* 0x0000000623237c11 */ /* 0x000fe4000f8e18ff */
[----:B------:R-:W-:Y:S01]  /*4bb0*/  LEA R37, R0, UR6, 0x3 ;  /* 0x0000000600257c11 */ /* 0x000fe2000f8e18ff */
[----:B------:R-:W-:Y:S01]  /*4bc0*/  STS.64 [R81+-0x8], R46 ;  /* 0xfffff82e51007388 */ /* 0x000fe20000000a00 */
[----:B------:R-:W-:-:S02]  /*4bd0*/  ISETP.NE.AND P0, PT, R84, RZ, PT ;  /* 0x000000ff5400720c */ /* 0x000fc40003f05270 */
[----:B------:R-:W-:Y:S01]  /*4be0*/  LEA R0, R3, UR6, 0x3 ;  /* 0x0000000603007c11 */ /* 0x000fe2000f8e18ff */
[----:B------:R-:W-:Y:S04]  /*4bf0*/  STS.64 [R83+-0x8], R48 ;  /* 0xfffff83053007388 */ /* 0x000fe80000000a00 */
[----:B------:R0:W-:Y:S04]  /*4c00*/  STS.64 [R13+-0x8], R4 ;  /* 0xfffff8040d007388 */ /* 0x0001e80000000a00 */
[----:B------:R2:W-:Y:S04]  /*4c10*/  STS.64 [R15+-0x8], R18 ;  /* 0xfffff8120f007388 */ /* 0x0005e80000000a00 */
[----:B------:R2:W-:Y:S04]  /*4c20*/  STS.64 [R25+-0x8], R16 ;  /* 0xfffff81019007388 */ /* 0x0005e80000000a00 */
[----:B------:R2:W-:Y:S01]  /*4c30*/  STS.64 [R27+-0x8], R50 ;  /* 0xfffff8321b007388 */ /* 0x0005e20000000a00 */
[----:B0-----:R-:W-:-:S03]  /*4c40*/  SHF.R.S32.HI R13, RZ, 0x1f, R60 ;  /* 0x0000001fff0d7819 */ /* 0x001fc6000001143c */
[----:B------:R2:W-:Y:S04]  /*4c50*/  STS.64 [R29+-0x8], R10 ;  /* 0xfffff80a1d007388 */ /* 0x0005e80000000a00 */
[----:B------:R2:W-:Y:S04]  /*4c60*/  STS.64 [R31+-0x8], R8 ;  /* 0xfffff8081f007388 */ /* 0x0005e80000000a00 */
[----:B------:R2:W-:Y:S04]  /*4c70*/  STS.64 [R33+-0x8], R6 ;  /* 0xfffff80621007388 */ /* 0x0005e80000000a00 */
[----:B------:R2:W-:Y:S04]  /*4c80*/  STS.64 [R35+-0x8], R52 ;  /* 0xfffff83423007388 */ /* 0x0005e80000000a00 */
[----:B------:R2:W-:Y:S01]  /*4c90*/  STS.64 [R37+-0x8], R54 ;  /* 0xfffff83625007388 */ /* 0x0005e20000000a00 */
[----:B------:R-:W-:Y:S05]  /*4ca0*/  @P0 BRA `(.L_x_203) ;  /* 0x0000000000a00947 */ /* 0x000fea0003800000 */
[----:B------:R-:W3:Y:S01]  /*4cb0*/  LDG.E.64 R56, desc[UR8][R56.64] ;  /* 0x0000000838387981 */ /* 0x000ee2000c1e1b00 */
[----:B------:R-:W-:Y:S01]  /*4cc0*/  UISETP.GE.AND UP0, UPT, UR7, 0x1, UPT ;  /* 0x000000010700788c */ /* 0x000fe2000bf06270 */
[----:B--2---:R-:W-:Y:S01]  /*4cd0*/  IMAD.MOV.U32 R6, RZ, RZ, R59 ;  /* 0x000000ffff067224 */ /* 0x004fe200078e003b */
[----:B---3--:R-:W-:-:S05]  /*4ce0*/  IADD3 R4, P0, PT, -R60, R56, RZ ;  /* 0x000000383c047210 */ /* 0x008fca0007f1e1ff */
[----:B------:R-:W-:-:S05]  /*4cf0*/  IMAD.X R5, R57, 0x1, ~R13, P0 ;  /* 0x0000000139057824 */ /* 0x000fca00000e0e0d */
[----:B------:R0:W-:Y:S01]  /*4d00*/  STS.64 [R0+0xb400], R4 ;  /* 0x00b4000400007388 */ /* 0x0001e20000000a00 */
[----:B------:R-:W-:Y:S05]  /*4d10*/  BRA.U !UP0, `(.L_x_204) ;  /* 0x00000001086c7547 */ /* 0x000fea000b800000 */
[----:B------:R-:W-:Y:S01]  /*4d20*/  BSSY B0, `(.L_x_205) ;  /* 0x0000019000007945 */ /* 0x000fe20003800000 */
[----:B------:R-:W-:Y:S02]  /*4d30*/  IMAD.MOV.U32 R7, RZ, RZ, -0x1 ;  /* 0xffffffffff077424 */ /* 0x000fe400078e00ff */
[----:B------:R-:W-:Y:S02]  /*4d40*/  IMAD.U32 R8, RZ, RZ, UR7 ;  /* 0x00000007ff087e24 */ /* 0x000fe4000f8e00ff */
[----:B------:R-:W-:-:S07]  /*4d50*/  IMAD.MOV.U32 R6, RZ, RZ, R59 ;  /* 0x000000ffff067224 */ /* 0x000fce00078e003b */
.L_x_209:
[----:B0-----:R-:W0:Y:S01]  /*4d60*/  LDC.64 R4, c[0x0][0x380] ;  /* 0x0000e000ff047b82 */ /* 0x001e220000000a00 */
[----:B------:R-:W-:Y:S01]  /*4d70*/  VIADD R11, R8, 0xffffffff ;  /* 0xffffffff080b7836 */ /* 0x000fe20000000000 */
[----:B------:R-:W-:Y:S03]  /*4d80*/  BSSY B2, `(.L_x_206) ;  /* 0x0000008000027945 */ /* 0x000fe60003800000 */
[----:B------:R-:W-:-:S04]  /*4d90*/  IMAD R9, R11, 0x100, R3 ;  /* 0x000001000b097824 */ /* 0x000fc800078e0203 */
[----:B0-----:R-:W-:-:S07]  /*4da0*/  IMAD.WIDE R4, R9, 0x4, R4 ;  /* 0x0000000409047825 */ /* 0x001fce00078e0204 */
.L_x_207:
[----:B------:R-:W-:Y:S05]  /*4db0*/  YIELD ;  /* 0x0000000000007946 */ /* 0x000fea0003800000 */
[----:B------:R0:W-:Y:S06]  /*4dc0*/  MEMBAR.SC.CTA ;  /* 0x0000000000007992 */ /* 0x0001ec0000000000 */
[----:B0-----:R-:W2:Y:S02]  /*4dd0*/  LDG.E.STRONG.SYS R9, desc[UR8][R4.64] ;  /* 0x0000000804097981 */ /* 0x001ea4000c1f5900 */
[----:B--2---:R-:W-:-:S13]  /*4de0*/  ISETP.NE.AND P0, PT, R9, RZ, PT ;  /* 0x000000ff0900720c */ /* 0x004fda0003f05270 */
[----:B------:R-:W-:Y:S05]  /*4df0*/  @!P0 BRA `(.L_x_207) ;  /* 0xfffffffc00ec8947 */ /* 0x000fea000383ffff */
[----:B------:R-:W-:Y:S05]  /*4e00*/  BSYNC B2 ;  /* 0x0000000000027941 */ /* 0x000fea0003800000 */
.L_x_206:
[----:B------:R-:W-:Y:S01]  /*4e10*/  BSSY.RECONVERGENT B2, `(.L_x_208) ;  /* 0x0000006000027945 */ /* 0x000fe20003800200 */
[C---:B------:R-:W-:Y:S02]  /*4e20*/  ISETP.GT.AND P0, PT, R9.reuse, -0x1, PT ;  /* 0xffffffff0900780c */ /* 0x040fe40003f04270 */
[----:B------:R-:W-:Y:S01]  /*4e30*/  LOP3.LUT R9, R9, 0x3fffffff, RZ, 0xc0, !PT ;  /* 0x3fffffff09097812 */ /* 0x000fe200078ec0ff */
[----:B------:R-:W-:Y:S05]  /*4e40*/  WARPSYNC.EXCLUSIVE R7 ;  /* 0x0000000007007348 */ /* 0x000fea0003a00000 */
[----:B------:R-:W-:-:S05]  /*4e50*/  IMAD.IADD R6, R9, 0x1, R6 ;  /* 0x0000000109067824 */ /* 0x000fca00078e0206 */
[----:B------:R-:W-:-:S07]  /*4e60*/  VOTE.ANY R7, PT, P0 ;  /* 0x0000000000077806 */ /* 0x000fce00000e0100 */
[----:B------:R-:W-:Y:S05]  /*4e70*/  BSYNC.RECONVERGENT B2 ;  /* 0x0000000000027941 */ /* 0x000fea0003800200 */
.L_x_208:
[----:B------:R-:W-:Y:S01]  /*4e80*/  ISETP.GT.U32.AND P1, PT, R8, 0x1, PT ;  /* 0x000000010800780c */ /* 0x000fe20003f24070 */
[----:B------:R-:W-:-:S12]  /*4e90*/  IMAD.MOV.U32 R8, RZ, RZ, R11 ;  /* 0x000000ffff087224 */ /* 0x000fd800078e000b */
[----:B------:R-:W-:Y:S05]  /*4ea0*/  @P0 BRA P1, `(.L_x_209) ;  /* 0xfffffffc00ac0947 */ /* 0x000fea000083ffff */
[----:B------:R-:W-:Y:S05]  /*4eb0*/  BSYNC B0 ;  /* 0x0000000000007941 */ /* 0x000fea0003800000 */
.L_x_205:
[----:B------:R2:W3:Y:S02]  /*4ec0*/  LDS.64 R4, [R0+0xb400] ;  /* 0x00b4000000047984 */ /* 0x0004e40000000a00 */
.L_x_204:
[C---:B------:R-:W-:Y:S01]  /*4ed0*/  IMAD.IADD R9, R6.reuse, 0x1, -R59 ;  /* 0x0000000106097824 */ /* 0x040fe200078e0a3b */
[----:B------:R-:W-:-:S04]  /*4ee0*/  LOP3.LUT R7, R6, 0x80000000, RZ, 0xfc, !PT ;  /* 0x8000000006077812 */ /* 0x000fc800078efcff */
[C---:B0--3--:R-:W-:Y:S01]  /*4ef0*/  IADD3 R4, P0, PT, R9.reuse, R4, RZ ;  /* 0x0000000409047210 */ /* 0x049fe20007f1e0ff */
[----:B------:R0:W-:Y:S03]  /*4f00*/  STG.E.STRONG.SYS desc[UR8][R22.64], R7 ;  /* 0x0000000716007986 */ /* 0x0001e6000c115908 */
[----:B------:R-:W-:-:S05]  /*4f10*/  LEA.HI.X.SX32 R5, R9, R5, 0x1, P0 ;  /* 0x0000000509057211 */ /* 0x000fca00000f0eff */
[----:B------:R0:W-:Y:S04]  /*4f20*/  STS.64 [R0+0xb400], R4 ;  /* 0x00b4000400007388 */ /* 0x0001e80000000a00 */
.L_x_203:
[----:B------:R-:W-:Y:S05]  /*4f30*/  BSYNC B1 ;  /* 0x0000000000017941 */ /* 0x000fea0003800000 */
.L_x_202:
[----:B0-----:R-:W0:Y:S01]  /*4f40*/  LDC.64 R4, c[0x0][0x390] ;  /* 0x0000e400ff047b82 */ /* 0x001e220000000a00 */
[----:B------:R-:W-:-:S04]  /*4f50*/  UIMAD UR5, UR7, 0x1680, URZ ;  /* 0x00001680070578a4 */ /* 0x000fc8000f8e02ff */
[----:B------:R-:W-:-:S03]  /*4f60*/  UIADD3 UR5, UPT, UPT, UR5, 0x1680, URZ ;  /* 0x0000168005057890 */ /* 0x000fc6000fffe0ff */
[----:B--2---:R-:W2:Y:S01]  /*4f70*/  LDC R6, c[0x0][0x3c0] ;  /* 0x0000f000ff067b82 */ /* 0x004ea20000000800 */
[----:B0-----:R-:W-:Y:S02]  /*4f80*/  ISETP.EQ.U32.AND P1, PT, R4, RZ, PT ;  /* 0x000000ff0400720c */ /* 0x001fe40003f22070 */
[C---:B--2---:R-:W-:Y:S02]  /*4f90*/  ISETP.LE.AND P0, PT, R6.reuse, UR5, PT ;  /* 0x0000000506007c0c */ /* 0x044fe4000bf03270 */
[----:B------:R-:W-:Y:S01]  /*4fa0*/  ISETP.LT.AND P3, PT, R6, UR5, PT ;  /* 0x0000000506007c0c */ /* 0x000fe2000bf61270 */
[----:B------:R-:W-:Y:S05]  /*4fb0*/  WARPSYNC.ALL ;  /* 0x0000000000007948 */ /* 0x000fea0003800000 */
[----:B------:R-:W-:-:S04]  /*4fc0*/  ISETP.EQ.OR.EX P0, PT, R5, RZ, !P0, P1 ;  /* 0x000000ff0500720c */ /* 0x000fc80004702710 */
[----:B------:R-:W-:-:S13]  /*4fd0*/  ISETP.GT.U32.OR P0, PT, R3, 0xff, P0 ;  /* 0x000000ff0300780c */ /* 0x000fda0000704470 */
[----:B------:R-:W0:Y:S01]  /*4fe0*/  @!P0 LDS.64 R4, [R0+0xb400] ;  /* 0x00b4000000048984 */ /* 0x000e220000000a00 */
[--C-:B------:R-:W-:Y:S02]  /*4ff0*/  @!P0 SHF.R.S32.HI R7, RZ, 0x1f, R59.reuse ;  /* 0x0000001fff078819 */ /* 0x100fe4000001143b */
[----:B0-----:R-:W-:-:S04]  /*5000*/  @!P0 IADD3 R60, P1, P2, R4, R60, R59 ;  /* 0x0000003c043c8210 */ /* 0x001fc80007a3e03b */
[----:B------:R-:W-:-:S05]  /*5010*/  @!P0 IADD3.X R61, PT, PT, R5, R13, R7, P1, P2 ;  /* 0x0000000d053d8210 */ /* 0x000fca0000fe4407 */
[----:B------:R0:W-:Y:S01]  /*5020*/  @!P0 STG.E.64 desc[UR8][R20.64], R60 ;  /* 0x0000003c14008986 */ /* 0x0001e2000c101b08 */
[----:B------:R-:W-:Y:S06]  /*5030*/  BAR.SYNC.DEFER_BLOCKING 0x0 ;  /* 0x0000000000007b1d */ /* 0x000fec0000010000 */
[----:B------:R-:W-:Y:S05]  /*5040*/  @P3 BRA `(.L_x_210) ;  /* 0x0000000c00143947 */ /* 0x000fea0003800000 */
[----:B------:R-:W2:Y:S01]  /*5050*/  LDS.64 R4, [R0] ;  /* 0x0000000000047984 */ /* 0x000ea20000000a00 */
[----:B------:R-:W2:Y:S01]  /*5060*/  LDCU UR5, c[0x0][0x3c4] ;  /* 0x00007880ff0577ac */ /* 0x000ea20008000800 */
[----:B------:R-:W3:Y:S01]  /*5070*/  LDCU.64 UR10, c[0x0][0x3a0] ;  /* 0x00007400ff0a77ac */ /* 0x000ee20008000a00 */
[----:B--2---:R-:W-:Y:S01]  /*5080*/  SHF.R.U64 R2, R4, UR5, R5 ;  /* 0x0000000504027c19 */ /* 0x004fe20008001205 */
[----:B------:R-:W-:Y:S01]  /*5090*/  IMAD.MOV.U32 R8, RZ, RZ, R4 ;  /* 0x000000ffff087224 */ /* 0x000fe200078e0004 */
[----:B------:R-:W-:Y:S02]  /*50a0*/  LOP3.LUT R9, R5, 0x80000000, RZ, 0x3c, !PT ;  /* 0x8000000005097812 */ /* 0x000fe400078e3cff */
[----:B------:R-:W-:-:S04]  /*50b0*/  LOP3.LUT R2, R2, UR4, RZ, 0x30, !PT ;  /* 0x0000000402027c12 */ /* 0x000fc8000f8e30ff */
[----:B------:R-:W-:-:S05]  /*50c0*/  LEA R2, R2, UR6, 0x3 ;  /* 0x0000000602027c11 */ /* 0x000fca000f8e18ff */
[----:B------:R-:W2:Y:S02]  /*50d0*/  LDS.64 R6, [R2+0xb400] ;  /* 0x00b4000002067984 */ /* 0x000ea40000000a00 */
[----:B--2---:R-:W-:-:S05]  /*50e0*/  IADD3 R6, P0, PT, R6, R3, RZ ;  /* 0x0000000306067210 */ /* 0x004fca0007f1e0ff */
[----:B------:R-:W-:Y:S01]  /*50f0*/  IMAD.X R7, RZ, RZ, R7, P0 ;  /* 0x000000ffff077224 */ /* 0x000fe200000e0607 */
[----:B---3--:R-:W-:-:S04]  /*5100*/  LEA R10, P0, R6, UR10, 0x3 ;  /* 0x0000000a060a7c11 */ /* 0x008fc8000f8018ff */
[----:B------:R-:W-:-:S05]  /*5110*/  LEA.HI.X R11, R6, UR11, R7, 0x3, P0 ;  /* 0x0000000b060b7c11 */ /* 0x000fca00080f1c07 */
[----:B------:R-:W-:Y:S01]  /*5120*/  STG.E.64 desc[UR8][R10.64], R8 ;  /* 0x000000080a007986 */ /* 0x000fe2000c101b08 */
[----:B------:R-:W-:-:S03]  /*5130*/  NOP ;  /* 0x0000000000007918 */ /* 0x000fc60000000000 */
[----:B------:R-:W2:Y:S02]  /*5140*/  LDS.64 R4, [R0+0xc00] ;  /* 0x000c000000047984 */ /* 0x000ea40000000a00 */
        /* <DEDUP_REMOVED lines=8> */
[----:B------:R-:W-:-:S04]  /*51d0*/  LEA R14, P0, R6, UR10, 0x3 ;  /* 0x0000000a060e7c11 */ /* 0x000fc8000f8018ff */
        /* <DEDUP_REMOVED lines=160> */
[----:B--2---:R-:W-:Y:S02]  /*5be0*/  SHF.R.U64 R6, R4, UR5, R5 ;  /* 0x0000000504067c19 */ /* 0x004fe40008001205 */
[----:B------:R-:W-:Y:S02]  /*5bf0*/  LOP3.LUT R5, R5, 0x80000000, RZ, 0x3c, !PT ;  /* 0x8000000005057812 */ /* 0x000fe400078e3cff */
[----:B------:R-:W-:-:S04]  /*5c00*/  LOP3.LUT R2, R6, UR4, RZ, 0x30, !PT ;  /* 0x0000000406027c12 */ /* 0x000fc8000f8e30ff */
[----:B------:R-:W-:-:S06]  /*5c10*/  LEA R6, R2, UR6, 0x3 ;  /* 0x0000000602067c11 */ /* 0x000fcc000f8e18ff */
[----:B------:R-:W2:Y:S02]  /*5c20*/  LDS.64 R6, [R6+0xb400] ;  /* 0x00b4000006067984 */ /* 0x000ea40000000a00 */
[----:B--2---:R-:W-:-:S05]  /*5c30*/  IADD3 R3, P0, PT, R6, R3, RZ ;  /* 0x0000000306037210 */ /* 0x004fca0007f1e0ff */
[----:B------:R-:W-:Y:S01]  /*5c40*/  IMAD.X R8, RZ, RZ, R7, P0 ;  /* 0x000000ffff087224 */ /* 0x000fe200000e0607 */
[----:B------:R-:W-:-:S04]  /*5c50*/  LEA R2, P0, R3, UR10, 0x3 ;  /* 0x0000000a03027c11 */ /* 0x000fc8000f8018ff */
[----:B------:R-:W-:-:S05]  /*5c60*/  LEA.HI.X R3, R3, UR11, R8, 0x3, P0 ;  /* 0x0000000b03037c11 */ /* 0x000fca00080f1c08 */
[----:B------:R-:W-:Y:S01]  /*5c70*/  STG.E.64 desc[UR8][R2.64+0xa800], R4 ;  /* 0x00a8000402007986 */ /* 0x000fe2000c101b08 */
[----:B------:R-:W-:Y:S01]  /*5c80*/  NOP ;  /* 0x0000000000007918 */ /* 0x000fe20000000000 */
[----:B------:R-:W-:Y:S05]  /*5c90*/  EXIT ;  /* 0x000000000000794d */ /* 0x000fea0003800000 */
.L_x_210:
[----:B------:R-:W-:Y:S01]  /*5ca0*/  IMAD.U32 R5, RZ, RZ, UR7 ;  /* 0x00000007ff057e24 */ /* 0x000fe2000f8e00ff */
[----:B------:R-:W-:Y:S01]  /*5cb0*/  BSSY.RECONVERGENT B0, `(.L_x_211) ;  /* 0x000001e000007945 */ /* 0x000fe20003800200 */
[----:B------:R-:W-:Y:S02]  /*5cc0*/  VIADD R4, R3, 0x180 ;  /* 0x0000018003047836 */ /* 0x000fe40000000000 */
[----:B------:R-:W-:Y:S02]  /*5cd0*/  IMAD R5, R5, -0x1680, R6 ;  /* 0xffffe98005057824 */ /* 0x000fe400078e0206 */
[C---:B------:R-:W-:Y:S02]  /*5ce0*/  VIADD R6, R3.reuse, 0x300 ;  /* 0x0000030003067836 */ /* 0x040fe40000000000 */
[C---:B------:R-:W-:Y:S01]  /*5cf0*/  VIADD R8, R3.reuse, 0x480 ;  /* 0x0000048003087836 */ /* 0x040fe20000000000 */
[CC--:B------:R-:W-:Y:S01]  /*5d00*/  ISETP.GE.AND P3, PT, R3.reuse, R5.reuse, PT ;  /* 0x000000050300720c */ /* 0x0c0fe20003f66270 */
[C---:B------:R-:W-:Y:S01]  /*5d10*/  VIADD R10, R3.reuse, 0xa80 ;  /* 0x00000a80030a7836 */ /* 0x040fe20000000000 */
[-C--:B------:R-:W-:Y:S01]  /*5d20*/  ISETP.GE.AND P4, PT, R4, R5.reuse, PT ;  /* 0x000000050400720c */ /* 0x080fe20003f86270 */
[C---:B------:R-:W-:Y:S01]  /*5d30*/  VIADD R4, R3.reuse, 0x600 ;  /* 0x0000060003047836 */ /* 0x040fe20000000000 */
[-C--:B------:R-:W-:Y:S01]  /*5d40*/  ISETP.GE.AND P5, PT, R6, R5.reuse, PT ;  /* 0x000000050600720c */ /* 0x080fe20003fa6270 */
[C---:B------:R-:W-:Y:S01]  /*5d50*/  VIADD R6, R3.reuse, 0x780 ;  /* 0x0000078003067836 */ /* 0x040fe20000000000 */
[-C--:B------:R-:W-:Y:S01]  /*5d60*/  ISETP.GE.AND P6, PT, R8, R5.reuse, PT ;  /* 0x000000050800720c */ /* 0x080fe20003fc6270 */
[----:B------:R-:W-:Y:S01]  /*5d70*/  VIADD R8, R3, 0x900 ;  /* 0x0000090003087836 */ /* 0x000fe20000000000 */
[----:B------:R-:W-:-:S02]  /*5d80*/  ISETP.GE.AND P0, PT, R4, R5, PT ;  /* 0x000000050400720c */ /* 0x000fc40003f06270 */
[-C--:B------:R-:W-:Y:S02]  /*5d90*/  ISETP.GE.AND P1, PT, R6, R5.reuse, PT ;  /* 0x000000050600720c */ /* 0x080fe40003f26270 */
[----:B------:R-:W-:Y:S01]  /*5da0*/  ISETP.GE.AND P2, PT, R8, R5, PT ;  /* 0x000000050800720c */ /* 0x000fe20003f46270 */
[----:B------:R-:W-:-:S12]  /*5db0*/  @P3 BRA `(.L_x_212) ;  /* 0x0000000000343947 */ /* 0x000fd80003800000 */
[----:B------:R-:W2:Y:S01]  /*5dc0*/  LDS.64 R6, [R0] ;  /* 0x0000000000067984 */ /* 0x000ea20000000a00 */
[----:B------:R-:W2:Y:S01]  /*5dd0*/  LDCU UR5, c[0x0][0x3c4] ;  /* 0x00007880ff0577ac */ /* 0x000ea20008000800 */
[----:B------:R-:W3:Y:S01]  /*5de0*/  LDCU.64 UR10, c[0x0][0x3a0] ;  /* 0x00007400ff0a77ac */ /* 0x000ee20008000a00 */
[----:B--2---:R-:W-:Y:S02]  /*5df0*/  SHF.R.U64 R4, R6, UR5, R7 ;  /* 0x0000000506047c19 */ /* 0x004fe40008001207 */
        /* <DEDUP_REMOVED lines=8> */
[----:B------:R2:W-:Y:S04]  /*5e80*/  STG.E.64 desc[UR8][R8.64], R6 ;  /* 0x0000000608007986 */ /* 0x0005e8000c101b08 */
.L_x_212:
[----:B------:R-:W-:Y:S05]  /*5e90*/  BSYNC.RECONVERGENT B0 ;  /* 0x0000000000007941 */ /* 0x000fea0003800200 */
.L_x_211:
[----:B------:R-:W-:Y:S01]  /*5ea0*/  NOP ;  /* 0x0000000000007918 */ /* 0x000fe20000000000 */
[----:B------:R-:W-:Y:S01]  /*5eb0*/  BSSY.RECONVERGENT B0, `(.L_x_213) ;  /* 0x0000011000007945 */ /* 0x000fe20003800200 */
[----:B------:R-:W-:Y:S02]  /*5ec0*/  ISETP.GE.AND P3, PT, R10, R5, PT ;  /* 0x000000050a00720c */ /* 0x000fe40003f66270 */
[----:B------:R-:W-:Y:S01]  /*5ed0*/  LOP3.LUT R10, R3, 0xc00, RZ, 0xfc, !PT ;  /* 0x00000c00030a7812 */ /* 0x000fe200078efcff */
[----:B------:R-:W-:Y:S10]  /*5ee0*/  @P4 BRA `(.L_x_214) ;  /* 0x0000000000344947 */ /* 0x000ff40003800000 */
[----:B--2---:R-:W2:Y:S01]  /*5ef0*/  LDS.64 R6, [R0+0xc00] ;  /* 0x000c000000067984 */ /* 0x004ea20000000a00 */
        /* <DEDUP_REMOVED lines=12> */
.L_x_214:
[----:B------:R-:W-:Y:S05]  /*5fc0*/  BSYNC.RECONVERGENT B0 ;  /* 0x0000000000007941 */ /* 0x000fea0003800200 */
.L_x_213:
[----:B------:R-:W-:Y:S01]  /*5fd0*/  NOP ;  /* 0x0000000000007918 */ /* 0x000fe20000000000 */
[----:B------:R-:W-:Y:S01]  /*5fe0*/  BSSY.RECONVERGENT B0, `(.L_x_215) ;  /* 0x0000011000007945 */ /* 0x000fe20003800200 */
[----:B------:R-:W-:Y:S01]  /*5ff0*/  ISETP.GE.AND P4, PT, R10, R5, PT ;  /* 0x000000050a00720c */ /* 0x000fe20003f86270 */
[----:B------:R-:W-:Y:S02]  /*6000*/  VIADD R10, R3, 0xd80 ;  /* 0x00000d80030a7836 */ /* 0x000fe40000000000 */
[----:B------:R-:W-:Y:S10]  /*6010*/  @P5 BRA `(.L_x_216) ;  /* 0x0000000000345947 */ /* 0x000ff40003800000 */
[----:B--23--:R-:W2:Y:S01]  /*6020*/  LDS.64 R6, [R0+0x1800] ;  /* 0x0018000000067984 */ /* 0x00cea20000000a00 */
        /* <DEDUP_REMOVED lines=12> */
.L_x_216:
[----:B------:R-:W-:Y:S05]  /*60f0*/  BSYNC.RECONVERGENT B0 ;  /* 0x0000000000007941 */ /* 0x000fea0003800200 */
.L_x_215:
[----:B------:R-:W-:Y:S01]  /*6100*/  NOP ;  /* 0x0000000000007918 */ /* 0x000fe20000000000 */
[----:B------:R-:W-:Y:S01]  /*6110*/  BSSY.RECONVERGENT B0, `(.L_x_217) ;  /* 0x0000011000007945 */ /* 0x000fe20003800200 */
[----:B------:R-:W-:Y:S01]  /*6120*/  ISETP.GE.AND P5, PT, R10, R5, PT ;  /* 0x000000050a00720c */ /* 0x000fe20003fa6270 */
[----:B------:R-:W-:Y:S02]  /*6130*/  VIADD R10, R3, 0xf00 ;  /* 0x00000f00030a7836 */ /* 0x000fe40000000000 */
[----:B------:R-:W-:Y:S10]  /*6140*/  @P6 BRA `(.L_x_218) ;  /* 0x0000000000346947 */ /* 0x000ff40003800000 */
[----:B--234-:R-:W2:Y:S01]  /*6150*/  LDS.64 R6, [R0+0x2400] ;  /* 0x0024000000067984 */ /* 0x01cea20000000a00 */
        /* <DEDUP_REMOVED lines=12> */
.L_x_218:
[----:B------:R-:W-:Y:S05]  /*6220*/  BSYNC.RECONVERGENT B0 ;  /* 0x0000000000007941 */ /* 0x000fea0003800200 */
.L_x_217:
        /* <DEDUP_REMOVED lines=18> */
.L_x_220:
[----:B------:R-:W-:Y:S05]  /*6350*/  BSYNC.RECONVERGENT B0 ;  /* 0x0000000000007941 */ /* 0x000fea0003800200 */
.L_x_219:
        /* <DEDUP_REMOVED lines=18> */
.L_x_222:
[----:B------:R-:W-:Y:S05]  /*6480*/  BSYNC.RECONVERGENT B0 ;  /* 0x0000000000007941 */ /* 0x000fea0003800200 */
.L_x_221:
        /* <DEDUP_REMOVED lines=18> */
.L_x_224:
[----:B------:R-:W-:Y:S05]  /*65b0*/  BSYNC.RECONVERGENT B0 ;  /* 0x0000000000007941 */ /* 0x000fea0003800200 */
.L_x_223:
[----:B------:R-:W-:Y:S01]  /*65c0*/  NOP ;  /* 0x0000000000007918 */ /* 0x000fe20000000000 */
[----:B------:R-:W-:Y:S01]  /*65d0*/  BSSY.RECONVERGENT B0, `(.L_x_225) ;  /* 0x0000010000007945 */ /* 0x000fe20003800200 */
[----:B------:R-:W-:-:S03]  /*65e0*/  ISETP.GE.AND P2, PT, R10, R5, PT ;  /* 0x000000050a00720c */ /* 0x000fc60003f46270 */
        /* <DEDUP_REMOVED lines=14> */
.L_x_226:
[----:B------:R-:W-:Y:S05]  /*66d0*/  BSYNC.RECONVERGENT B0 ;  /* 0x0000000000007941 */ /* 0x000fea0003800200 */
.L_x_225:
[----:B------:R-:W-:Y:S01]  /*66e0*/  NOP ;  /* 0x0000000000007918 */ /* 0x000fe20000000000 */
[----:B------:R-:W-:Y:S04]  /*66f0*/  BSSY.RECONVERGENT B0, `(.L_x_227) ;  /* 0x000000f000007945 */ /* 0x000fe80003800200 */
[----:B------:R-:W-:Y:S05]  /*6700*/  @P4 BRA `(.L_x_228) ;  /* 0x0000000000344947 */ /* 0x000fea0003800000 */
        /* <DEDUP_REMOVED lines=13> */
.L_x_228:
[----:B------:R-:W-:Y:S05]  /*67e0*/  BSYNC.RECONVERGENT B0 ;  /* 0x0000000000007941 */ /* 0x000fea0003800200 */
.L_x_227:
        /* <DEDUP_REMOVED lines=16> */
.L_x_230:
[----:B------:R-:W-:Y:S05]  /*68f0*/  BSYNC.RECONVERGENT B0 ;  /* 0x0000000000007941 */ /* 0x000fea0003800200 */
.L_x_229:
        /* <DEDUP_REMOVED lines=16> */
.L_x_232:
[----:B------:R-:W-:Y:S05]  /*6a00*/  BSYNC.RECONVERGENT B0 ;  /* 0x0000000000007941 */ /* 0x000fea0003800200 */
.L_x_231:
        /* <DEDUP_REMOVED lines=16> */
.L_x_234:
[----:B------:R-:W-:Y:S05]  /*6b10*/  BSYNC.RECONVERGENT B0 ;  /* 0x0000000000007941 */ /* 0x000fea0003800200 */
.L_x_233:
        /* <DEDUP_REMOVED lines=16> */
.L_x_236:
[----:B------:R-:W-:Y:S05]  /*6c20*/  BSYNC.RECONVERGENT B0 ;  /* 0x0000000000007941 */ /* 0x000fea0003800200 */
.L_x_235:
        /* <DEDUP_REMOVED lines=16> */
.L_x_238:
[----:B------:R-:W-:Y:S05]  /*6d30*/  BSYNC.RECONVERGENT B0 ;  /* 0x0000000000007941 */ /* 0x000fea0003800200 */
.L_x_237:
[----:B------:R-:W-:Y:S01]  /*6d40*/  NOP ;  /* 0x0000000000007918 */ /* 0x000fe20000000000 */
[----:B--234-:R-:W2:Y:S01]  /*6d50*/  LDS.64 R6, [R0+0xa800] ;  /* 0x00a8000000067984 */ /* 0x01cea20000000a00 */
[----:B------:R-:W2:Y:S02]  /*6d60*/  LDCU UR5, c[0x0][0x3c4] ;  /* 0x00007880ff0577ac */ /* 0x000ea40008000800 */
[----:B--2---:R-:W-:-:S04]  /*6d70*/  SHF.R.U64 R2, R6, UR5, R7 ;  /* 0x0000000506027c19 */ /* 0x004fc80008001207 */
[----:B------:R-:W-:-:S04]  /*6d80*/  LOP3.LUT R2, R2, UR4, RZ, 0x30, !PT ;  /* 0x0000000402027c12 */ /* 0x000fc8000f8e30ff */
[----:B------:R-:W-:Y:S01]  /*6d90*/  LEA R8, R2, UR6, 0x3 ;  /* 0x0000000602087c11 */ /* 0x000fe2000f8e18ff */
[----:B------:R-:W-:-:S05]  /*6da0*/  VIADD R2, R3, 0x1500 ;  /* 0x0000150003027836 */ /* 0x000fca0000000000 */
[----:B------:R-:W2:Y:S01]  /*6db0*/  LDS.64 R8, [R8+0xb400] ;  /* 0x00b4000008087984 */ /* 0x000ea20000000a00 */
[----:B------:R-:W-:-:S13]  /*6dc0*/  ISETP.GE.AND P0, PT, R2, R5, PT ;  /* 0x000000050200720c */ /* 0x000fda0003f06270 */
[----:B------:R-:W3:Y:S01]  /*6dd0*/  @!P0 LDC.64 R10, c[0x0][0x3a0] ;  /* 0x0000e800ff0a8b82 */ /* 0x000ee20000000a00 */
[----:B------:R-:W-:Y:S02]  /*6de0*/  @!P0 LOP3.LUT R7, R7, 0x80000000, RZ, 0x3c, !PT ;  /* 0x8000000007078812 */ /* 0x000fe400078e3cff */
[----:B--2---:R-:W-:-:S05]  /*6df0*/  IADD3 R3, P1, PT, R8, R3, RZ ;  /* 0x0000000308037210 */ /* 0x004fca0007f3e0ff */
[----:B------:R-:W-:Y:S01]  /*6e00*/  IMAD.X R4, RZ, RZ, R9, P1 ;  /* 0x000000ffff047224 */ /* 0x000fe200008e0609 */
[----:B---3--:R-:W-:-:S04]  /*6e10*/  @!P0 LEA R2, P1, R3, R10, 0x3 ;  /* 0x0000000a03028211 */ /* 0x008fc800078218ff */
[----:B------:R-:W-:-:S05]  /*6e20*/  @!P0 LEA.HI.X R3, R3, R11, R4, 0x3, P1 ;  /* 0x0000000b03038211 */ /* 0x000fca00008f1c04 */
[----:B------:R-:W-:Y:S01]  /*6e30*/  @!P0 STG.E.64 desc[UR8][R2.64+0xa800], R6 ;  /* 0x00a8000602008986 */ /* 0x000fe2000c101b08 */
[----:B------:R-:W-:Y:S01]  /*6e40*/  NOP ;  /* 0x0000000000007918 */ /* 0x000fe20000000000 */
[----:B------:R-:W-:Y:S05]  /*6e50*/  EXIT ;  /* 0x000000000000794d */ /* 0x000fea0003800000 */
.L_x_169:
[----:B------:R-:W-:Y:S02]  /*6e60*/  IMAD.MOV.U32 R89, RZ, RZ, R78 ;  /* 0x000000ffff597224 */ /* 0x000fe400078e004e */
[----:B------:R-:W-:Y:S02]  /*6e70*/  IMAD.MOV.U32 R88, RZ, RZ, 0x1 ;  /* 0x00000001ff587424 */ /* 0x000fe400078e00ff */
[----:B------:R-:W-:Y:S02]  /*6e80*/  IMAD.MOV.U32 R91, RZ, RZ, RZ ;  /* 0x000000ffff5b7224 */ /* 0x000fe400078e00ff */
[----:B------:R-:W-:-:S07]  /*6e90*/  IMAD.MOV.U32 R86, RZ, RZ, -0x1 ;  /* 0xffffffffff567424 */ /* 0x000fce00078e00ff */
[----:B------:R-:W-:Y:S05]  /*6ea0*/  WARPSYNC.COLLECTIVE R86, `(.L_x_239) ;  /* 0x0000000056087348 */ /* 0x000fea0003c00000 */
[----:B------:R0:W1:Y:S02]  /*6eb0*/  SHFL.UP P0, R87, R89, R88, R91 ;  /* 0x0400005859577389 */ /* 0x000064000000005b */
[----:B01----:R-:W-:Y:S05]  /*6ec0*/  ENDCOLLECTIVE ;  /* 0x000000000000791b */ /* 0x003fea0003800000 */
.L_x_239:
[----:B------:R-:W-:Y:S02]  /*6ed0*/  IMAD.MOV.U32 R88, RZ, RZ, 0x2 ;  /* 0x00000002ff587424 */ /* 0x000fe400078e00ff */
[----:B------:R-:W-:-:S04]  /*6ee0*/  IMAD.MOV.U32 R83, RZ, RZ, R87 ;  /* 0x000000ffff537224 */ /* 0x000fc800078e0057 */
[----:B------:R-:W-:-:S04]  /*6ef0*/  @P0 IMAD.IADD R83, R78, 0x1, R83 ;  /* 0x000000014e530824 */ /* 0x000fc800078e0253 */
[----:B------:R-:W-:-:S07]  /*6f00*/  IMAD.MOV.U32 R89, RZ, RZ, R83 ;  /* 0x000000ffff597224 */ /* 0x000fce00078e0053 */
[----:B------:R-:W-:Y:S05]  /*6f10*/  WARPSYNC.COLLECTIVE R86, `(.L_x_240) ;  /* 0x0000000056087348 */ /* 0x000fea0003c00000 */
[----:B------:R0:W1:Y:S02]  /*6f20*/  SHFL.UP P0, R87, R89, R88, R91 ;  /* 0x0400005859577389 */ /* 0x000064000000005b */
[----:B01----:R-:W-:Y:S05]  /*6f30*/  ENDCOLLECTIVE ;  /* 0x000000000000791b */ /* 0x003fea0003800000 */
.L_x_240:
[----:B------:R-:W-:Y:S02]  /*6f40*/  IMAD.MOV.U32 R88, RZ, RZ, 0x4 ;  /* 0x00000004ff587424 */ /* 0x000fe400078e00ff */
[----:B------:R-:W-:-:S04]  /*6f50*/  IMAD.MOV.U32 R80, RZ, RZ, R87 ;  /* 0x000000ffff507224 */ /* 0x000fc800078e0057 */
[----:B------:R-:W-:-:S04]  /*6f60*/  @P0 IMAD.IADD R80, R83, 0x1, R80 ;  /* 0x0000000153500824 */ /* 0x000fc800078e0250 */
[----:B------:R-:W-:-:S07]  /*6f70*/  IMAD.MOV.U32 R89, RZ, RZ, R80 ;  /* 0x000000ffff597224 */ /* 0x000fce00078e0050 */
[----:B------:R-:W-:Y:S05]  /*6f80*/  WARPSYNC.COLLECTIVE R86, `(.L_x_241) ;  /* 0x0000000056087348 */ /* 0x000fea0003c00000 */
[----:B------:R0:W1:Y:S02]  /*6f90*/  SHFL.UP P0, R87, R89, R88, R91 ;  /* 0x0400005859577389 */ /* 0x000064000000005b */
[----:B01----:R-:W-:Y:S05]  /*6fa0*/  ENDCOLLECTIVE ;  /* 0x000000000000791b */ /* 0x003fea0003800000 */
.L_x_241:
[----:B------:R-:W-:Y:S02]  /*6fb0*/  IMAD.MOV.U32 R88, RZ, RZ, 0x8 ;  /* 0x00000008ff587424 */ /* 0x000fe400078e00ff */
[----:B------:R-:W-:-:S04]  /*6fc0*/  IMAD.MOV.U32 R85, RZ, RZ, R87 ;  /* 0x000000ffff557224 */ /* 0x000fc800078e0057 */
[----:B------:R-:W-:-:S04]  /*6fd0*/  @P0 IMAD.IADD R85, R80, 0x1, R85 ;  /* 0x0000000150550824 */ /* 0x000fc800078e0255 */
[----:B------:R-:W-:-:S07]  /*6fe0*/  IMAD.MOV.U32 R89, RZ, RZ, R85 ;  /* 0x000000ffff597224 */ /* 0x000fce00078e0055 */
[----:B------:R-:W-:Y:S05]  /*6ff0*/  WARPSYNC.COLLECTIVE R86, `(.L_x_242) ;  /* 0x0000000056087348 */ /* 0x000fea0003c00000 */
[----:B------:R0:W1:Y:S02]  /*7000*/  SHFL.UP P0, R87, R89, R88, R91 ;  /* 0x0400005859577389 */ /* 0x000064000000005b */
[----:B01----:R-:W-:Y:S05]  /*7010*/  ENDCOLLECTIVE ;  /* 0x000000000000791b */ /* 0x003fea0003800000 */
.L_x_242:
[----:B------:R-:W-:Y:S02]  /*7020*/  IMAD.MOV.U32 R88, RZ, RZ, 0x10 ;  /* 0x00000010ff587424 */ /* 0x000fe400078e00ff */
[----:B------:R-:W-:-:S04]  /*7030*/  IMAD.MOV.U32 R82, RZ, RZ, R87 ;  /* 0x000000ffff527224 */ /* 0x000fc800078e0057 */
[----:B------:R-:W-:-:S04]  /*7040*/  @P0 IMAD.IADD R82, R85, 0x1, R82 ;  /* 0x0000000155520824 */ /* 0x000fc800078e0252 */
[----:B------:R-:W-:-:S07]  /*7050*/  IMAD.MOV.U32 R89, RZ, RZ, R82 ;  /* 0x000000ffff597224 */ /* 0x000fce00078e0052 */
[----:B------:R-:W-:Y:S05]  /*7060*/  WARPSYNC.COLLECTIVE R86, `(.L_x_243) ;  /* 0x0000000056087348 */ /* 0x000fea0003c00000 */
[----:B------:R0:W1:Y:S02]  /*7070*/  SHFL.UP P0, R87, R89, R88, R91 ;  /* 0x0400005859577389 */ /* 0x000064000000005b */
[----:B01----:R-:W-:Y:S05]  /*7080*/  ENDCOLLECTIVE ;  /* 0x000000000000791b */ /* 0x003fea0003800000 */
.L_x_243:
[----:B------:R-:W-:Y:S05]  /*7090*/  BRA `(.L_x_244) ;  /* 0xffffffb000287947 */ /* 0x000fea000383ffff */
.L_x_245:
        /* <DEDUP_REMOVED lines=14> */
.L_x_467:


//--------------------- .text._ZN3cub18CUB_300001_SM_10006detail10radix_sort33DeviceRadixSortExclusiveSumKernelINS1_5radix10policy_hubIlNS0_8NullTypeEyE10Policy1000EyEEvPT0_ --------------------------
	.section	.text._ZN3cub18CUB_300001_SM_10006detail10radix_sort33DeviceRadixSortExclusiveSumKernelINS1_5radix10policy_hubIlNS0_8NullTypeEyE10Policy1000EyEEvPT0_,"ax",@progbits
	.align	128
        .global         _ZN3cub18CUB_300001_SM_10006detail10radix_sort33DeviceRadixSortExclusiveSumKernelINS1_5radix10policy_hubIlNS0_8NullTypeEyE10Policy1000EyEEvPT0_
        .type           _ZN3cub18CUB_300001_SM_10006detail10radix_sort33DeviceRadixSortExclusiveSumKernelINS1_5radix10policy_hubIlNS0_8NullTypeEyE10Policy1000EyEEvPT0_,@function
        .size           _ZN3cub18CUB_300001_SM_10006detail10radix_sort33DeviceRadixSortExclusiveSumKernelINS1_5radix10policy_hubIlNS0_8NullTypeEyE10Policy1000EyEEvPT0_,(.L_x_468 - _ZN3cub18CUB_300001_SM_10006detail10radix_sort33DeviceRadixSortExclusiveSumKernelINS1_5radix10policy_hubIlNS0_8NullTypeEyE10Policy1000EyEEvPT0_)
        .other          _ZN3cub18CUB_300001_SM_10006detail10radix_sort33DeviceRadixSortExclusiveSumKernelINS1_5radix10policy_hubIlNS0_8NullTypeEyE10Policy1000EyEEvPT0_,@"STO_CUDA_ENTRY STV_DEFAULT"
_ZN3cub18CUB_300001_SM_10006detail10radix_sort33DeviceRadixSortExclusiveSumKernelINS1_5radix10policy_hubIlNS0_8NullTypeEyE10Policy1000EyEEvPT0_:
.text._ZN3cub18CUB_300001_SM_10006detail10radix_sort33DeviceRadixSortExclusiveSumKernelINS1_5radix10policy_hubIlNS0_8NullTypeEyE10Policy1000EyEEvPT0_:
[----:B------:R-:W-:Y:S01]  /*0000*/  LDC R1, c[0x0][0x37c] ;  /* 0x0000df00ff017b82 */ /* 0x000fe20000000800 */
[----:B------:R-:W0:Y:S07]  /*0010*/  S2R R18, SR_TID.X ;  /* 0x0000000000127919 */ /* 0x000e2e0000002100 */
[----:B------:R-:W1:Y:S01]  /*0020*/  LDC.64 R16, c[0x0][0x380] ;  /* 0x0000e000ff107b82 */ /* 0x000e620000000a00 */
[----:B------:R-:W2:Y:S01]  /*0030*/  LDCU.64 UR4, c[0x0][0x358] ;  /* 0x00006b00ff0477ac */ /* 0x000ea20008000a00 */
[----:B------:R-:W3:Y:S01]  /*0040*/  S2R R5, SR_CTAID.X ;  /* 0x0000000000057919 */ /* 0x000ee20000002500 */
[----:B0-----:R-:W-:Y:S01]  /*0050*/  ISETP.GT.U32.AND P1, PT, R18, 0xff, PT ;  /* 0x000000ff1200780c */ /* 0x001fe20003f24070 */
[----:B---3--:R-:W-:-:S04]  /*0060*/  IMAD R5, R5, 0x100, R18 ;  /* 0x0000010005057824 */ /* 0x008fc800078e0212 */
[----:B-1----:R-:W-:-:S08]  /*0070*/  IMAD.WIDE R16, R5, 0x8, R16 ;  /* 0x0000000805107825 */ /* 0x002fd000078e0210 */
[----:B--2---:R-:W2:Y:S01]  /*0080*/  @!P1 LDG.E.64 R2, desc[UR4][R16.64] ;  /* 0x0000000410029981 */ /* 0x004ea2000c1e1b00 */
[----:B------:R-:W-:Y:S02]  /*0090*/  MOV R0, 0x400 ;  /* 0x0000040000007802 */ /* 0x000fe40000000f00 */
[C---:B------:R-:W-:Y:S01]  /*00a0*/  ISETP.GT.U32.AND P0, PT, R18.reuse, 0x1f, PT ;  /* 0x0000001f1200780c */ /* 0x040fe20003f04070 */
[----:B------:R-:W0:Y:S02]  /*00b0*/  S2R R5, SR_CgaCtaId ;  /* 0x0000000000057919 */ /* 0x000e240000008800 */
[----:B0-----:R-:W-:Y:S02]  /*00c0*/  LEA R5, R5, R0, 0x18 ;  /* 0x0000000005057211 */ /* 0x001fe400078ec0ff */
[----:B------:R-:W-:-:S05]  /*00d0*/  LEA.HI R0, R18, R18, RZ, 0x1d ;  /* 0x0000001212007211 */ /* 0x000fca00078fe8ff */
[----:B------:R-:W-:-:S05]  /*00e0*/  IMAD R0, R0, 0x8, R5 ;  /* 0x0000000800007824 */ /* 0x000fca00078e0205 */
[----:B--2---:R0:W-:Y:S01]  /*00f0*/  STS.64 [R0+0x10], R2 ;  /* 0x0000100200007388 */ /* 0x0041e20000000a00 */
[----:B------:R-:W-:Y:S06]  /*0100*/  BAR.SYNC.DEFER_BLOCKING 0x0 ;  /* 0x0000000000007b1d */ /* 0x000fec0000010000 */
[----:B------:R-:W-:Y:S05]  /*0110*/  @P0 BRA `(.L_x_246) ;  /* 0x0000000400240947 */ /* 0x000fea0003800000 */
[----:B------:R-:W-:Y:S01]  /*0120*/  IMAD R18, R18, 0x48, R5 ;  /* 0x0000004812127824 */ /* 0x000fe200078e0205 */
[----:B------:R-:W-:-:S04]  /*0130*/  UMOV UR6, 0xffffffff ;  /* 0xffffffff00067882 */ /* 0x000fc80000000000 */
[----:B------:R-:W-:Y:S04]  /*0140*/  LDS.64 R14, [R18+0x10] ;  /* 0x00001000120e7984 */ /* 0x000fe80000000a00 */
[----:B------:R-:W-:Y:S04]  /*0150*/  LDS.64 R12, [R18+0x18] ;  /* 0x00001800120c7984 */ /* 0x000fe80000000a00 */
[----:B------:R-:W1:Y:S04]  /*0160*/  LDS.64 R10, [R18+0x20] ;  /* 0x00002000120a7984 */ /* 0x000e680000000a00 */
[----:B------:R-:W-:Y:S04]  /*0170*/  LDS.64 R8, [R18+0x28] ;  /* 0x0000280012087984 */ /* 0x000fe80000000a00 */
[----:B------:R-:W2:Y:S04]  /*0180*/  LDS.64 R6, [R18+0x30] ;  /* 0x0000300012067984 */ /* 0x000ea80000000a00 */
[----:B------:R-:W-:Y:S04]  /*0190*/  LDS.64 R4, [R18+0x38] ;  /* 0x0000380012047984 */ /* 0x000fe80000000a00 */
[----:B0-----:R-:W0:Y:S04]  /*01a0*/  LDS.64 R2, [R18+0x40] ;  /* 0x0000400012027984 */ /* 0x001e280000000a00 */
[----:B------:R-:W3:Y:S01]  /*01b0*/  LDS.64 R20, [R18+0x48] ;  /* 0x0000480012147984 */ /* 0x000ee20000000a00 */
[----:B-1----:R-:W-:-:S04]  /*01c0*/  IADD3 R19, P3, P4, R10, R12, R14 ;  /* 0x0000000c0a137210 */ /* 0x002fc80007c7e00e */
[----:B------:R-:W-:Y:S02]  /*01d0*/  IADD3.X R23, PT, PT, R11, R13, R15, P3, P4 ;  /* 0x0000000d0b177210 */ /* 0x000fe40001fe840f */
[----:B--2---:R-:W-:-:S04]  /*01e0*/  IADD3 R19, P0, P2, R6, R19, R8 ;  /* 0x0000001306137210 */ /* 0x004fc80007a1e008 */
[----:B------:R-:W-:Y:S02]  /*01f0*/  IADD3.X R23, PT, PT, R7, R23, R9, P0, P2 ;  /* 0x0000001707177210 */ /* 0x000fe400007e4409 */
[----:B0-----:R-:W-:-:S04]  /*0200*/  IADD3 R19, P3, P4, R2, R19, R4 ;  /* 0x0000001302137210 */ /* 0x001fc80007c7e004 */
[----:B---3--:R-:W-:Y:S02]  /*0210*/  IADD3 R20, P0, PT, R20, R19, RZ ;  /* 0x0000001314147210 */ /* 0x008fe40007f1e0ff */
[----:B------:R-:W-:-:S05]  /*0220*/  IADD3.X R19, PT, PT, R3, R23, R5, P3, P4 ;  /* 0x0000001703137210 */ /* 0x000fca0001fe8405 */
[----:B------:R-:W-:Y:S01]  /*0230*/  IMAD.X R19, R21, 0x1, R19, P0 ;  /* 0x0000000115137824 */ /* 0x000fe200000e0613 */
[----:B------:R-:W-:Y:S06]  /*0240*/  BRA.DIV UR6, `(.L_x_247) ;  /* 0x0000000206f07947 */ /* 0x000fec000b800000 */
[----:B------:R-:W0:Y:S04]  /*0250*/  SHFL.UP PT, R27, R20, 0x1, RZ ;  /* 0x04200000141b7989 */ /* 0x000e2800000e00ff */
[----:B------:R-:W1:Y:S01]  /*0260*/  SHFL.UP P0, R25, R19, 0x1, RZ ;  /* 0x0420000013197989 */ /* 0x000e6200000000ff */
[----:B0-----:R-:W-:-:S04]  /*0270*/  IADD3 R22, P2, PT, R27, R20, RZ ;  /* 0x000000141b167210 */ /* 0x001fc80007f5e0ff */
[----:B-1----:R-:W-:Y:S01]  /*0280*/  SEL R27, R22, R27, P0 ;  /* 0x0000001b161b7207 */ /* 0x002fe20000000000 */
[----:B------:R-:W-:-:S04]  /*0290*/  IMAD.X R26, R25, 0x1, R19, P2 ;  /* 0x00000001191a7824 */ /* 0x000fc800010e0613 */
[----:B------:R-:W0:Y:S01]  /*02a0*/  SHFL.UP PT, R28, R27, 0x2, RZ ;  /* 0x044000001b1c7989 */ /* 0x000e2200000e00ff */
[----:B------:R-:W-:-:S05]  /*02b0*/  SEL R26, R26, R25, P0 ;  /* 0x000000191a1a7207 */ /* 0x000fca0000000000 */
[----:B------:R-:W1:Y:S01]  /*02c0*/  SHFL.UP P0, R25, R26, 0x2, RZ ;  /* 0x044000001a197989 */ /* 0x000e6200000000ff */
[----:B0-----:R-:W-:-:S05]  /*02d0*/  IADD3 R21, P2, PT, R28, R27, RZ ;  /* 0x0000001b1c157210 */ /* 0x001fca0007f5e0ff */
[----:B-1----:R-:W-:Y:S01]  /*02e0*/  IMAD.X R22, R25, 0x1, R26, P2 ;  /* 0x0000000119167824 */ /* 0x002fe200010e061a */
[----:B------:R-:W-:-:S04]  /*02f0*/  SEL R28, R21, R28, P0 ;  /* 0x0000001c151c7207 */ /* 0x000fc80000000000 */
[----:B------:R-:W-:Y:S01]  /*0300*/  SEL R29, R22, R25, P0 ;  /* 0x00000019161d7207 */ /* 0x000fe20000000000 */
        /* <DEDUP_REMOVED lines=12> */
[----:B------:R0:W1:Y:S04]  /*03d0*/  SHFL.UP PT, R28, R27, 0x10, RZ ;  /* 0x060000001b1c7989 */ /* 0x00006800000e00ff */
[----:B------:R0:W2:Y:S02]  /*03e0*/  SHFL.UP P0, R25, R26, 0x10, RZ ;  /* 0x060000001a197989 */ /* 0x0000a400000000ff */
.L_x_258:
[----:B-1----:R-:W-:-:S04]  /*03f0*/  IADD3 R21, P2, PT, R28, R27, RZ ;  /* 0x0000001b1c157210 */ /* 0x002fc80007f5e0ff */
[----:B--2---:R-:W-:Y:S01]  /*0400*/  SEL R21, R21, R28, P0 ;  /* 0x0000001c15157207 */ /* 0x004fe20000000000 */
[----:B------:R-:W-:-:S05]  /*0410*/  IMAD.X R22, R25, 0x1, R26, P2 ;  /* 0x0000000119167824 */ /* 0x000fca00010e061a */
[----:B------:R-:W-:Y:S02]  /*0420*/  SEL R22, R22, R25, P0 ;  /* 0x0000001916167207 */ /* 0x000fe40000000000 */
[----:B------:R-:W-:-:S05]  /*0430*/  IADD3 R20, P0, PT, R21, -R20, RZ ;  /* 0x8000001415147210 */ /* 0x000fca0007f1e0ff */
[----:B------:R-:W-:Y:S01]  /*0440*/  IMAD.X R21, R22, 0x1, ~R19, P0 ;  /* 0x0000000116157824 */ /* 0x000fe200000e0e13 */
[----:B------:R-:W-:-:S04]  /*0450*/  IADD3 R14, P0, PT, R14, R20, RZ ;  /* 0x000000140e0e7210 */ /* 0x000fc80007f1e0ff */
[----:B------:R1:W-:Y:S01]  /*0460*/  STS.64 [R18+0x10], R20 ;  /* 0x0000101412007388 */ /* 0x0003e20000000a00 */
[----:B------:R-:W-:Y:S01]  /*0470*/  IMAD.X R15, R15, 0x1, R21, P0 ;  /* 0x000000010f0f7824 */ /* 0x000fe200000e0615 */
        /* <DEDUP_REMOVED lines=17> */
[----:B------:R-:W-:-:S05]  /*0590*/  IMAD.X R3, R3, 0x1, R5, P0 ;  /* 0x0000000103037824 */ /* 0x000fca00000e0605 */
[----:B------:R1:W-:Y:S03]  /*05a0*/  STS.64 [R18+0x48], R2 ;  /* 0x0000480212007388 */ /* 0x0003e60000000a00 */
.L_x_246:
[----:B------:R-:W-:Y:S05]  /*05b0*/  WARPSYNC.ALL ;  /* 0x0000000000007948 */ /* 0x000fea0003800000 */
[----:B------:R-:W-:Y:S06]  /*05c0*/  BAR.SYNC.DEFER_BLOCKING 0x0 ;  /* 0x0000000000007b1d */ /* 0x000fec0000010000 */
[----:B------:R-:W-:Y:S05]  /*05d0*/  @P1 EXIT ;  /* 0x000000000000194d */ /* 0x000fea0003800000 */
[----:B01----:R-:W0:Y:S04]  /*05e0*/  LDS.64 R2, [R0+0x10] ;  /* 0x0000100000027984 */ /* 0x003e280000000a00 */
[----:B0-----:R-:W-:Y:S01]  /*05f0*/  STG.E.64 desc[UR4][R16.64], R2 ;  /* 0x0000000210007986 */ /* 0x001fe2000c101b04 */
[----:B------:R-:W-:Y:S05]  /*0600*/  EXIT ;  /* 0x000000000000794d */ /* 0x000fea0003800000 */
.L_x_247:
[----:B------:R-:W-:Y:S02]  /*0610*/  IMAD.MOV.U32 R24, RZ, RZ, R20 ;  /* 0x000000ffff187224 */ /* 0x000fe400078e0014 */
[----:B------:R-:W-:Y:S02]  /*0620*/  IMAD.MOV.U32 R23, RZ, RZ, 0x1 ;  /* 0x00000001ff177424 */ /* 0x000fe400078e00ff */
[----:B------:R-:W-:Y:S02]  /*0630*/  IMAD.MOV.U32 R22, RZ, RZ, RZ ;  /* 0x000000ffff167224 */ /* 0x000fe400078e00ff */
[----:B------:R-:W-:-:S07]  /*0640*/  IMAD.MOV.U32 R21, RZ, RZ, -0x1 ;  /* 0xffffffffff157424 */ /* 0x000fce00078e00ff */
[----:B------:R-:W-:Y:S05]  /*0650*/  WARPSYNC.COLLECTIVE R21, `(.L_x_248) ;  /* 0x0000000015087348 */ /* 0x000fea0003c00000 */
[----:B------:R0:W1:Y:S02]  /*0660*/  SHFL.UP P0, R25, R24, R23, R22 ;  /* 0x0400001718197389 */ /* 0x0000640000000016 */
[----:B01----:R-:W-:Y:S05]  /*0670*/  ENDCOLLECTIVE ;  /* 0x000000000000791b */ /* 0x003fea0003800000 */
.L_x_248:
[----:B------:R-:W-:Y:S02]  /*0680*/  IMAD.MOV.U32 R24, RZ, RZ, R19 ;  /* 0x000000ffff187224 */ /* 0x000fe400078e0013 */
[----:B------:R-:W-:-:S07]  /*0690*/  IMAD.MOV.U32 R27, RZ, RZ, R25 ;  /* 0x000000ffff1b7224 */ /* 0x000fce00078e0019 */
[----:B------:R-:W-:Y:S05]  /*06a0*/  WARPSYNC.COLLECTIVE R21, `(.L_x_249) ;  /* 0x0000000015087348 */ /* 0x000fea0003c00000 */
[----:B------:R0:W1:Y:S02]  /*06b0*/  SHFL.UP P0, R25, R24, R23, R22 ;  /* 0x0400001718197389 */ /* 0x0000640000000016 */
[----:B01----:R-:W-:Y:S05]  /*06c0*/  ENDCOLLECTIVE ;  /* 0x000000000000791b */ /* 0x003fea0003800000 */
.L_x_249:
[----:B------:R-:W-:Y:S01]  /*06d0*/  IADD3 R26, P2, PT, R27, R20, RZ ;  /* 0x000000141b1a7210 */ /* 0x000fe20007f5e0ff */
[----:B------:R-:W-:-:S03]  /*06e0*/  IMAD.MOV.U32 R23, RZ, RZ, 0x2 ;  /* 0x00000002ff177424 */ /* 0x000fc600078e00ff */
[----:B------:R-:W-:Y:S01]  /*06f0*/  SEL R27, R26, R27, P0 ;  /* 0x0000001b1a1b7207 */ /* 0x000fe20000000000 */
[----:B------:R-:W-:-:S04]  /*0700*/  IMAD.X R26, R25, 0x1, R19, P2 ;  /* 0x00000001191a7824 */ /* 0x000fc800010e0613 */
[----:B------:R-:W-:Y:S01]  /*0710*/  IMAD.MOV.U32 R24, RZ, RZ, R27 ;  /* 0x000000ffff187224 */ /* 0x000fe200078e001b */
[----:B------:R-:W-:-:S07]  /*0720*/  SEL R26, R26, R25, P0 ;  /* 0x000000191a1a7207 */ /* 0x000fce0000000000 */
[----:B------:R-:W-:Y:S05]  /*0730*/  WARPSYNC.COLLECTIVE R21, `(.L_x_250) ;  /* 0x0000000015087348 */ /* 0x000fea0003c00000 */
[----:B------:R0:W1:Y:S02]  /*0740*/  SHFL.UP P0, R25, R24, R23, R22 ;  /* 0x0400001718197389 */ /* 0x0000640000000016 */
[----:B01----:R-:W-:Y:S05]  /*0750*/  ENDCOLLECTIVE ;  /* 0x000000000000791b */ /* 0x003fea0003800000 */
.L_x_250:
[----:B------:R-:W-:Y:S02]  /*0760*/  IMAD.MOV.U32 R24, RZ, RZ, R26 ;  /* 0x000000ffff187224 */ /* 0x000fe400078e001a */
[----:B------:R-:W-:-:S07]  /*0770*/  IMAD.MOV.U32 R28, RZ, RZ, R25 ;  /* 0x000000ffff1c7224 */ /* 0x000fce00078e0019 */
[----:B------:R-:W-:Y:S05]  /*0780*/  WARPSYNC.COLLECTIVE R21, `(.L_x_251) ;  /* 0x0000000015087348 */ /* 0x000fea0003c00000 */
[----:B------:R0:W1:Y:S02]  /*0790*/  SHFL.UP P0, R25, R24, R23, R22 ;  /* 0x0400001718197389 */ /* 0x0000640000000016 */
[----:B01----:R-:W-:Y:S05]  /*07a0*/  ENDCOLLECTIVE ;  /* 0x000000000000791b */ /* 0x003fea0003800000 */
.L_x_251:
        /* <DEDUP_REMOVED lines=9> */
.L_x_252:
[----:B------:R-:W-:Y:S02]  /*0840*/  IMAD.MOV.U32 R24, RZ, RZ, R29 ;  /* 0x000000ffff187224 */ /* 0x000fe400078e001d */
[----:B------:R-:W-:-:S07]  /*0850*/  IMAD.MOV.U32 R27, RZ, RZ, R25 ;  /* 0x000000ffff1b7224 */ /* 0x000fce00078e0019 */
[----:B------:R-:W-:Y:S05]  /*0860*/  WARPSYNC.COLLECTIVE R21, `(.L_x_253) ;  /* 0x0000000015087348 */ /* 0x000fea0003c00000 */
[----:B------:R0:W1:Y:S02]  /*0870*/  SHFL.UP P0, R25, R24, R23, R22 ;  /* 0x0400001718197389 */ /* 0x0000640000000016 */
[----:B01----:R-:W-:Y:S05]  /*0880*/  ENDCOLLECTIVE ;  /* 0x000000000000791b */ /* 0x003fea0003800000 */
.L_x_253:
        /* <DEDUP_REMOVED lines=9> */
.L_x_254:
[----:B------:R-:W-:Y:S02]  /*0920*/  IMAD.MOV.U32 R24, RZ, RZ, R29 ;  /* 0x000000ffff187224 */ /* 0x000fe400078e001d */
[----:B------:R-:W-:-:S07]  /*0930*/  IMAD.MOV.U32 R27, RZ, RZ, R25 ;  /* 0x000000ffff1b7224 */ /* 0x000fce00078e0019 */
[----:B------:R-:W-:Y:S05]  /*0940*/  WARPSYNC.COLLECTIVE R21, `(.L_x_255) ;  /* 0x0000000015087348 */ /* 0x000fea0003c00000 */
[----:B------:R0:W1:Y:S02]  /*0950*/  SHFL.UP P0, R25, R24, R23, R22 ;  /* 0x0400001718197389 */ /* 0x0000640000000016 */
[----:B01----:R-:W-:Y:S05]  /*0960*/  ENDCOLLECTIVE ;  /* 0x000000000000791b */ /* 0x003fea0003800000 */
.L_x_255:
        /* <DEDUP_REMOVED lines=9> */
.L_x_256:
[----:B------:R-:W-:Y:S02]  /*0a00*/  IMAD.MOV.U32 R24, RZ, RZ, R26 ;  /* 0x000000ffff187224 */ /* 0x000fe400078e001a */
[----:B------:R-:W-:-:S07]  /*0a10*/  IMAD.MOV.U32 R28, RZ, RZ, R25 ;  /* 0x000000ffff1c7224 */ /* 0x000fce00078e0019 */
[----:B------:R-:W-:Y:S05]  /*0a20*/  WARPSYNC.COLLECTIVE R21, `(.L_x_257) ;  /* 0x0000000015087348 */ /* 0x000fea0003c00000 */
[----:B------:R0:W1:Y:S02]  /*0a30*/  SHFL.UP P0, R25, R24, R23, R22 ;  /* 0x0400001718197389 */ /* 0x0000640000000016 */
[----:B01----:R-:W-:Y:S05]  /*0a40*/  ENDCOLLECTIVE ;  /* 0x000000000000791b */ /* 0x003fea0003800000 */
.L_x_257:
[----:B------:R-:W-:Y:S05]  /*0a50*/  BRA `(.L_x_258) ;  /* 0xfffffff800647947 */ /* 0x000fea000383ffff */
.L_x_259:
        /* <DEDUP_REMOVED lines=10> */
.L_x_468:


//--------------------- .text._ZN3cub18CUB_300001_SM_10006detail10radix_sort30DeviceRadixSortHistogramKernelINS1_5radix10policy_hubIlNS0_8NullTypeEyE10Policy1000ELNS0_9SortOrderE0ElyNS1_21identity_decomposer_tEEEvPT2_PKT1_SB_iiT3_ --------------------------
	.section	.text._ZN3cub18CUB_300001_SM_10006detail10radix_sort30DeviceRadixSortHistogramKernelINS1_5radix10policy_hubIlNS0_8NullTypeEyE10Policy1000ELNS0_9SortOrderE0ElyNS1_21identity_decomposer_tEEEvPT2_PKT1_SB_iiT3_,"ax",@progbits
	.align	128
        .global         _ZN3cub18CUB_300001_SM_10006detail10radix_sort30DeviceRadixSortHistogramKernelINS1_5radix10policy_hubIlNS0_8NullTypeEyE10Policy1000ELNS0_9SortOrderE0ElyNS1_21identity_decomposer_tEEEvPT2_PKT1_SB_iiT3_
        .type           _ZN3cub18CUB_300001_SM_10006detail10radix_sort30DeviceRadixSortHistogramKernelINS1_5radix10policy_hubIlNS0_8NullTypeEyE10Policy1000ELNS0_9SortOrderE0ElyNS1_21identity_decomposer_tEEEvPT2_PKT1_SB_iiT3_,@function
        .size           _ZN3cub18CUB_300001_SM_10006detail10radix_sort30DeviceRadixSortHistogramKernelINS1_5radix10policy_hubIlNS0_8NullTypeEyE10Policy1000ELNS0_9SortOrderE0ElyNS1_21identity_decomposer_tEEEvPT2_PKT1_SB_iiT3_,(.L_x_469 - _ZN3cub18CUB_300001_SM_10006detail10radix_sort30DeviceRadixSortHistogramKernelINS1_5radix10policy_hubIlNS0_8NullTypeEyE10Policy1000ELNS0_9SortOrderE0ElyNS1_21identity_decomposer_tEEEvPT2_PKT1_SB_iiT3_)
        .other          _ZN3cub18CUB_300001_SM_10006detail10radix_sort30DeviceRadixSortHistogramKernelINS1_5radix10policy_hubIlNS0_8NullTypeEyE10Policy1000ELNS0_9SortOrderE0ElyNS1_21identity_decomposer_tEEEvPT2_PKT1_SB_iiT3_,@"STO_CUDA_ENTRY STV_DEFAULT"
_ZN3cub18CUB_300001_SM_10006detail10radix_sort30DeviceRadixSortHistogramKernelINS1_5radix10policy_hubIlNS0_8NullTypeEyE10Policy1000ELNS0_9SortOrderE0ElyNS1_21identity_decomposer_tEEEvPT2_PKT1_SB_iiT3_:
.text._ZN3cub18CUB_300001_SM_10006detail10radix_sort30DeviceRadixSortHistogramKernelINS1_5radix10policy_hubIlNS0_8NullTypeEyE10Policy1000ELNS0_9SortOrderE0ElyNS1_21identity_decomposer_tEEEvPT2_PKT1_SB_iiT3_:
[----:B------:R-:W-:Y:S01]  /*0000*/  LDC R1, c[0x0][0x37c] ;  /* 0x0000df00ff017b82 */ /* 0x000fe20000000800 */
[----:B------:R-:W0:Y:S02]  /*0010*/  LDCU.64 UR4, c[0x0][0x390] ;  /* 0x00007200ff0477ac */ /* 0x000e240008000a00 */
[----:B0-----:R-:W-:-:S04]  /*0020*/  ISETP.NE.U32.AND P0, PT, RZ, UR4, PT ;  /* 0x00000004ff007c0c */ /* 0x001fc8000bf05070 */
[----:B------:R-:W-:-:S13]  /*0030*/  ISETP.NE.AND.EX P0, PT, RZ, UR5, PT, P0 ;  /* 0x00000005ff007c0c */ /* 0x000fda000bf05300 */
[----:B------:R-:W-:Y:S05]  /*0040*/  @!P0 EXIT ;  /* 0x000000000000894d */ /* 0x000fea0003800000 */
[----:B------:R-:W0:Y:S01]  /*0050*/  S2R R36, SR_TID.X ;  /* 0x0000000000247919 */ /* 0x000e220000002100 */
[----:B------:R-:W1:Y:S01]  /*0060*/  LDC.64 R2, c[0x0][0x398] ;  /* 0x0000e600ff027b82 */ /* 0x000e620000000a00 */
[----:B------:R-:W-:Y:S01]  /*0070*/  UMOV UR4, 0x400 ;  /* 0x0000040000047882 */ /* 0x000fe20000000000 */
[----:B------:R-:W2:Y:S01]  /*0080*/  LDCU.64 UR16, c[0x0][0x358] ;  /* 0x00006b00ff1077ac */ /* 0x000ea20008000a00 */
[----:B------:R-:W3:Y:S05]  /*0090*/  LDCU UR18, c[0x0][0x370] ;  /* 0x00006e00ff1277ac */ /* 0x000eea0008000800 */
[----:B------:R-:W4:Y:S01]  /*00a0*/  S2UR UR5, SR_CgaCtaId ;  /* 0x00000000000579c3 */ /* 0x000f220000008800 */
[----:B------:R-:W-:Y:S01]  /*00b0*/  UMOV UR6, URZ ;  /* 0x000000ff00067c82 */ /* 0x000fe20008000000 */
[----:B------:R-:W-:-:S06]  /*00c0*/  UMOV UR7, URZ ;  /* 0x000000ff00077c82 */ /* 0x000fcc0008000000 */
[----:B------:R-:W5:Y:S01]  /*00d0*/  S2UR UR8, SR_CTAID.X ;  /* 0x00000000000879c3 */ /* 0x000f620000002500 */
[----:B-1----:R-:W-:-:S04]  /*00e0*/  IADD3 R0, PT, PT, R3, 0x7, -R2 ;  /* 0x0000000703007810 */ /* 0x002fc80007ffe802 */
[----:B------:R-:W-:Y:S01]  /*00f0*/  ISETP.GE.AND P0, PT, R0, 0x8, PT ;  /* 0x000000080000780c */ /* 0x000fe20003f06270 */
[C---:B0-----:R-:W-:Y:S01]  /*0100*/  VIADD R50, R36.reuse, 0x80 ;  /* 0x0000008024327836 */ /* 0x041fe20000000000 */
[----:B----4-:R-:W-:Y:S02]  /*0110*/  ULEA UR4, UR5, UR4, 0x18 ;  /* 0x0000000405047291 */ /* 0x010fe4000f8ec0ff */
[C---:B------:R-:W-:Y:S01]  /*0120*/  ISETP.GT.U32.OR P0, PT, R36.reuse, 0xff, !P0 ;  /* 0x000000ff2400780c */ /* 0x040fe20004704470 */
[C---:B------:R-:W-:Y:S02]  /*0130*/  VIADD R48, R36.reuse, 0x100 ;  /* 0x0000010024307836 */ /* 0x040fe40000000000 */
[C---:B------:R-:W-:Y:S01]  /*0140*/  VIADD R46, R36.reuse, 0x200 ;  /* 0x00000200242e7836 */ /* 0x040fe20000000000 */
[----:B------:R-:W-:Y:S01]  /*0150*/  P2R R38, PR, RZ, 0x1 ;  /* 0x00000001ff267803 */ /* 0x000fe20000000000 */
[C---:B------:R-:W-:Y:S01]  /*0160*/  VIADD R44, R36.reuse, 0x280 ;  /* 0x00000280242c7836 */ /* 0x040fe20000000000 */
[C---:B------:R-:W-:Y:S01]  /*0170*/  LEA R0, R36.reuse, UR4, 0x2 ;  /* 0x0000000424007c11 */ /* 0x040fe2000f8e10ff */
[C---:B------:R-:W-:Y:S01]  /*0180*/  VIADD R42, R36.reuse, 0x300 ;  /* 0x00000300242a7836 */ /* 0x040fe20000000000 */
[----:B-----5:R-:W-:Y:S01]  /*0190*/  USHF.L.U32 UR8, UR8, 0xb, URZ ;  /* 0x0000000b08087899 */ /* 0x020fe200080006ff */
[----:B--23--:R-:W-:-:S11]  /*01a0*/  VIADD R40, R36, 0x780 ;  /* 0x0000078024287836 */ /* 0x00cfd60000000000 */
.L_x_343:
[----:B------:R-:W-:Y:S01]  /*01b0*/  ISETP.NE.AND P0, PT, R38, RZ, PT ;  /* 0x000000ff2600720c */ /* 0x000fe20003f05270 */
[----:B------:R-:W-:-:S12]  /*01c0*/  BSSY.RECONVERGENT B0, `(.L_x_260) ;  /* 0x0000081000007945 */ /* 0x000fd80003800200 */
[----:B0-2345:R-:W-:Y:S05]  /*01d0*/  @P0 BRA `(.L_x_261) ;  /* 0x0000000400fc0947 */ /* 0x03dfea0003800000 */
[----:B------:R-:W0:Y:S02]  /*01e0*/  LDC.64 R2, c[0x0][0x398] ;  /* 0x0000e600ff027b82 */ /* 0x000e240000000a00 */
[----:B0-----:R-:W-:-:S04]  /*01f0*/  IADD3 R2, PT, PT, R3, 0x7, -R2 ;  /* 0x0000000703027810 */ /* 0x001fc80007ffe802 */
[----:B------:R-:W-:-:S04]  /*0200*/  SHF.R.S32.HI R3, RZ, 0x1f, R2 ;  /* 0x0000001fff037819 */ /* 0x000fc80000011402 */
[----:B------:R-:W-:-:S04]  /*0210*/  LEA.HI R3, R3, R2, RZ, 0x3 ;  /* 0x0000000203037211 */ /* 0x000fc800078f18ff */
[----:B------:R-:W-:Y:S01]  /*0220*/  SHF.R.S32.HI R4, RZ, 0x3, R3 ;  /* 0x00000003ff047819 */ /* 0x000fe20000011403 */
[----:B------:R-:W-:-:S03]  /*0230*/  IMAD.MOV.U32 R3, RZ, RZ, RZ ;  /* 0x000000ffff037224 */ /* 0x000fc600078e00ff */
[C---:B------:R-:W-:Y:S01]  /*0240*/  LOP3.LUT R6, R4.reuse, 0xffffff0, RZ, 0xc0, !PT ;  /* 0x0ffffff004067812 */ /* 0x040fe200078ec0ff */
[----:B------:R-:W-:-:S05]  /*0250*/  VIADD R2, R4, 0xffffffff ;  /* 0xffffffff04027836 */ /* 0x000fca0000000000 */
[----:B------:R-:W-:-:S13]  /*0260*/  ISETP.GE.U32.AND P0, PT, R2, 0xf, PT ;  /* 0x0000000f0200780c */ /* 0x000fda0003f06070 */
[----:B------:R-:W-:Y:S05]  /*0270*/  @!P0 BRA `(.L_x_262) ;  /* 0x00000000005c8947 */ /* 0x000fea0003800000 */
[----:B------:R-:W-:Y:S02]  /*0280*/  IMAD.MOV R3, RZ, RZ, -R6 ;  /* 0x000000ffff037224 */ /* 0x000fe400078e0a06 */
[----:B------:R-:W-:-:S07]  /*0290*/  VIADD R2, R0, 0x2000 ;  /* 0x0000200000027836 */ /* 0x000fce0000000000 */
.L_x_263:
[----:B------:R-:W-:Y:S01]  /*02a0*/  IADD3 R3, PT, PT, R3, 0x10, RZ ;  /* 0x0000001003037810 */ /* 0x000fe20007ffe0ff */
[----:B------:R-:W-:Y:S03]  /*02b0*/  STS [R2+-0x2000], RZ ;  /* 0xffe000ff02007388 */ /* 0x000fe60000000800 */
        /* <DEDUP_REMOVED lines=18> */
[----:B------:R-:W-:-:S07]  /*03e0*/  IMAD.MOV.U32 R3, RZ, RZ, R6 ;  /* 0x000000ffff037224 */ /* 0x000fce00078e0006 */
.L_x_262:
[C---:B------:R-:W-:Y:S02]  /*03f0*/  LOP3.LUT R2, R4.reuse, 0xf, RZ, 0xc0, !PT ;  /* 0x0000000f04027812 */ /* 0x040fe400078ec0ff */
[----:B------:R-:W-:Y:S02]  /*0400*/  LOP3.LUT R7, R4, 0x7, RZ, 0xc0, !PT ;  /* 0x0000000704077812 */ /* 0x000fe400078ec0ff */
[C---:B------:R-:W-:Y:S01]  /*0410*/  ISETP.NE.AND P1, PT, R2.reuse, RZ, PT ;  /* 0x000000ff0200720c */ /* 0x040fe20003f25270 */
[----:B------:R-:W-:Y:S01]  /*0420*/  VIADD R2, R2, 0xffffffff ;  /* 0xffffffff02027836 */ /* 0x000fe20000000000 */
[----:B------:R-:W-:Y:S01]  /*0430*/  LOP3.LUT R5, R4, 0x3, RZ, 0xc0, !PT ;  /* 0x0000000304057812 */ /* 0x000fe200078ec0ff */
[----:B------:R-:W-:-:S10]  /*0440*/  VIADD R8, R7, 0xffffffff ;  /* 0xffffffff07087836 */ /* 0x000fd40000000000 */
[----:B------:R-:W-:Y:S05]  /*0450*/  @!P1 BRA `(.L_x_264) ;  /* 0x0000000000789947 */ /* 0x000fea0003800000 */
[----:B------:R-:W-:Y:S02]  /*0460*/  ISETP.GE.U32.AND P2, PT, R2, 0x7, PT ;  /* 0x000000070200780c */ /* 0x000fe40003f46070 */
[----:B------:R-:W-:-:S11]  /*0470*/  ISETP.NE.AND P3, PT, R7, RZ, PT ;  /* 0x000000ff0700720c */ /* 0x000fd60003f65270 */
[----:B------:R-:W-:Y:S05]  /*0480*/  @!P2 BRA `(.L_x_265) ;  /* 0x000000000028a947 */ /* 0x000fea0003800000 */
        /* <DEDUP_REMOVED lines=10> */
.L_x_265:
[----:B------:R-:W-:Y:S05]  /*0530*/  @!P3 BRA `(.L_x_264) ;  /* 0x000000000040b947 */ /* 0x000fea0003800000 */
[----:B------:R-:W-:Y:S02]  /*0540*/  ISETP.GE.U32.AND P2, PT, R8, 0x3, PT ;  /* 0x000000030800780c */ /* 0x000fe40003f46070 */
[----:B------:R-:W-:-:S11]  /*0550*/  ISETP.NE.AND P3, PT, R5, RZ, PT ;  /* 0x000000ff0500720c */ /* 0x000fd60003f65270 */
[C---:B0-----:R-:W-:Y:S02]  /*0560*/  @P2 IMAD R4, R3.reuse, 0x400, R0 ;  /* 0x0000040003042824 */ /* 0x041fe400078e0200 */
[----:B------:R-:W-:-:S03]  /*0570*/  @P2 VIADD R3, R3, 0x4 ;  /* 0x0000000403032836 */ /* 0x000fc60000000000 */
[----:B------:R1:W-:Y:S04]  /*0580*/  @P2 STS [R4], RZ ;  /* 0x000000ff04002388 */ /* 0x0003e80000000800 */
[----:B------:R1:W-:Y:S04]  /*0590*/  @P2 STS [R4+0x400], RZ ;  /* 0x000400ff04002388 */ /* 0x0003e80000000800 */
[----:B------:R1:W-:Y:S04]  /*05a0*/  @P2 STS [R4+0x800], RZ ;  /* 0x000800ff04002388 */ /* 0x0003e80000000800 */
[----:B------:R1:W-:Y:S01]  /*05b0*/  @P2 STS [R4+0xc00], RZ ;  /* 0x000c00ff04002388 */ /* 0x0003e20000000800 */
[----:B------:R-:W-:Y:S05]  /*05c0*/  @!P3 BRA `(.L_x_264) ;  /* 0x00000000001cb947 */ /* 0x000fea0003800000 */
[----:B------:R-:W-:Y:S01]  /*05d0*/  IMAD R3, R3, 0x400, R0 ;  /* 0x0000040003037824 */ /* 0x000fe200078e0200 */
[----:B------:R-:W-:-:S04]  /*05e0*/  ISETP.NE.AND P2, PT, R5, 0x1, PT ;  /* 0x000000010500780c */ /* 0x000fc80003f45270 */
[----:B------:R2:W-:Y:S09]  /*05f0*/  STS [R3], RZ ;  /* 0x000000ff03007388 */ /* 0x0005f20000000800 */
[----:B--2---:R-:W-:Y:S05]  /*0600*/  @!P2 BRA `(.L_x_264) ;  /* 0x00000000000ca947 */ /* 0x004fea0003800000 */
[----:B------:R-:W-:Y:S01]  /*0610*/  ISETP.NE.AND P2, PT, R5, 0x2, PT ;  /* 0x000000020500780c */ /* 0x000fe20003f45270 */
[----:B------:R2:W-:-:S12]  /*0620*/  STS [R3+0x400], RZ ;  /* 0x000400ff03007388 */ /* 0x0005d80000000800 */
[----:B------:R2:W-:Y:S02]  /*0630*/  @P2 STS [R3+0x800], RZ ;  /* 0x000800ff03002388 */ /* 0x0005e40000000800 */
.L_x_264:
[----:B------:R-:W-:-:S13]  /*0640*/  ISETP.GT.U32.AND P2, PT, R36, 0x7f, PT ;  /* 0x0000007f2400780c */ /* 0x000fda0003f44070 */
[----:B------:R-:W-:Y:S05]  /*0650*/  @P2 BRA `(.L_x_261) ;  /* 0x0000000000dc2947 */ /* 0x000fea0003800000 */
[----:B--2---:R-:W-:Y:S01]  /*0660*/  HFMA2 R3, -RZ, RZ, 0, 0 ;  /* 0x00000000ff037431 */ /* 0x004fe200000001ff */
[----:B------:R-:W-:Y:S06]  /*0670*/  @!P0 BRA `(.L_x_266) ;  /* 0x0000000000588947 */ /* 0x000fec0003800000 */
[----:B------:R-:W-:-:S07]  /*0680*/  IMAD.MOV.U32 R3, RZ, RZ, RZ ;  /* 0x000000ffff037224 */ /* 0x000fce00078e00ff */
.L_x_267:
[C---:B012---:R-:W-:Y:S02]  /*0690*/  IMAD R4, R3.reuse, 0x400, R0 ;  /* 0x0000040003047824 */ /* 0x047fe400078e0200 */
[----:B------:R-:W-:-:S03]  /*06a0*/  VIADD R3, R3, 0x10 ;  /* 0x0000001003037836 */ /* 0x000fc60000000000 */
[----:B------:R2:W-:Y:S02]  /*06b0*/  STS [R4+0x200], RZ ;  /* 0x000200ff04007388 */ /* 0x0005e40000000800 */
[----:B------:R-:W-:Y:S02]  /*06c0*/  ISETP.NE.AND P0, PT, R3, R6, PT ;  /* 0x000000060300720c */ /* 0x000fe40003f05270 */
[----:B------:R2:W-:Y:S04]  /*06d0*/  STS [R4+0x600], RZ ;  /* 0x000600ff04007388 */ /* 0x0005e80000000800 */
        /* <DEDUP_REMOVED lines=13> */
[----:B------:R2:W-:Y:S01]  /*07b0*/  STS [R4+0x3e00], RZ ;  /* 0x003e00ff04007388 */ /* 0x0005e20000000800 */
[----:B------:R-:W-:Y:S05]  /*07c0*/  @P0 BRA `(.L_x_267) ;  /* 0xfffffffc00b00947 */ /* 0x000fea000383ffff */
[----:B------:R-:W-:-:S07]  /*07d0*/  IMAD.MOV.U32 R3, RZ, RZ, R6 ;  /* 0x000000ffff037224 */ /* 0x000fce00078e0006 */
.L_x_266:
[----:B------:R-:W-:Y:S05]  /*07e0*/  @!P1 BRA `(.L_x_261) ;  /* 0x0000000000789947 */ /* 0x000fea0003800000 */
[----:B------:R-:W-:Y:S02]  /*07f0*/  ISETP.GE.U32.AND P0, PT, R2, 0x7, PT ;  /* 0x000000070200780c */ /* 0x000fe40003f06070 */
[----:B------:R-:W-:-:S11]  /*0800*/  ISETP.NE.AND P1, PT, R7, RZ, PT ;  /* 0x000000ff0700720c */ /* 0x000fd60003f25270 */
[----:B------:R-:W-:Y:S05]  /*0810*/  @!P0 BRA `(.L_x_268) ;  /* 0x0000000000288947 */ /* 0x000fea0003800000 */
[C---:B------:R-:W-:Y:S02]  /*0820*/  IMAD R2, R3.reuse, 0x400, R0 ;  /* 0x0000040003027824 */ /* 0x040fe400078e0200 */
[----:B------:R-:W-:-:S03]  /*0830*/  VIADD R3, R3, 0x8 ;  /* 0x0000000803037836 */ /* 0x000fc60000000000 */
[----:B------:R3:W-:Y:S04]  /*0840*/  STS [R2+0x200], RZ ;  /* 0x000200ff02007388 */ /* 0x0007e80000000800 */
[----:B------:R3:W-:Y:S04]  /*0850*/  STS [R2+0x600], RZ ;  /* 0x000600ff02007388 */ /* 0x0007e80000000800 */
[----:B------:R3:W-:Y:S04]  /*0860*/  STS [R2+0xa00], RZ ;  /* 0x000a00ff02007388 */ /* 0x0007e80000000800 */
[----:B------:R3:W-:Y:S04]  /*0870*/  STS [R2+0xe00], RZ ;  /* 0x000e00ff02007388 */ /* 0x0007e80000000800 */
[----:B------:R3:W-:Y:S04]  /*0880*/  STS [R2+0x1200], RZ ;  /* 0x001200ff02007388 */ /* 0x0007e80000000800 */
[----:B------:R3:W-:Y:S04]  /*0890*/  STS [R2+0x1600], RZ ;  /* 0x001600ff02007388 */ /* 0x0007e80000000800 */
[----:B------:R3:W-:Y:S04]  /*08a0*/  STS [R2+0x1a00], RZ ;  /* 0x001a00ff02007388 */ /* 0x0007e80000000800 */
[----:B------:R3:W-:Y:S02]  /*08b0*/  STS [R2+0x1e00], RZ ;  /* 0x001e00ff02007388 */ /* 0x0007e40000000800 */
.L_x_268:
[----:B------:R-:W-:Y:S05]  /*08c0*/  @!P1 BRA `(.L_x_261) ;  /* 0x0000000000409947 */ /* 0x000fea0003800000 */
[----:B------:R-:W-:Y:S02]  /*08d0*/  ISETP.GE.U32.AND P0, PT, R8, 0x3, PT ;  /* 0x000000030800780c */ /* 0x000fe40003f06070 */
[----:B------:R-:W-:-:S11]  /*08e0*/  ISETP.NE.AND P1, PT, R5, RZ, PT ;  /* 0x000000ff0500720c */ /* 0x000fd60003f25270 */
[C---:B---3--:R-:W-:Y:S02]  /*08f0*/  @P0 IMAD R2, R3.reuse, 0x400, R0 ;  /* 0x0000040003020824 */ /* 0x048fe400078e0200 */
[----:B------:R-:W-:-:S03]  /*0900*/  @P0 VIADD R3, R3, 0x4 ;  /* 0x0000000403030836 */ /* 0x000fc60000000000 */
[----:B------:R4:W-:Y:S04]  /*0910*/  @P0 STS [R2+0x200], RZ ;  /* 0x000200ff02000388 */ /* 0x0009e80000000800 */
[----:B------:R4:W-:Y:S04]  /*0920*/  @P0 STS [R2+0x600], RZ ;  /* 0x000600ff02000388 */ /* 0x0009e80000000800 */
[----:B------:R4:W-:Y:S04]  /*0930*/  @P0 STS [R2+0xa00], RZ ;  /* 0x000a00ff02000388 */ /* 0x0009e80000000800 */
[----:B------:R4:W-:Y:S01]  /*0940*/  @P0 STS [R2+0xe00], RZ ;  /* 0x000e00ff02000388 */ /* 0x0009e20000000800 */
[----:B------:R-:W-:Y:S05]  /*0950*/  @!P1 BRA `(.L_x_261) ;  /* 0x00000000001c9947 */ /* 0x000fea0003800000 */
[----:B------:R-:W-:Y:S01]  /*0960*/  IMAD R3, R3, 0x400, R0 ;  /* 0x0000040003037824 */ /* 0x000fe200078e0200 */
[----:B------:R-:W-:-:S04]  /*0970*/  ISETP.NE.AND P0, PT, R5, 0x1, PT ;  /* 0x000000010500780c */ /* 0x000fc80003f05270 */
[----:B------:R3:W-:Y:S09]  /*0980*/  STS [R3+0x200], RZ ;  /* 0x000200ff03007388 */ /* 0x0007f20000000800 */
[----:B---3--:R-:W-:Y:S05]  /*0990*/  @!P0 BRA `(.L_x_261) ;  /* 0x00000000000c8947 */ /* 0x008fea0003800000 */
[----:B------:R-:W-:Y:S01]  /*09a0*/  ISETP.NE.AND P0, PT, R5, 0x2, PT ;  /* 0x000000020500780c */ /* 0x000fe20003f05270 */
[----:B------:R3:W-:-:S12]  /*09b0*/  STS [R3+0x600], RZ ;  /* 0x000600ff03007388 */ /* 0x0007d80000000800 */
[----:B------:R3:W-:Y:S02]  /*09c0*/  @P0 STS [R3+0xa00], RZ ;  /* 0x000a00ff03000388 */ /* 0x0007e40000000800 */
.L_x_261:
[----:B------:R-:W-:Y:S05]  /*09d0*/  BSYNC.RECONVERGENT B0 ;  /* 0x0000000000007941 */ /* 0x000fea0003800200 */
.L_x_260:
[----:B------:R-:W5:Y:S01]  /*09e0*/  LDCU.64 UR10, c[0x0][0x390] ;  /* 0x00007200ff0a77ac */ /* 0x000f620008000a00 */
[----:B------:R-:W-:Y:S02]  /*09f0*/  USHF.L.U32 UR4, UR6, 0x1e, URZ ;  /* 0x0000001e06047899 */ /* 0x000fe400080006ff */
[----:B------:R-:W-:Y:S02]  /*0a00*/  USHF.L.U64.HI UR5, UR6, 0x1e, UR7 ;  /* 0x0000001e06057899 */ /* 0x000fe40008010207 */
[----:B-----5:R-:W-:-:S04]  /*0a10*/  UIADD3 UR4, UP0, UPT, -UR4, UR10, URZ ;  /* 0x0000000a04047290 */ /* 0x020fc8000ff1e1ff */
[----:B------:R-:W-:Y:S02]  /*0a20*/  UIADD3.X UR5, UPT, UPT, ~UR5, UR11, URZ, UP0, !UPT ;  /* 0x0000000b05057290 */ /* 0x000fe400087fe5ff */
[----:B------:R-:W-:-:S04]  /*0a30*/  UISETP.LT.U32.AND UP0, UPT, UR4, 0x40000000, UPT ;  /* 0x400000000400788c */ /* 0x000fc8000bf01070 */
[----:B------:R-:W-:-:S04]  /*0a40*/  UISETP.LT.U32.AND.EX UP0, UPT, UR5, URZ, UPT, UP0 ;  /* 0x000000ff0500728c */ /* 0x000fc8000bf01100 */
[----:B------:R-:W-:Y:S02]  /*0a50*/  USEL UR10, UR4, 0x40000000, UP0 ;  /* 0x40000000040a7887 */ /* 0x000fe40008000000 */
[----:B------:R-:W-:Y:S02]  /*0a60*/  USEL UR11, UR5, URZ, UP0 ;  /* 0x000000ff050b7287 */ /* 0x000fe40008000000 */
[----:B------:R-:W-:-:S04]  /*0a70*/  UISETP.GT.U32.AND UP0, UPT, UR10, UR8, UPT ;  /* 0x000000080a00728c */ /* 0x000fc8000bf04070 */
[----:B------:R-:W-:Y:S01]  /*0a80*/  UISETP.GT.U32.AND.EX UP0, UPT, UR11, URZ, UPT, UP0 ;  /* 0x000000ff0b00728c */ /* 0x000fe2000bf04100 */
[----:B------:R-:W-:Y:S08]  /*0a90*/  BAR.SYNC.DEFER_BLOCKING 0x0 ;  /* 0x0000000000007b1d */ /* 0x000ff00000010000 */
[----:B------:R-:W-:Y:S06]  /*0aa0*/  BAR.SYNC.DEFER_BLOCKING 0x0 ;  /* 0x0000000000007b1d */ /* 0x000fec0000010000 */
[----:B------:R-:W-:Y:S05]  /*0ab0*/  BRA.U !UP0, `(.L_x_269) ;  /* 0x0000000d085c7547 */ /* 0x000fea000b800000 */
[----:B------:R-:W-:Y:S01]  /*0ac0*/  UMOV UR9, UR8 ;  /* 0x0000000800097c82 */ /* 0x000fe20008000000 */
[----:B------:R-:W-:-:S05]  /*0ad0*/  UMOV UR5, URZ ;  /* 0x000000ff00057c82 */ /* 0x000fca0008000000 */
.L_x_274:
[----:B-----5:R-:W5:Y:S01]  /*0ae0*/  LDCU.64 UR14, c[0x0][0x390] ;  /* 0x00007200ff0e77ac */ /* 0x020f620008000a00 */
[----:B------:R-:W-:Y:S02]  /*0af0*/  USHF.L.U32 UR12, UR6, 0x1e, URZ ;  /* 0x0000001e060c7899 */ /* 0x000fe400080006ff */
[----:B------:R-:W-:Y:S02]  /*0b00*/  USHF.L.U64.HI UR13, UR6, 0x1e, UR7 ;  /* 0x0000001e060d7899 */ /* 0x000fe40008010207 */
[----:B------:R-:W-:-:S04]  /*0b10*/  UIADD3 UR12, UP0, UPT, UR9, UR12, URZ ;  /* 0x0000000c090c7290 */ /* 0x000fc8000ff1e0ff */
[----:B------:R-:W-:Y:S02]  /*0b20*/  UIADD3.X UR13, UPT, UPT, UR5, UR13, URZ, UP0, !UPT ;  /* 0x0000000d050d7290 */ /* 0x000fe400087fe4ff */
[----:B------:R-:W-:Y:S02]  /*0b30*/  ULEA UR9, UP0, UR18, UR9, 0xb ;  /* 0x0000000912097291 */ /* 0x000fe4000f8058ff */
[----:B-----5:R-:W-:Y:S02]  /*0b40*/  UIADD3 UR14, UP1, UPT, -UR12, UR14, URZ ;  /* 0x0000000e0c0e7290 */ /* 0x020fe4000ff3e1ff */
[----:B------:R-:W-:Y:S02]  /*0b50*/  UIADD3.X UR5, UPT, UPT, URZ, UR5, URZ, UP0, !UPT ;  /* 0x00000005ff057290 */ /* 0x000fe400087fe4ff */
[----:B------:R-:W-:Y:S02]  /*0b60*/  UIADD3.X UR4, UPT, UPT, ~UR13, UR15, URZ, UP1, !UPT ;  /* 0x0000000f0d047290 */ /* 0x000fe40008ffe5ff */
[----:B------:R-:W-:-:S02]  /*0b70*/  UISETP.GE.U32.AND UP1, UPT, UR14, 0x800, UPT ;  /* 0x000008000e00788c */ /* 0x000fc4000bf26070 */
[----:B------:R-:W-:Y:S02]  /*0b80*/  UISETP.GE.U32.AND UP0, UPT, UR9, UR10, UPT ;  /* 0x0000000a0900728c */ /* 0x000fe4000bf06070 */
[----:B------:R-:W-:Y:S02]  /*0b90*/  UISETP.GE.U32.AND.EX UP1, UPT, UR4, URZ, UPT, UP1 ;  /* 0x000000ff0400728c */ /* 0x000fe4000bf26110 */
[----:B------:R-:W-:-:S07]  /*0ba0*/  UISETP.GE.U32.AND.EX UP0, UPT, UR5, UR11, UPT, UP0 ;  /* 0x0000000b0500728c */ /* 0x000fce000bf06100 */
[----:B0-----:R-:W-:Y:S05]  /*0bb0*/  BRA.U !UP1, `(.L_x_270) ;  /* 0x0000000109587547 */ /* 0x001fea000b800000 */
[----:B------:R-:W0:Y:S01]  /*0bc0*/  LDCU.64 UR14, c[0x0][0x388] ;  /* 0x00007100ff0e77ac */ /* 0x000e220008000a00 */
[----:B---34-:R-:W-:-:S04]  /*0bd0*/  IADD3 R2, P0, PT, R36, UR12, RZ ;  /* 0x0000000c24027c10 */ /* 0x018fc8000ff1e0ff */
[----:B--2---:R-:W-:Y:S02]  /*0be0*/  IADD3.X R3, PT, PT, RZ, UR13, RZ, P0, !PT ;  /* 0x0000000dff037c10 */ /* 0x004fe400087fe4ff */
        /* <DEDUP_REMOVED lines=16> */
[----:B-1----:R0:W5:Y:S04]  /*0cf0*/  LDG.E.64 R4, desc[UR16][R34.64+0x3800] ;  /* 0x0038001022047981 */ /* 0x002168000c1e1b00 */
[----:B------:R0:W5:Y:S01]  /*0d00*/  LDG.E.64 R2, desc[UR16][R34.64+0x3c00] ;  /* 0x003c001022027981 */ /* 0x000162000c1e1b00 */
[----:B------:R-:W-:Y:S05]  /*0d10*/  BRA `(.L_x_271) ;  /* 0x00000004003c7947 */ /* 0x000fea0003800000 */
.L_x_270:
[C---:B------:R-:W-:Y:S01]  /*0d20*/  ISETP.GE.AND P5, PT, R36.reuse, UR14, PT ;  /* 0x0000000e24007c0c */ /* 0x040fe2000bfa6270 */
[----:B------:R-:W0:Y:S01]  /*0d30*/  LDCU.64 UR20, c[0x0][0x388] ;  /* 0x00007100ff1477ac */ /* 0x000e220008000a00 */
[----:B---34-:R-:W-:Y:S01]  /*0d40*/  IADD3 R2, P0, PT, R36, UR12, RZ ;  /* 0x0000000c24027c10 */ /* 0x018fe2000ff1e0ff */
[----:B------:R-:W-:Y:S01]  /*0d50*/  IMAD.MOV.U32 R32, RZ, RZ, -0x1 ;  /* 0xffffffffff207424 */ /* 0x000fe200078e00ff */
[----:B------:R-:W1:Y:S01]  /*0d60*/  S2R R36, SR_TID.X ;  /* 0x0000000000247919 */ /* 0x000e620000002100 */
[----:B------:R-:W-:Y:S01]  /*0d70*/  ISETP.GE.AND P2, PT, R50, UR14, PT ;  /* 0x0000000e32007c0c */ /* 0x000fe2000bf46270 */
[----:B------:R-:W-:Y:S01]  /*0d80*/  IMAD.MOV.U32 R33, RZ, RZ, 0x7fffffff ;  /* 0x7fffffffff217424 */ /* 0x000fe200078e00ff */
[----:B------:R-:W-:Y:S01]  /*0d90*/  ISETP.GE.AND P3, PT, R48, UR14, PT ;  /* 0x0000000e30007c0c */ /* 0x000fe2000bf66270 */
[----:B--2---:R-:W-:Y:S02]  /*0da0*/  IMAD.X R3, RZ, RZ, UR13, P0 ;  /* 0x0000000dff037e24 */ /* 0x004fe400080e06ff */
[----:B------:R-:W-:-:S02]  /*0db0*/  IMAD.MOV.U32 R30, RZ, RZ, -0x1 ;  /* 0xffffffffff1e7424 */ /* 0x000fc400078e00ff */
[----:B------:R-:W-:Y:S01]  /*0dc0*/  IMAD.MOV.U32 R31, RZ, RZ, 0x7fffffff ;  /* 0x7fffffffff1f7424 */ /* 0x000fe200078e00ff */
[----:B0-----:R-:W-:-:S04]  /*0dd0*/  LEA R34, P0, R2, UR20, 0x3 ;  /* 0x0000001402227c11 */ /* 0x001fc8000f8018ff */
[----:B------:R-:W-:Y:S01]  /*0de0*/  LEA.HI.X R35, R2, UR21, R3, 0x3, P0 ;  /* 0x0000001502237c11 */ /* 0x000fe200080f1c03 */
[----:B------:R-:W-:Y:S02]  /*0df0*/  IMAD.MOV.U32 R28, RZ, RZ, -0x1 ;  /* 0xffffffffff1c7424 */ /* 0x000fe400078e00ff */
[----:B------:R-:W-:Y:S02]  /*0e00*/  IMAD.MOV.U32 R29, RZ, RZ, 0x7fffffff ;  /* 0x7fffffffff1d7424 */ /* 0x000fe400078e00ff */
[----:B------:R2:W5:Y:S01]  /*0e10*/  @!P5 LDG.E.64 R32, desc[UR16][R34.64] ;  /* 0x000000102220d981 */ /* 0x000562000c1e1b00 */
[C---:B-1----:R-:W-:Y:S01]  /*0e20*/  VIADD R4, R36.reuse, 0x180 ;  /* 0x0000018024047836 */ /* 0x042fe20000000000 */
[----:B------:R-:W-:Y:S01]  /*0e30*/  MOV R26, 0xffffffff ;  /* 0xffffffff001a7802 */ /* 0x000fe20000000f00 */
[----:B------:R-:W-:Y:S01]  /*0e40*/  VIADD R2, R36, 0x380 ;  /* 0x0000038024027836 */ /* 0x000fe20000000000 */
[----:B------:R2:W5:Y:S01]  /*0e50*/  @!P2 LDG.E.64 R30, desc[UR16][R34.64+0x400] ;  /* 0x00040010221ea981 */ /* 0x000562000c1e1b00 */
[----:B------:R-:W-:Y:S01]  /*0e60*/  IMAD.MOV.U32 R27, RZ, RZ, 0x7fffffff ;  /* 0x7fffffffff1b7424 */ /* 0x000fe200078e00ff */
[----:B------:R-:W-:-:S02]  /*0e70*/  ISETP.GE.AND P4, PT, R4, UR14, PT ;  /* 0x0000000e04007c0c */ /* 0x000fc4000bf86270 */
[----:B------:R-:W-:Y:S01]  /*0e80*/  ISETP.GE.AND P5, PT, R46, UR14, PT ;  /* 0x0000000e2e007c0c */ /* 0x000fe2000bfa6270 */
[----:B------:R2:W5:Y:S01]  /*0e90*/  @!P3 LDG.E.64 R28, desc[UR16][R34.64+0x800] ;  /* 0x00080010221cb981 */ /* 0x000562000c1e1b00 */
[----:B------:R-:W-:Y:S01]  /*0ea0*/  ISETP.GE.AND P1, PT, R2, UR14, PT ;  /* 0x0000000e02007c0c */ /* 0x000fe2000bf26270 */
[----:B------:R-:W-:Y:S01]  /*0eb0*/  VIADD R2, R36, 0x480 ;  /* 0x0000048024027836 */ /* 0x000fe20000000000 */
[----:B------:R-:W-:Y:S01]  /*0ec0*/  ISETP.GE.AND P2, PT, R44, UR14, PT ;  /* 0x0000000e2c007c0c */ /* 0x000fe2000bf46270 */
[----:B------:R-:W-:Y:S01]  /*0ed0*/  IMAD.MOV.U32 R24, RZ, RZ, -0x1 ;  /* 0xffffffffff187424 */ /* 0x000fe200078e00ff */
[----:B------:R-:W-:Y:S01]  /*0ee0*/  ISETP.GE.AND P3, PT, R42, UR14, PT ;  /* 0x0000000e2a007c0c */ /* 0x000fe2000bf66270 */
[----:B------:R-:W-:Y:S01]  /*0ef0*/  IMAD.MOV.U32 R25, RZ, RZ, 0x7fffffff ;  /* 0x7fffffffff197424 */ /* 0x000fe200078e00ff */
[----:B------:R-:W-:-:S03]  /*0f00*/  LOP3.LUT R3, R36, 0x400, RZ, 0xfc, !PT ;  /* 0x0000040024037812 */ /* 0x000fc600078efcff */
[----:B------:R2:W5:Y:S01]  /*0f10*/  @!P4 LDG.E.64 R26, desc[UR16][R34.64+0xc00] ;  /* 0x000c0010221ac981 */ /* 0x000562000c1e1b00 */
[----:B------:R-:W-:Y:S01]  /*0f20*/  ISETP.GE.AND P4, PT, R2, UR14, PT ;  /* 0x0000000e02007c0c */ /* 0x000fe2000bf86270 */
[----:B------:R-:W-:Y:S01]  /*0f30*/  VIADD R2, R36, 0x500 ;  /* 0x0000050024027836 */ /* 0x000fe20000000000 */
[----:B------:R-:W-:Y:S01]  /*0f40*/  ISETP.GE.AND P0, PT, R3, UR14, PT ;  /* 0x0000000e03007c0c */ /* 0x000fe2000bf06270 */
[----:B------:R-:W-:Y:S01]  /*0f50*/  IMAD.MOV.U32 R22, RZ, RZ, -0x1 ;  /* 0xffffffffff167424 */ /* 0x000fe200078e00ff */
[----:B------:R2:W5:Y:S01]  /*0f60*/  @!P5 LDG.E.64 R24, desc[UR16][R34.64+0x1000] ;  /* 0x001000102218d981 */ /* 0x000562000c1e1b00 */
[----:B------:R-:W-:Y:S01]  /*0f70*/  IMAD.MOV.U32 R23, RZ, RZ, 0x7fffffff ;  /* 0x7fffffffff177424 */ /* 0x000fe200078e00ff */
[----:B------:R-:W-:Y:S01]  /*0f80*/  ISETP.GE.AND P5, PT, R2, UR14, PT ;  /* 0x0000000e02007c0c */ /* 0x000fe2000bfa6270 */
[----:B------:R-:W-:Y:S02]  /*0f90*/  IMAD.MOV.U32 R20, RZ, RZ, -0x1 ;  /* 0xffffffffff147424 */ /* 0x000fe400078e00ff */
[----:B------:R-:W-:Y:S01]  /*0fa0*/  IMAD.MOV.U32 R21, RZ, RZ, 0x7fffffff ;  /* 0x7fffffffff157424 */ /* 0x000fe200078e00ff */
[C---:B------:R-:W-:Y:S01]  /*0fb0*/  IADD3 R3, PT, PT, R36.reuse, 0x580, RZ ;  /* 0x0000058024037810 */ /* 0x040fe20007ffe0ff */
[----:B------:R-:W-:Y:S01]  /*0fc0*/  VIADD R2, R36, 0x600 ;  /* 0x0000060024027836 */ /* 0x000fe20000000000 */
[----:B------:R2:W5:Y:S01]  /*0fd0*/  @!P2 LDG.E.64 R22, desc[UR16][R34.64+0x1400] ;  /* 0x001400102216a981 */ /* 0x000562000c1e1b00 */
[----:B------:R-:W-:Y:S01]  /*0fe0*/  IMAD.MOV.U32 R18, RZ, RZ, -0x1 ;  /* 0xffffffffff127424 */ /* 0x000fe200078e00ff */
[----:B------:R-:W-:Y:S01]  /*0ff0*/  ISETP.GE.AND P2, PT, R3, UR14, PT ;  /* 0x0000000e03007c0c */ /* 0x000fe2000bf46270 */
[----:B------:R-:W-:Y:S01]  /*1000*/  IMAD.MOV.U32 R19, RZ, RZ, 0x7fffffff ;  /* 0x7fffffffff137424 */ /* 0x000fe200078e00ff */
[----:B------:R2:W5:Y:S01]  /*1010*/  @!P3 LDG.E.64 R20, desc[UR16][R34.64+0x1800] ;  /* 0x001800102214b981 */ /* 0x000562000c1e1b00 */
[----:B------:R-:W-:Y:S01]  /*1020*/  IMAD.MOV.U32 R16, RZ, RZ, -0x1 ;  /* 0xffffffffff107424 */ /* 0x000fe200078e00ff */
[----:B------:R-:W-:Y:S01]  /*1030*/  ISETP.GE.AND P3, PT, R2, UR14, PT ;  /* 0x0000000e02007c0c */ /* 0x000fe2000bf66270 */
[----:B------:R-:W-:-:S02]  /*1040*/  IMAD.MOV.U32 R17, RZ, RZ, 0x7fffffff ;  /* 0x7fffffffff117424 */ /* 0x000fc400078e00ff */
[----:B------:R-:W-:Y:S01]  /*1050*/  IMAD.MOV.U32 R14, RZ, RZ, -0x1 ;  /* 0xffffffffff0e7424 */ /* 0x000fe200078e00ff */
[----:B------:R2:W5:Y:S01]  /*1060*/  @!P1 LDG.E.64 R18, desc[UR16][R34.64+0x1c00] ;  /* 0x001c001022129981 */ /* 0x000562000c1e1b00 */
[----:B------:R-:W-:Y:S02]  /*1070*/  IMAD.MOV.U32 R15, RZ, RZ, 0x7fffffff ;  /* 0x7fffffffff0f7424 */ /* 0x000fe400078e00ff */
[C---:B------:R-:W-:Y:S01]  /*1080*/  VIADD R2, R36.reuse, 0x680 ;  /* 0x0000068024027836 */ /* 0x040fe20000000000 */
[----:B------:R2:W5:Y:S01]  /*1090*/  @!P0 LDG.E.64 R16, desc[UR16][R34.64+0x2000] ;  /* 0x0020001022108981 */ /* 0x000562000c1e1b00 */
[----:B------:R-:W-:-:S03]  /*10a0*/  VIADD R3, R36, 0x700 ;  /* 0x0000070024037836 */ /* 0x000fc60000000000 */
[----:B------:R2:W5:Y:S01]  /*10b0*/  @!P4 LDG.E.64 R14, desc[UR16][R34.64+0x2400] ;  /* 0x00240010220ec981 */ /* 0x000562000c1e1b00 */
[----:B------:R-:W-:Y:S02]  /*10c0*/  ISETP.GE.AND P1, PT, R2, UR14, PT ;  /* 0x0000000e02007c0c */ /* 0x000fe4000bf26270 */
[----:B------:R-:W-:Y:S02]  /*10d0*/  ISETP.GE.AND P0, PT, R3, UR14, PT ;  /* 0x0000000e03007c0c */ /* 0x000fe4000bf06270 */
[----:B------:R-:W-:Y:S01]  /*10e0*/  ISETP.GE.AND P4, PT, R40, UR14, PT ;  /* 0x0000000e28007c0c */ /* 0x000fe2000bf86270 */
[----:B------:R-:W-:Y:S01]  /*10f0*/  IMAD.MOV.U32 R13, RZ, RZ, 0x7fffffff ;  /* 0x7fffffffff0d7424 */ /* 0x000fe200078e00ff */
[----:B------:R-:W-:Y:S01]  /*1100*/  MOV R12, 0xffffffff ;  /* 0xffffffff000c7802 */ /* 0x000fe20000000f00 */
[----:B------:R-:W-:Y:S01]  /*1110*/  IMAD.MOV.U32 R10, RZ, RZ, -0x1 ;  /* 0xffffffffff0a7424 */ /* 0x000fe200078e00ff */
[----:B------:R-:W-:Y:S01]  /*1120*/  MOV R2, 0xffffffff ;  /* 0xffffffff00027802 */ /* 0x000fe20000000f00 */
        /* <DEDUP_REMOVED lines=10> */
[----:B------:R-:W-:Y:S01]  /*11d0*/  IMAD.MOV.U32 R3, RZ, RZ, 0x7fffffff ;  /* 0x7fffffffff037424 */ /* 0x000fe200078e00ff */
[----:B------:R2:W5:Y:S04]  /*11e0*/  @!P1 LDG.E.64 R6, desc[UR16][R34.64+0x3400] ;  /* 0x0034001022069981 */ /* 0x000568000c1e1b00 */
[----:B------:R2:W5:Y:S04]  /*11f0*/  @!P0 LDG.E.64 R4, desc[UR16][R34.64+0x3800] ;  /* 0x0038001022048981 */ /* 0x000568000c1e1b00 */
[----:B------:R2:W5:Y:S02]  /*1200*/  @!P4 LDG.E.64 R2, desc[UR16][R34.64+0x3c00] ;  /* 0x003c00102202c981 */ /* 0x000564000c1e1b00 */
.L_x_271:
[----:B0-2---:R-:W0:Y:S02]  /*1210*/  LDC.64 R34, c[0x0][0x398] ;  /* 0x0000e600ff227b82 */ /* 0x005e240000000a00 */
[----:B0-----:R-:W-:-:S13]  /*1220*/  ISETP.GT.AND P0, PT, R35, R34, PT ;  /* 0x000000222300720c */ /* 0x001fda0003f04270 */
[----:B------:R-:W-:Y:S05]  /*1230*/  @!P0 BRA `(.L_x_272) ;  /* 0x0000000400788947 */ /* 0x000fea0003800000 */
[----:B------:R-:W0:Y:S01]  /*1240*/  S2UR UR12, SR_CgaCtaId ;  /* 0x00000000000c79c3 */ /* 0x000e220000008800 */
[----:B------:R-:W-:Y:S01]  /*1250*/  UMOV UR4, 0x400 ;  /* 0x0000040000047882 */ /* 0x000fe20000000000 */
[----:B-----5:R-:W-:Y:S01]  /*1260*/  LOP3.LUT R37, R3, 0x80000000, RZ, 0x3c, !PT ;  /* 0x8000000003257812 */ /* 0x020fe200078e3cff */
[----:B------:R-:W1:Y:S01]  /*1270*/  LDCU UR13, c[0x0][0x398] ;  /* 0x00007300ff0d77ac */ /* 0x000e620008000800 */
[----:B------:R-:W-:Y:S02]  /*1280*/  LOP3.LUT R39, R5, 0x80000000, RZ, 0x3c, !PT ;  /* 0x8000000005277812 */ /* 0x000fe400078e3cff */
[----:B------:R-:W-:Y:S02]  /*1290*/  LOP3.LUT R41, R7, 0x80000000, RZ, 0x3c, !PT ;  /* 0x8000000007297812 */ /* 0x000fe400078e3cff */
[----:B------:R-:W-:Y:S02]  /*12a0*/  LOP3.LUT R43, R9, 0x80000000, RZ, 0x3c, !PT ;  /* 0x80000000092b7812 */ /* 0x000fe400078e3cff */
[----:B------:R-:W-:-:S02]  /*12b0*/  LOP3.LUT R45, R11, 0x80000000, RZ, 0x3c, !PT ;  /* 0x800000000b2d7812 */ /* 0x000fc400078e3cff */
[----:B------:R-:W-:Y:S02]  /*12c0*/  LOP3.LUT R47, R13, 0x80000000, RZ, 0x3c, !PT ;  /* 0x800000000d2f7812 */ /* 0x000fe400078e3cff */
[----:B------:R-:W-:Y:S02]  /*12d0*/  LOP3.LUT R49, R15, 0x80000000, RZ, 0x3c, !PT ;  /* 0x800000000f317812 */ /* 0x000fe400078e3cff */
[----:B------:R-:W-:Y:S02]  /*12e0*/  LOP3.LUT R51, R17, 0x80000000, RZ, 0x3c, !PT ;  /* 0x8000000011337812 */ /* 0x000fe400078e3cff */
[----:B------:R-:W-:Y:S02]  /*12f0*/  LOP3.LUT R53, R19, 0x80000000, RZ, 0x3c, !PT ;  /* 0x8000000013357812 */ /* 0x000fe400078e3cff */
[----:B------:R-:W-:Y:S02]  /*1300*/  LOP3.LUT R55, R21, 0x80000000, RZ, 0x3c, !PT ;  /* 0x8000000015377812 */ /* 0x000fe400078e3cff */
[----:B------:R-:W-:-:S02]  /*1310*/  LOP3.LUT R57, R23, 0x80000000, RZ, 0x3c, !PT ;  /* 0x8000000017397812 */ /* 0x000fc400078e3cff */
[----:B------:R-:W-:Y:S01]  /*1320*/  LOP3.LUT R59, R25, 0x80000000, RZ, 0x3c, !PT ;  /* 0x80000000193b7812 */ /* 0x000fe200078e3cff */
[----:B0-----:R-:W-:Y:S01]  /*1330*/  ULEA UR12, UR12, UR4, 0x18 ;  /* 0x000000040c0c7291 */ /* 0x001fe2000f8ec0ff */
[----:B------:R-:W-:Y:S02]  /*1340*/  LOP3.LUT R61, R27, 0x80000000, RZ, 0x3c, !PT ;  /* 0x800000001b3d7812 */ /* 0x000fe400078e3cff */
[----:B------:R-:W-:Y:S01]  /*1350*/  LOP3.LUT R34, R29, 0x80000000, RZ, 0x3c, !PT ;  /* 0x800000001d227812 */ /* 0x000fe200078e3cff */
[----:B------:R-:W-:Y:S01]  /*1360*/  UMOV UR4, URZ ;  /* 0x000000ff00047c82 */ /* 0x000fe20008000000 */
[----:B------:R-:W-:Y:S02]  /*1370*/  LOP3.LUT R52, R31, 0x80000000, RZ, 0x3c, !PT ;  /* 0x800000001f347812 */ /* 0x000fe400078e3cff */
[----:B-1----:R-:W-:-:S07]  /*1380*/  LOP3.LUT R54, R33, 0x80000000, RZ, 0x3c, !PT ;  /* 0x8000000021367812 */ /* 0x002fce00078e3cff */
.L_x_273:
[----:B0-----:R-:W-:Y:S01]  /*1390*/  IMAD R56, RZ, RZ, -UR13 ;  /* 0x8000000dff387e24 */ /* 0x001fe2000f8e02ff */
[----:B------:R-:W-:Y:S01]  /*13a0*/  SHF.R.U64 R60, R30, UR13, R52 ;  /* 0x0000000d1e3c7c19 */ /* 0x000fe20008001234 */
[----:B------:R-:W-:Y:S01]  /*13b0*/  IMAD.MOV.U32 R58, RZ, RZ, -0x1 ;  /* 0xffffffffff3a7424 */ /* 0x000fe200078e00ff */
[----:B------:R-:W-:Y:S02]  /*13c0*/  ULEA UR14, UR4, UR12, 0xa ;  /* 0x0000000c040e7291 */ /* 0x000fe4000f8e50ff */
[----:B------:R-:W-:Y:S01]  /*13d0*/  VIADDMNMX R56, R56, R35, 0x8, PT ;  /* 0x0000000838387446 */ /* 0x000fe20003800123 */
[----:B------:R-:W-:-:S03]  /*13e0*/  UIADD3 UR4, UPT, UPT, UR4, 0x1, URZ ;  /* 0x0000000104047890 */ /* 0x000fc6000fffe0ff */
[----:B------:R-:W-:Y:S02]  /*13f0*/  SHF.L.U32 R56, R58, R56, RZ ;  /* 0x000000383a387219 */ /* 0x000fe400000006ff */
[----:B------:R-:W-:Y:S02]  /*1400*/  SHF.R.U64 R58, R32, UR13, R54 ;  /* 0x0000000d203a7c19 */ /* 0x000fe40008001236 */
[-C--:B------:R-:W-:Y:S02]  /*1410*/  LOP3.LUT R60, R60, R56.reuse, RZ, 0x30, !PT ;  /* 0x000000383c3c7212 */ /* 0x080fe400078e30ff */
[----:B------:R-:W-:Y:S02]  /*1420*/  LOP3.LUT R58, R58, R56, RZ, 0x30, !PT ;  /* 0x000000383a3a7212 */ /* 0x000fe400078e30ff */
[----:B------:R-:W-:Y:S02]  /*1430*/  LEA R60, R60, UR14, 0x2 ;  /* 0x0000000e3c3c7c11 */ /* 0x000fe4000f8e10ff */
[----:B------:R-:W-:-:S05]  /*1440*/  LEA R58, R58, UR14, 0x2 ;  /* 0x0000000e3a3a7c11 */ /* 0x000fca000f8e10ff */
[----:B------:R0:W-:Y:S04]  /*1450*/  ATOMS.POPC.INC.32 RZ, [R58+URZ] ;  /* 0x000000003aff7f8c */ /* 0x0001e8000d8000ff */
[----:B------:R1:W-:Y:S01]  /*1460*/  ATOMS.POPC.INC.32 RZ, [R60+URZ] ;  /* 0x000000003cff7f8c */ /* 0x0003e2000d8000ff */
[----:B0-----:R-:W-:Y:S02]  /*1470*/  SHF.R.U64 R58, R28, UR13, R34 ;  /* 0x0000000d1c3a7c19 */ /* 0x001fe40008001222 */
[----:B-1----:R-:W-:Y:S02]  /*1480*/  SHF.R.U64 R60, R26, UR13, R61 ;  /* 0x0000000d1a3c7c19 */ /* 0x002fe4000800123d */
[-C--:B------:R-:W-:Y:S02]  /*1490*/  LOP3.LUT R58, R58, R56.reuse, RZ, 0x30, !PT ;  /* 0x000000383a3a7212 */ /* 0x080fe400078e30ff */
[----:B------:R-:W-:-:S02]  /*14a0*/  LOP3.LUT R60, R60, R56, RZ, 0x30, !PT ;  /* 0x000000383c3c7212 */ /* 0x000fc400078e30ff */
[----:B------:R-:W-:Y:S02]  /*14b0*/  LEA R58, R58, UR14, 0x2 ;  /* 0x0000000e3a3a7c11 */ /* 0x000fe4000f8e10ff */
[----:B------:R-:W-:-:S03]  /*14c0*/  LEA R60, R60, UR14, 0x2 ;  /* 0x0000000e3c3c7c11 */ /* 0x000fc6000f8e10ff */
        /* <DEDUP_REMOVED lines=43> */
[----:B-1----:R-:W-:Y:S01]  /*1780*/  SHF.R.U64 R60, R2, UR13, R37 ;  /* 0x0000000d023c7c19 */ /* 0x002fe20008001225 */
[----:B------:R-:W-:Y:S01]  /*1790*/  UIADD3 UR13, UPT, UPT, UR13, 0x8, URZ ;  /* 0x000000080d0d7890 */ /* 0x000fe2000fffe0ff */
[-C--:B------:R-:W-:Y:S02]  /*17a0*/  LOP3.LUT R58, R58, R56.reuse, RZ, 0x30, !PT ;  /* 0x000000383a3a7212 */ /* 0x080fe400078e30ff */
[----:B------:R-:W-:-:S02]  /*17b0*/  LOP3.LUT R56, R60, R56, RZ, 0x30, !PT ;  /* 0x000000383c387212 */ /* 0x000fc400078e30ff */
[----:B------:R-:W-:Y:S02]  /*17c0*/  LEA R58, R58, UR14, 0x2 ;  /* 0x0000000e3a3a7c11 */ /* 0x000fe4000f8e10ff */
[----:B------:R-:W-:Y:S02]  /*17d0*/  ISETP.LE.AND P0, PT, R35, UR13, PT ;  /* 0x0000000d23007c0c */ /* 0x000fe4000bf03270 */
[----:B------:R-:W-:Y:S01]  /*17e0*/  LEA R56, R56, UR14, 0x2 ;  /* 0x0000000e38387c11 */ /* 0x000fe2000f8e10ff */
[----:B------:R0:W-:Y:S04]  /*17f0*/  ATOMS.POPC.INC.32 RZ, [R58+URZ] ;  /* 0x000000003aff7f8c */ /* 0x0001e8000d8000ff */
[----:B------:R0:W-:Y:S06]  /*1800*/  ATOMS.POPC.INC.32 RZ, [R56+URZ] ;  /* 0x0000000038ff7f8c */ /* 0x0001ec000d8000ff */
[----:B------:R-:W-:Y:S05]  /*1810*/  @!P0 BRA `(.L_x_273) ;  /* 0xfffffff800dc8947 */ /* 0x000fea000383ffff */
.L_x_272:
[----:B------:R-:W-:Y:S05]  /*1820*/  BRA.U !UP0, `(.L_x_274) ;  /* 0xfffffff108ac7547 */ /* 0x000fea000b83ffff */
.L_x_269:
[----:B------:R-:W-:Y:S01]  /*1830*/  BAR.SYNC.DEFER_BLOCKING 0x0 ;  /* 0x0000000000007b1d */ /* 0x000fe20000010000 */
[----:B------:R-:W-:-:S05]  /*1840*/  ISETP.NE.AND P0, PT, R38, RZ, PT ;  /* 0x000000ff2600720c */ /* 0x000fca0003f05270 */
[----:B------:R-:W-:Y:S08]  /*1850*/  BSSY.RECONVERGENT B0, `(.L_x_275) ;  /* 0x0000176000007945 */ /* 0x000ff00003800200 */
[----:B------:R-:W-:Y:S05]  /*1860*/  @P0 BRA `(.L_x_276) ;  /* 0x0000001400d00947 */ /* 0x000fea0003800000 */
[----:B--2345:R-:W2:Y:S02]  /*1870*/  LDC.64 R2, c[0x0][0x398] ;  /* 0x0000e600ff027b82 */ /* 0x03cea40000000a00 */
[----:B--2---:R-:W-:-:S04]  /*1880*/  IADD3 R2, PT, PT, R3, 0x7, -R2 ;  /* 0x0000000703027810 */ /* 0x004fc80007ffe802 */
[----:B------:R-:W-:-:S04]  /*1890*/  SHF.R.S32.HI R3, RZ, 0x1f, R2 ;  /* 0x0000001fff037819 */ /* 0x000fc80000011402 */
[----:B------:R-:W-:-:S04]  /*18a0*/  LEA.HI R3, R3, R2, RZ, 0x3 ;  /* 0x0000000203037211 */ /* 0x000fc800078f18ff */
[----:B------:R-:W-:Y:S01]  /*18b0*/  SHF.R.S32.HI R5, RZ, 0x3, R3 ;  /* 0x00000003ff057819 */ /* 0x000fe20000011403 */
[----:B------:R-:W-:-:S03]  /*18c0*/  IMAD.MOV.U32 R3, RZ, RZ, RZ ;  /* 0x000000ffff037224 */ /* 0x000fc600078e00ff */
[C---:B01----:R-:W-:Y:S01]  /*18d0*/  LOP3.LUT R4, R5.reuse, 0xffffff8, RZ, 0xc0, !PT ;  /* 0x0ffffff805047812 */ /* 0x043fe200078ec0ff */
[----:B------:R-:W-:-:S05]  /*18e0*/  VIADD R14, R5, 0xffffffff ;  /* 0xffffffff050e7836 */ /* 0x000fca0000000000 */
[----:B------:R-:W-:-:S13]  /*18f0*/  ISETP.GE.U32.AND P0, PT, R14, 0x7, PT ;  /* 0x000000070e00780c */ /* 0x000fda0003f06070 */
[----:B------:R-:W-:Y:S05]  /*1900*/  @!P0 BRA `(.L_x_277) ;  /* 0x0000000400708947 */ /* 0x000fea0003800000 */
[----:B------:R-:W0:Y:S01]  /*1910*/  LDC.64 R2, c[0x0][0x380] ;  /* 0x0000e000ff027b82 */ /* 0x000e220000000a00 */
[----:B------:R-:W-:-:S07]  /*1920*/  IMAD.MOV.U32 R7, RZ, RZ, RZ ;  /* 0x000000ffff077224 */ /* 0x000fce00078e00ff */
.L_x_294:
[----:B0-----:R-:W-:Y:S01]  /*1930*/  IMAD R9, R7, 0x400, R0 ;  /* 0x0000040007097824 */ /* 0x001fe200078e0200 */
[----:B------:R-:W-:Y:S04]  /*1940*/  BSSY.RECONVERGENT B1, `(.L_x_278) ;  /* 0x000000f000017945 */ /* 0x000fe80003800200 */
[----:B-1234-:R-:W1:Y:S04]  /*1950*/  LDS R12, [R9] ;  /* 0x00000000090c7984 */ /* 0x01ee680000000800 */
[----:B------:R2:W3:Y:S04]  /*1960*/  LDS R15, [R9+0x400] ;  /* 0x00040000090f7984 */ /* 0x0004e80000000800 */
[----:B------:R2:W4:Y:S04]  /*1970*/  LDS R16, [R9+0x800] ;  /* 0x0008000009107984 */ /* 0x0005280000000800 */
[----:B------:R2:W0:Y:S04]  /*1980*/  LDS R17, [R9+0xc00] ;  /* 0x000c000009117984 */ /* 0x0004280000000800 */
[----:B------:R2:W0:Y:S04]  /*1990*/  LDS R18, [R9+0x1000] ;  /* 0x0010000009127984 */ /* 0x0004280000000800 */
[----:B------:R2:W0:Y:S04]  /*19a0*/  LDS R19, [R9+0x1400] ;  /* 0x0014000009137984 */ /* 0x0004280000000800 */
[----:B------:R2:W0:Y:S04]  /*19b0*/  LDS R8, [R9+0x1800] ;  /* 0x0018000009087984 */ /* 0x0004280000000800 */
[----:B------:R2:W0:Y:S01]  /*19c0*/  LDS R6, [R9+0x1c00] ;  /* 0x001c000009067984 */ /* 0x0004220000000800 */
[----:B-1----:R-:W-:-:S13]  /*19d0*/  ISETP.NE.AND P0, PT, R12, RZ, PT ;  /* 0x000000ff0c00720c */ /* 0x002fda0003f05270 */
[----:B--234-:R-:W-:Y:S05]  /*19e0*/  @!P0 BRA `(.L_x_279) ;  /* 0x0000000000108947 */ /* 0x01cfea0003800000 */
[----:B------:R-:W-:Y:S02]  /*19f0*/  IMAD R11, R7, 0x100, R36 ;  /* 0x00000100070b7824 */ /* 0x000fe400078e0224 */
[----:B------:R-:W-:Y:S02]  /*1a00*/  IMAD.MOV.U32 R13, RZ, RZ, RZ ;  /* 0x000000ffff0d7224 */ /* 0x000fe400078e00ff */
[----:B0-----:R-:W-:-:S05]  /*1a10*/  IMAD.WIDE.U32 R10, R11, 0x8, R2 ;  /* 0x000000080b0a7825 */ /* 0x001fca00078e0002 */
[----:B------:R1:W-:Y:S02]  /*1a20*/  REDG.E.ADD.64.STRONG.GPU desc[UR16][R10.64], R12 ;  /* 0x0000000c0a00798e */ /* 0x0003e4000c12e510 */
.L_x_279:
[----:B------:R-:W-:Y:S05]  /*1a30*/  BSYNC.RECONVERGENT B1 ;  /* 0x0000000000017941 */ /* 0x000fea0003800200 */
.L_x_278:
[----:B------:R-:W-:Y:S01]  /*1a40*/  ISETP.NE.AND P6, PT, R15, RZ, PT ;  /* 0x000000ff0f00720c */ /* 0x000fe20003fc5270 */
[----:B------:R-:W-:Y:S01]  /*1a50*/  BSSY.RECONVERGENT B1, `(.L_x_280) ;  /* 0x000000e000017945 */ /* 0x000fe20003800200 */
[----:B------:R-:W-:Y:S02]  /*1a60*/  ISETP.NE.AND P0, PT, R16, RZ, PT ;  /* 0x000000ff1000720c */ /* 0x000fe40003f05270 */
[----:B0-----:R-:W-:Y:S02]  /*1a70*/  ISETP.NE.AND P1, PT, R17, RZ, PT ;  /* 0x000000ff1100720c */ /* 0x001fe40003f25270 */
[----:B------:R-:W-:Y:S02]  /*1a80*/  ISETP.NE.AND P2, PT, R18, RZ, PT ;  /* 0x000000ff1200720c */ /* 0x000fe40003f45270 */
[----:B------:R-:W-:Y:S02]  /*1a90*/  ISETP.NE.AND P3, PT, R19, RZ, PT ;  /* 0x000000ff1300720c */ /* 0x000fe40003f65270 */
[----:B------:R-:W-:-:S02]  /*1aa0*/  ISETP.NE.AND P4, PT, R8, RZ, PT ;  /* 0x000000ff0800720c */ /* 0x000fc40003f85270 */
[----:B------:R-:W-:Y:S01]  /*1ab0*/  ISETP.NE.AND P5, PT, R6, RZ, PT ;  /* 0x000000ff0600720c */ /* 0x000fe20003fa5270 */
[----:B------:R-:W-:-:S12]  /*1ac0*/  @!P6 BRA `(.L_x_281) ;  /* 0x000000000018e947 */ /* 0x000fd80003800000 */
[----:B-1----:R-:W-:Y:S01]  /*1ad0*/  LEA R11, R7, R36, 0x8 ;  /* 0x00000024070b7211 */ /* 0x002fe200078e40ff */
[----:B------:R-:W-:Y:S02]  /*1ae0*/  IMAD.MOV.U32 R12, RZ, RZ, R15 ;  /* 0x000000ffff0c7224 */ /* 0x000fe400078e000f */
[----:B------:R-:W-:Y:S02]  /*1af0*/  IMAD.MOV.U32 R13, RZ, RZ, RZ ;  /* 0x000000ffff0d7224 */ /* 0x000fe400078e00ff */
[----:B------:R-:W-:-:S04]  /*1b00*/  VIADD R11, R11, 0x100 ;  /* 0x000001000b0b7836 */ /* 0x000fc80000000000 */
[----:B------:R-:W-:-:S05]  /*1b10*/  IMAD.WIDE.U32 R10, R11, 0x8, R2 ;  /* 0x000000080b0a7825 */ /* 0x000fca00078e0002 */
[----:B------:R0:W-:Y:S02]  /*1b20*/  REDG.E.ADD.64.STRONG.GPU desc[UR16][R10.64], R12 ;  /* 0x0000000c0a00798e */ /* 0x0001e4000c12e510 */
.L_x_281:
[----:B------:R-:W-:Y:S05]  /*1b30*/  BSYNC.RECONVERGENT B1 ;  /* 0x0000000000017941 */ /* 0x000fea0003800200 */
.L_x_280:
[----:B------:R-:W-:Y:S04]  /*1b40*/  BSSY.RECONVERGENT B1, `(.L_x_282) ;  /* 0x0000008000017945 */ /* 0x000fe80003800200 */
[----:B------:R-:W-:Y:S05]  /*1b50*/  @!P0 BRA `(.L_x_283) ;  /* 0x0000000000188947 */ /* 0x000fea0003800000 */
[----:B01----:R-:W-:Y:S02]  /*1b60*/  IMAD R11, R7, 0x100, R36 ;  /* 0x00000100070b7824 */ /* 0x003fe400078e0224 */
[----:B------:R-:W-:Y:S02]  /*1b70*/  IMAD.MOV.U32 R12, RZ, RZ, R16 ;  /* 0x000000ffff0c7224 */ /* 0x000fe400078e0010 */
[----:B------:R-:W-:Y:S02]  /*1b80*/  VIADD R11, R11, 0x200 ;  /* 0x000002000b0b7836 */ /* 0x000fe40000000000 */
[----:B------:R-:W-:Y:S02]  /*1b90*/  IMAD.MOV.U32 R13, RZ, RZ, RZ ;  /* 0x000000ffff0d7224 */ /* 0x000fe400078e00ff */
[----:B------:R-:W-:-:S05]  /*1ba0*/  IMAD.WIDE.U32 R10, R11, 0x8, R2 ;  /* 0x000000080b0a7825 */ /* 0x000fca00078e0002 */
[----:B------:R2:W-:Y:S02]  /*1bb0*/  REDG.E.ADD.64.STRONG.GPU desc[UR16][R10.64], R12 ;  /* 0x0000000c0a00798e */ /* 0x0005e4000c12e510 */
.L_x_283:
[----:B------:R-:W-:Y:S05]  /*1bc0*/  BSYNC.RECONVERGENT B1 ;  /* 0x0000000000017941 */ /* 0x000fea0003800200 */
.L_x_282:
[----:B------:R-:W-:Y:S04]  /*1bd0*/  BSSY.RECONVERGENT B1, `(.L_x_284) ;  /* 0x0000008000017945 */ /* 0x000fe80003800200 */
[----:B------:R-:W-:Y:S05]  /*1be0*/  @!P1 BRA `(.L_x_285) ;  /* 0x0000000000189947 */ /* 0x000fea0003800000 */
[----:B012---:R-:W-:Y:S01]  /*1bf0*/  IMAD R11, R7, 0x100, R36 ;  /* 0x00000100070b7824 */ /* 0x007fe200078e0224 */
[----:B------:R-:W-:Y:S01]  /*1c00*/  MOV R12, R17 ;  /* 0x00000011000c7202 */ /* 0x000fe20000000f00 */
[----:B------:R-:W-:Y:S02]  /*1c10*/  IMAD.MOV.U32 R13, RZ, RZ, RZ ;  /* 0x000000ffff0d7224 */ /* 0x000fe400078e00ff */
[----:B------:R-:W-:-:S04]  /*1c20*/  VIADD R11, R11, 0x300 ;  /* 0x000003000b0b7836 */ /* 0x000fc80000000000 */
[----:B------:R-:W-:-:S05]  /*1c30*/  IMAD.WIDE.U32 R10, R11, 0x8, R2 ;  /* 0x000000080b0a7825 */ /* 0x000fca00078e0002 */
[----:B------:R3:W-:Y:S02]  /*1c40*/  REDG.E.ADD.64.STRONG.GPU desc[UR16][R10.64], R12 ;  /* 0x0000000c0a00798e */ /* 0x0007e4000c12e510 */
.L_x_285:
[----:B------:R-:W-:Y:S05]  /*1c50*/  BSYNC.RECONVERGENT B1 ;  /* 0x0000000000017941 */ /* 0x000fea0003800200 */
.L_x_284:
[----:B------:R-:W-:Y:S04]  /*1c60*/  BSSY.RECONVERGENT B1, `(.L_x_286) ;  /* 0x0000008000017945 */ /* 0x000fe80003800200 */
[----:B------:R-:W-:Y:S05]  /*1c70*/  @!P2 BRA `(.L_x_287) ;  /* 0x000000000018a947 */ /* 0x000fea0003800000 */
[----:B0123--:R-:W-:Y:S02]  /*1c80*/  IMAD R11, R7, 0x100, R36 ;  /* 0x00000100070b7824 */ /* 0x00ffe400078e0224 */
[----:B------:R-:W-:Y:S02]  /*1c90*/  IMAD.MOV.U32 R12, RZ, RZ, R18 ;  /* 0x000000ffff0c7224 */ /* 0x000fe400078e0012 */
[----:B------:R-:W-:Y:S02]  /*1ca0*/  VIADD R11, R11, 0x400 ;  /* 0x000004000b0b7836 */ /* 0x000fe40000000000 */
[----:B------:R-:W-:Y:S02]  /*1cb0*/  IMAD.MOV.U32 R13, RZ, RZ, RZ ;  /* 0x000000ffff0d7224 */ /* 0x000fe400078e00ff */
[----:B------:R-:W-:-:S05]  /*1cc0*/  IMAD.WIDE.U32 R10, R11, 0x8, R2 ;  /* 0x000000080b0a7825 */ /* 0x000fca00078e0002 */
[----:B------:R4:W-:Y:S02]  /*1cd0*/  REDG.E.ADD.64.STRONG.GPU desc[UR16][R10.64], R12 ;  /* 0x0000000c0a00798e */ /* 0x0009e4000c12e510 */
.L_x_287:
[----:B------:R-:W-:Y:S05]  /*1ce0*/  BSYNC.RECONVERGENT B1 ;  /* 0x0000000000017941 */ /* 0x000fea0003800200 */
.L_x_286:
[----:B------:R-:W-:Y:S04]  /*1cf0*/  BSSY.RECONVERGENT B1, `(.L_x_288) ;  /* 0x0000008000017945 */ /* 0x000fe80003800200 */
[----:B------:R-:W-:Y:S05]  /*1d00*/  @!P3 BRA `(.L_x_289) ;  /* 0x000000000018b947 */ /* 0x000fea0003800000 */
[----:B01234-:R-:W-:Y:S02]  /*1d10*/  IMAD R11, R7, 0x100, R36 ;  /* 0x00000100070b7824 */ /* 0x01ffe400078e0224 */
[----:B------:R-:W-:Y:S02]  /*1d20*/  IMAD.MOV.U32 R12, RZ, RZ, R19 ;  /* 0x000000ffff0c7224 */ /* 0x000fe400078e0013 */
[----:B------:R-:W-:Y:S02]  /*1d30*/  VIADD R11, R11, 0x500 ;  /* 0x000005000b0b7836 */ /* 0x000fe40000000000 */
[----:B------:R-:W-:Y:S02]  /*1d40*/  IMAD.MOV.U32 R13, RZ, RZ, RZ ;  /* 0x000000ffff0d7224 */ /* 0x000fe400078e00ff */
[----:B------:R-:W-:-:S05]  /*1d50*/  IMAD.WIDE.U32 R10, R11, 0x8, R2 ;  /* 0x000000080b0a7825 */ /* 0x000fca00078e0002 */
[----:B------:R0:W-:Y:S02]  /*1d60*/  REDG.E.ADD.64.STRONG.GPU desc[UR16][R10.64], R12 ;  /* 0x0000000c0a00798e */ /* 0x0001e4000c12e510 */
.L_x_289:
[----:B------:R-:W-:Y:S05]  /*1d70*/  BSYNC.RECONVERGENT B1 ;  /* 0x0000000000017941 */ /* 0x000fea0003800200 */
.L_x_288:
[----:B------:R-:W-:Y:S04]  /*1d80*/  BSSY.RECONVERGENT B1, `(.L_x_290) ;  /* 0x0000007000017945 */ /* 0x000fe80003800200 */
[----:B------:R-:W-:Y:S05]  /*1d90*/  @!P4 BRA `(.L_x_291) ;  /* 0x000000000014c947 */ /* 0x000fea0003800000 */
[----:B01234-:R-:W-:Y:S01]  /*1da0*/  LEA R11, R7, R36, 0x8 ;  /* 0x00000024070b7211 */ /* 0x01ffe200078e40ff */
[----:B------:R-:W-:-:S04]  /*1db0*/  IMAD.MOV.U32 R9, RZ, RZ, RZ ;  /* 0x000000ffff097224 */ /* 0x000fc800078e00ff */
[----:B------:R-:W-:-:S04]  /*1dc0*/  VIADD R11, R11, 0x600 ;  /* 0x000006000b0b7836 */ /* 0x000fc80000000000 */
[----:B------:R-:W-:-:S05]  /*1dd0*/  IMAD.WIDE.U32 R10, R11, 0x8, R2 ;  /* 0x000000080b0a7825 */ /* 0x000fca00078e0002 */
[----:B------:R0:W-:Y:S02]  /*1de0*/  REDG.E.ADD.64.STRONG.GPU desc[UR16][R10.64], R8 ;  /* 0x000000080a00798e */ /* 0x0001e4000c12e510 */
.L_x_291:
[----:B------:R-:W-:Y:S05]  /*1df0*/  BSYNC.RECONVERGENT B1 ;  /* 0x0000000000017941 */ /* 0x000fea0003800200 */
.L_x_290:
[----:B------:R-:W-:Y:S04]  /*1e00*/  BSSY.RECONVERGENT B1, `(.L_x_292) ;  /* 0x0000008000017945 */ /* 0x000fe80003800200 */
[----:B------:R-:W-:Y:S05]  /*1e10*/  @!P5 BRA `(.L_x_293) ;  /* 0x000000000018d947 */ /* 0x000fea0003800000 */
[----:B0-----:R-:W-:Y:S02]  /*1e20*/  IMAD R9, R7, 0x100, R36 ;  /* 0x0000010007097824 */ /* 0x001fe400078e0224 */
[----:B-1234-:R-:W-:Y:S02]  /*1e30*/  IMAD.MOV.U32 R10, RZ, RZ, R6 ;  /* 0x000000ffff0a7224 */ /* 0x01efe400078e0006 */
[----:B------:R-:W-:Y:S02]  /*1e40*/  VIADD R9, R9, 0x700 ;  /* 0x0000070009097836 */ /* 0x000fe40000000000 */
[----:B------:R-:W-:Y:S02]  /*1e50*/  IMAD.MOV.U32 R11, RZ, RZ, RZ ;  /* 0x000000ffff0b7224 */ /* 0x000fe400078e00ff */
[----:B------:R-:W-:-:S05]  /*1e60*/  IMAD.WIDE.U32 R8, R9, 0x8, R2 ;  /* 0x0000000809087825 */ /* 0x000fca00078e0002 */
[----:B------:R0:W-:Y:S02]  /*1e70*/  REDG.E.ADD.64.STRONG.GPU desc[UR16][R8.64], R10 ;  /* 0x0000000a0800798e */ /* 0x0001e4000c12e510 */
.L_x_293:
[----:B------:R-:W-:Y:S05]  /*1e80*/  BSYNC.RECONVERGENT B1 ;  /* 0x0000000000017941 */ /* 0x000fea0003800200 */
.L_x_292:
[----:B------:R-:W-:-:S05]  /*1e90*/  VIADD R7, R7, 0x8 ;  /* 0x0000000807077836 */ /* 0x000fca0000000000 */
[----:B------:R-:W-:-:S13]  /*1ea0*/  ISETP.NE.AND P0, PT, R7, R4, PT ;  /* 0x000000040700720c */ /* 0x000fda0003f05270 */
[----:B------:R-:W-:Y:S05]  /*1eb0*/  @P0 BRA `(.L_x_294) ;  /* 0xfffffff8009c0947 */ /* 0x000fea000383ffff */
[----:B------:R-:W-:-:S07]  /*1ec0*/  IMAD.MOV.U32 R3, RZ, RZ, R4 ;  /* 0x000000ffff037224 */ /* 0x000fce00078e0004 */
.L_x_277:
[C---:B01234-:R-:W-:Y:S02]  /*1ed0*/  LOP3.LUT R12, R5.reuse, 0x7, RZ, 0xc0, !PT ;  /* 0x00000007050c7812 */ /* 0x05ffe400078ec0ff */
[C---:B------:R-:W-:Y:S02]  /*1ee0*/  LOP3.LUT R13, R5.reuse, 0x3, RZ, 0xc0, !PT ;  /* 0x00000003050d7812 */ /* 0x040fe400078ec0ff */
[C---:B------:R-:W-:Y:S02]  /*1ef0*/  ISETP.NE.AND P0, PT, R12.reuse, RZ, PT ;  /* 0x000000ff0c00720c */ /* 0x040fe40003f05270 */
[----:B------:R-:W-:Y:S01]  /*1f00*/  LOP3.LUT R2, R5, 0x1, RZ, 0xc0, !PT ;  /* 0x0000000105027812 */ /* 0x000fe200078ec0ff */
[----:B------:R-:W-:Y:S01]  /*1f10*/  VIADD R5, R12, 0xffffffff ;  /* 0xffffffff0c057836 */ /* 0x000fe20000000000 */
[----:B------:R-:W-:-:S09]  /*1f20*/  IADD3 R15, PT, PT, R13, -0x1, RZ ;  /* 0xffffffff0d0f7810 */ /* 0x000fd20007ffe0ff */
[----:B------:R-:W-:Y:S05]  /*1f30*/  @!P0 BRA `(.L_x_295) ;  /* 0x0000000400708947 */ /* 0x000fea0003800000 */
[----:B------:R-:W-:-:S13]  /*1f40*/  ISETP.GE.U32.AND P0, PT, R5, 0x3, PT ;  /* 0x000000030500780c */ /* 0x000fda0003f06070 */
[----:B------:R-:W-:Y:S05]  /*1f50*/  @!P0 BRA `(.L_x_296) ;  /* 0x0000000000c08947 */ /* 0x000fea0003800000 */
[----:B------:R-:W-:Y:S01]  /*1f60*/  IMAD R6, R3, 0x400, R0 ;  /* 0x0000040003067824 */ /* 0x000fe200078e0200 */
[----:B------:R-:W-:Y:S04]  /*1f70*/  BSSY.RECONVERGENT B1, `(.L_x_297) ;  /* 0x000000f000017945 */ /* 0x000fe80003800200 */
[----:B------:R-:W0:Y:S04]  /*1f80*/  LDS R8, [R6] ;  /* 0x0000000006087984 */ /* 0x000e280000000800 */
[----:B------:R-:W1:Y:S04]  /*1f90*/  LDS R10, [R6+0x400] ;  /* 0x00040000060a7984 */ /* 0x000e680000000800 */
[----:B------:R-:W2:Y:S04]  /*1fa0*/  LDS R11, [R6+0x800] ;  /* 0x00080000060b7984 */ /* 0x000ea80000000800 */
[----:B------:R-:W3:Y:S01]  /*1fb0*/  LDS R16, [R6+0xc00] ;  /* 0x000c000006107984 */ /* 0x000ee20000000800 */
[----:B0-----:R-:W-:-:S02]  /*1fc0*/  ISETP.NE.AND P0, PT, R8, RZ, PT ;  /* 0x000000ff0800720c */ /* 0x001fc40003f05270 */
[----:B-1----:R-:W-:Y:S02]  /*1fd0*/  ISETP.NE.AND P1, PT, R10, RZ, PT ;  /* 0x000000ff0a00720c */ /* 0x002fe40003f25270 */
[----:B--2---:R-:W-:Y:S02]  /*1fe0*/  ISETP.NE.AND P2, PT, R11, RZ, PT ;  /* 0x000000ff0b00720c */ /* 0x004fe40003f45270 */
[----:B---3--:R-:W-:-:S07]  /*1ff0*/  ISETP.NE.AND P3, PT, R16, RZ, PT ;  /* 0x000000ff1000720c */ /* 0x008fce0003f65270 */
[----:B------:R-:W-:Y:S06]  /*2000*/  @!P0 BRA `(.L_x_298) ;  /* 0x0000000000148947 */ /* 0x000fec0003800000 */
[----:B------:R-:W0:Y:S01]  /*2010*/  LDC.64 R6, c[0x0][0x380] ;  /* 0x0000e000ff067b82 */ /* 0x000e220000000a00 */
[----:B------:R-:W-:-:S04]  /*2020*/  IMAD R9, R3, 0x100, R36 ;  /* 0x0000010003097824 */ /* 0x000fc800078e0224 */
[----:B0-----:R-:W-:-:S04]  /*2030*/  IMAD.WIDE.U32 R6, R9, 0x8, R6 ;  /* 0x0000000809067825 */ /* 0x001fc800078e0006 */
[----:B------:R-:W-:-:S05]  /*2040*/  IMAD.MOV.U32 R9, RZ, RZ, RZ ;  /* 0x000000ffff097224 */ /* 0x000fca00078e00ff */
[----:B------:R0:W-:Y:S02]  /*2050*/  REDG.E.ADD.64.STRONG.GPU desc[UR16][R6.64], R8 ;  /* 0x000000080600798e */ /* 0x0001e4000c12e510 */
.L_x_298:
[----:B------:R-:W-:Y:S05]  /*2060*/  BSYNC.RECONVERGENT B1 ;  /* 0x0000000000017941 */ /* 0x000fea0003800200 */
.L_x_297:
[----:B------:R-:W-:Y:S04]  /*2070*/  BSSY.RECONVERGENT B1, `(.L_x_299) ;  /* 0x0000009000017945 */ /* 0x000fe80003800200 */
[----:B------:R-:W-:Y:S05]  /*2080*/  @!P1 BRA `(.L_x_300) ;  /* 0x00000000001c9947 */ /* 0x000fea0003800000 */
[----:B0-----:R-:W0:Y:S01]  /*2090*/  LDC.64 R6, c[0x0][0x380] ;  /* 0x0000e000ff067b82 */ /* 0x001e220000000a00 */
[----:B------:R-:W-:Y:S02]  /*20a0*/  IMAD R9, R3, 0x100, R36 ;  /* 0x0000010003097824 */ /* 0x000fe400078e0224 */
[----:B------:R-:W-:Y:S02]  /*20b0*/  IMAD.MOV.U32 R8, RZ, RZ, R10 ;  /* 0x000000ffff087224 */ /* 0x000fe400078e000a */
[----:B------:R-:W-:-:S04]  /*20c0*/  VIADD R9, R9, 0x100 ;  /* 0x0000010009097836 */ /* 0x000fc80000000000 */
[----:B0-----:R-:W-:-:S04]  /*20d0*/  IMAD.WIDE.U32 R6, R9, 0x8, R6 ;  /* 0x0000000809067825 */ /* 0x001fc800078e0006 */
[----:B------:R-:W-:-:S05]  /*20e0*/  IMAD.MOV.U32 R9, RZ, RZ, RZ ;  /* 0x000000ffff097224 */ /* 0x000fca00078e00ff */
[----:B------:R1:W-:Y:S02]  /*20f0*/  REDG.E.ADD.64.STRONG.GPU desc[UR16][R6.64], R8 ;  /* 0x000000080600798e */ /* 0x0003e4000c12e510 */
.L_x_300:
[----:B------:R-:W-:Y:S05]  /*2100*/  BSYNC.RECONVERGENT B1 ;  /* 0x0000000000017941 */ /* 0x000fea0003800200 */
.L_x_299:
[----:B------:R-:W-:Y:S04]  /*2110*/  BSSY.RECONVERGENT B1, `(.L_x_301) ;  /* 0x0000009000017945 */ /* 0x000fe80003800200 */
[----:B------:R-:W-:Y:S05]  /*2120*/  @!P2 BRA `(.L_x_302) ;  /* 0x00000000001ca947 */ /* 0x000fea0003800000 */
[----:B01----:R-:W0:Y:S01]  /*2130*/  LDC.64 R6, c[0x0][0x380] ;  /* 0x0000e000ff067b82 */ /* 0x003e220000000a00 */
[----:B------:R-:W-:Y:S02]  /*2140*/  IMAD R9, R3, 0x100, R36 ;  /* 0x0000010003097824 */ /* 0x000fe400078e0224 */
[----:B------:R-:W-:-:S03]  /*2150*/  IMAD.MOV.U32 R8, RZ, RZ, R11 ;  /* 0x000000ffff087224 */ /* 0x000fc600078e000b */
[----:B------:R-:W-:-:S05]  /*2160*/  IADD3 R9, PT, PT, R9, 0x200, RZ ;  /* 0x0000020009097810 */ /* 0x000fca0007ffe0ff */
[----:B0-----:R-:W-:-:S04]  /*2170*/  IMAD.WIDE.U32 R6, R9, 0x8, R6 ;  /* 0x0000000809067825 */ /* 0x001fc800078e0006 */
[----:B------:R-:W-:-:S05]  /*2180*/  IMAD.MOV.U32 R9, RZ, RZ, RZ ;  /* 0x000000ffff097224 */ /* 0x000fca00078e00ff */
[----:B------:R2:W-:Y:S02]  /*2190*/  REDG.E.ADD.64.STRONG.GPU desc[UR16][R6.64], R8 ;  /* 0x000000080600798e */ /* 0x0005e4000c12e510 */
.L_x_302:
[----:B------:R-:W-:Y:S05]  /*21a0*/  BSYNC.RECONVERGENT B1 ;  /* 0x0000000000017941 */ /* 0x000fea0003800200 */
.L_x_301:
[----:B------:R-:W-:Y:S04]  /*21b0*/  BSSY.RECONVERGENT B1, `(.L_x_303) ;  /* 0x0000009000017945 */ /* 0x000fe80003800200 */
[----:B------:R-:W-:Y:S05]  /*21c0*/  @!P3 BRA `(.L_x_304) ;  /* 0x00000000001cb947 */ /* 0x000fea0003800000 */
[----:B012---:R-:W0:Y:S01]  /*21d0*/  LDC.64 R6, c[0x0][0x380] ;  /* 0x0000e000ff067b82 */ /* 0x007e220000000a00 */
[----:B------:R-:W-:Y:S02]  /*21e0*/  IMAD R9, R3, 0x100, R36 ;  /* 0x0000010003097824 */ /* 0x000fe400078e0224 */
[----:B------:R-:W-:Y:S02]  /*21f0*/  IMAD.MOV.U32 R8, RZ, RZ, R16 ;  /* 0x000000ffff087224 */ /* 0x000fe400078e0010 */
[----:B------:R-:W-:-:S04]  /*2200*/  VIADD R9, R9, 0x300 ;  /* 0x0000030009097836 */ /* 0x000fc80000000000 */
[----:B0-----:R-:W-:-:S04]  /*2210*/  IMAD.WIDE.U32 R6, R9, 0x8, R6 ;  /* 0x0000000809067825 */ /* 0x001fc800078e0006 */
[----:B------:R-:W-:-:S05]  /*2220*/  IMAD.MOV.U32 R9, RZ, RZ, RZ ;  /* 0x000000ffff097224 */ /* 0x000fca00078e00ff */
[----:B------:R3:W-:Y:S02]  /*2230*/  REDG.E.ADD.64.STRONG.GPU desc[UR16][R6.64], R8 ;  /* 0x000000080600798e */ /* 0x0007e4000c12e510 */
.L_x_304:
[----:B------:R-:W-:Y:S05]  /*2240*/  BSYNC.RECONVERGENT B1 ;  /* 0x0000000000017941 */ /* 0x000fea0003800200 */
.L_x_303:
[----:B------:R-:W-:-:S07]  /*2250*/  VIADD R3, R3, 0x4 ;  /* 0x0000000403037836 */ /* 0x000fce0000000000 */
.L_x_296:
[----:B------:R-:W-:Y:S01]  /*2260*/  ISETP.NE.AND P0, PT, R13, RZ, PT ;  /* 0x000000ff0d00720c */ /* 0x000fe20003f05270 */
[----:B------:R-:W-:-:S12]  /*2270*/  BSSY.RECONVERGENT B1, `(.L_x_295) ;  /* 0x0000028000017945 */ /* 0x000fd80003800200 */
[----:B------:R-:W-:Y:S05]  /*2280*/  @!P0 BRA `(.L_x_305) ;  /* 0x0000000000988947 */ /* 0x000fea0003800000 */
[----:B------:R-:W-:-:S13]  /*2290*/  ISETP.NE.AND P0, PT, R15, RZ, PT ;  /* 0x000000ff0f00720c */ /* 0x000fda0003f05270 */
[----:B------:R-:W-:Y:S05]  /*22a0*/  @!P0 BRA `(.L_x_306) ;  /* 0x0000000000648947 */ /* 0x000fea0003800000 */
[----:B0123--:R-:W-:Y:S01]  /*22b0*/  IMAD R6, R3, 0x400, R0 ;  /* 0x0000040003067824 */ /* 0x00ffe200078e0200 */
[----:B------:R-:W-:Y:S04]  /*22c0*/  BSSY.RECONVERGENT B2, `(.L_x_307) ;  /* 0x000000c000027945 */ /* 0x000fe80003800200 */
[----:B------:R-:W0:Y:S04]  /*22d0*/  LDS R10, [R6] ;  /* 0x00000000060a7984 */ /* 0x000e280000000800 */
[----:B------:R-:W1:Y:S01]  /*22e0*/  LDS R11, [R6+0x400] ;  /* 0x00040000060b7984 */ /* 0x000e620000000800 */
[----:B0-----:R-:W-:-:S02]  /*22f0*/  ISETP.NE.AND P0, PT, R10, RZ, PT ;  /* 0x000000ff0a00720c */ /* 0x001fc40003f05270 */
[----:B-1----:R-:W-:-:S11]  /*2300*/  ISETP.NE.AND P1, PT, R11, RZ, PT ;  /* 0x000000ff0b00720c */ /* 0x002fd60003f25270 */
[----:B------:R-:W-:Y:S05]  /*2310*/  @!P0 BRA `(.L_x_308) ;  /* 0x0000000000188947 */ /* 0x000fea0003800000 */
[----:B------:R-:W0:Y:S01]  /*2320*/  LDC.64 R6, c[0x0][0x380] ;  /* 0x0000e000ff067b82 */ /* 0x000e220000000a00 */
[----:B------:R-:W-:-:S05]  /*2330*/  LEA R9, R3, R36, 0x8 ;  /* 0x0000002403097211 */ /* 0x000fca00078e40ff */
[----:B0-----:R-:W-:-:S04]  /*2340*/  IMAD.WIDE.U32 R8, R9, 0x8, R6 ;  /* 0x0000000809087825 */ /* 0x001fc800078e0006 */
[----:B------:R-:W-:Y:S02]  /*2350*/  IMAD.MOV.U32 R6, RZ, RZ, R10 ;  /* 0x000000ffff067224 */ /* 0x000fe400078e000a */
[----:B------:R-:W-:-:S05]  /*2360*/  IMAD.MOV.U32 R7, RZ, RZ, RZ ;  /* 0x000000ffff077224 */ /* 0x000fca00078e00ff */
[----:B------:R0:W-:Y:S02]  /*2370*/  REDG.E.ADD.64.STRONG.GPU desc[UR16][R8.64], R6 ;  /* 0x000000060800798e */ /* 0x0001e4000c12e510 */
.L_x_308:
[----:B------:R-:W-:Y:S05]  /*2380*/  BSYNC.RECONVERGENT B2 ;  /* 0x0000000000027941 */ /* 0x000fea0003800200 */
.L_x_307:
[----:B------:R-:W-:Y:S04]  /*2390*/  BSSY.RECONVERGENT B2, `(.L_x_309) ;  /* 0x0000009000027945 */ /* 0x000fe80003800200 */
[----:B------:R-:W-:Y:S05]  /*23a0*/  @!P1 BRA `(.L_x_310) ;  /* 0x00000000001c9947 */ /* 0x000fea0003800000 */
[----:B0-----:R-:W0:Y:S01]  /*23b0*/  LDC.64 R6, c[0x0][0x380] ;  /* 0x0000e000ff067b82 */ /* 0x001e220000000a00 */
[----:B------:R-:W-:-:S04]  /*23c0*/  IMAD R8, R3, 0x100, R36 ;  /* 0x0000010003087824 */ /* 0x000fc800078e0224 */
[----:B------:R-:W-:-:S04]  /*23d0*/  VIADD R9, R8, 0x100 ;  /* 0x0000010008097836 */ /* 0x000fc80000000000 */
[----:B0-----:R-:W-:-:S04]  /*23e0*/  IMAD.WIDE.U32 R8, R9, 0x8, R6 ;  /* 0x0000000809087825 */ /* 0x001fc800078e0006 */
[----:B------:R-:W-:Y:S02]  /*23f0*/  IMAD.MOV.U32 R6, RZ, RZ, R11 ;  /* 0x000000ffff067224 */ /* 0x000fe400078e000b */
[----:B------:R-:W-:-:S05]  /*2400*/  IMAD.MOV.U32 R7, RZ, RZ, RZ ;  /* 0x000000ffff077224 */ /* 0x000fca00078e00ff */
[----:B------:R1:W-:Y:S02]  /*2410*/  REDG.E.ADD.64.STRONG.GPU desc[UR16][R8.64], R6 ;  /* 0x000000060800798e */ /* 0x0003e4000c12e510 */
.L_x_310:
[----:B------:R-:W-:Y:S05]  /*2420*/  BSYNC.RECONVERGENT B2 ;  /* 0x0000000000027941 */ /* 0x000fea0003800200 */
.L_x_309:
[----:B------:R-:W-:-:S07]  /*2430*/  VIADD R3, R3, 0x2 ;  /* 0x0000000203037836 */ /* 0x000fce0000000000 */
.L_x_306:
[----:B------:R-:W-:-:S13]  /*2440*/  ISETP.NE.AND P0, PT, R2, RZ, PT ;  /* 0x000000ff0200720c */ /* 0x000fda0003f05270 */
[----:B------:R-:W-:Y:S05]  /*2450*/  @!P0 BRA `(.L_x_305) ;  /* 0x0000000000248947 */ /* 0x000fea0003800000 */
[----:B0123--:R-:W-:-:S05]  /*2460*/  IMAD R6, R3, 0x400, R0 ;  /* 0x0000040003067824 */ /* 0x00ffca00078e0200 */
[----:B------:R-:W0:Y:S02]  /*2470*/  LDS R8, [R6] ;  /* 0x0000000006087984 */ /* 0x000e240000000800 */
[----:B0-----:R-:W-:-:S13]  /*2480*/  ISETP.NE.AND P0, PT, R8, RZ, PT ;  /* 0x000000ff0800720c */ /* 0x001fda0003f05270 */
[----:B------:R-:W-:Y:S05]  /*2490*/  @!P0 BRA `(.L_x_305) ;  /* 0x0000000000148947 */ /* 0x000fea0003800000 */
[----:B------:R-:W0:Y:S01]  /*24a0*/  LDC.64 R6, c[0x0][0x380] ;  /* 0x0000e000ff067b82 */ /* 0x000e220000000a00 */
[----:B------:R-:W-:Y:S01]  /*24b0*/  LEA R3, R3, R36, 0x8 ;  /* 0x0000002403037211 */ /* 0x000fe200078e40ff */
[----:B------:R-:W-:-:S04]  /*24c0*/  IMAD.MOV.U32 R9, RZ, RZ, RZ ;  /* 0x000000ffff097224 */ /* 0x000fc800078e00ff */
[----:B0-----:R-:W-:-:S05]  /*24d0*/  IMAD.WIDE.U32 R6, R3, 0x8, R6 ;  /* 0x0000000803067825 */ /* 0x001fca00078e0006 */
[----:B------:R4:W-:Y:S02]  /*24e0*/  REDG.E.ADD.64.STRONG.GPU desc[UR16][R6.64], R8 ;  /* 0x000000080600798e */ /* 0x0009e4000c12e510 */
.L_x_305:
[----:B------:R-:W-:Y:S05]  /*24f0*/  BSYNC.RECONVERGENT B1 ;  /* 0x0000000000017941 */ /* 0x000fea0003800200 */
.L_x_295:
[----:B------:R-:W-:-:S13]  /*2500*/  ISETP.GT.U32.AND P0, PT, R36, 0x7f, PT ;  /* 0x0000007f2400780c */ /* 0x000fda0003f04070 */
[----:B------:R-:W-:Y:S05]  /*2510*/  @P0 BRA `(.L_x_276) ;  /* 0x0000000800a40947 */ /* 0x000fea0003800000 */
[----:B------:R-:W-:Y:S01]  /*2520*/  ISETP.GE.U32.AND P0, PT, R14, 0x7, PT ;  /* 0x000000070e00780c */ /* 0x000fe20003f06070 */
[----:B------:R-:W-:-:S12]  /*2530*/  IMAD.MOV.U32 R3, RZ, RZ, RZ ;  /* 0x000000ffff037224 */ /* 0x000fd800078e00ff */
[----:B------:R-:W-:Y:S05]  /*2540*/  @!P0 BRA `(.L_x_311) ;  /* 0x0000000400248947 */ /* 0x000fea0003800000 */
[----:B01234-:R-:W0:Y:S01]  /*2550*/  LDC.64 R6, c[0x0][0x380] ;  /* 0x0000e000ff067b82 */ /* 0x01fe220000000a00 */
[----:B------:R-:W-:-:S07]  /*2560*/  IMAD.MOV.U32 R3, RZ, RZ, RZ ;  /* 0x000000ffff037224 */ /* 0x000fce00078e00ff */
.L_x_328:
[C---:B01234-:R-:W-:Y:S01]  /*2570*/  IMAD R10, R3.reuse, 0x400, R0 ;  /* 0x00000400030a7824 */ /* 0x05ffe200078e0200 */
[----:B------:R-:W-:Y:S01]  /*2580*/  BSSY.RECONVERGENT B1, `(.L_x_312) ;  /* 0x0000012000017945 */ /* 0x000fe20003800200 */
[C---:B------:R-:W-:Y:S02]  /*2590*/  IMAD R9, R3.reuse, 0x100, R36 ;  /* 0x0000010003097824 */ /* 0x040fe400078e0224 */
[----:B------:R-:W-:Y:S01]  /*25a0*/  VIADD R3, R3, 0x8 ;  /* 0x0000000803037836 */ /* 0x000fe20000000000 */
[----:B------:R-:W1:Y:S01]  /*25b0*/  LDS R14, [R10+0x200] ;  /* 0x000200000a0e7984 */ /* 0x000e620000000800 */
[----:B0-----:R-:W-:-:S03]  /*25c0*/  IMAD.WIDE.U32 R8, R9, 0x8, R6 ;  /* 0x0000000809087825 */ /* 0x001fc600078e0006 */
[----:B------:R-:W0:Y:S04]  /*25d0*/  LDS R16, [R10+0x600] ;  /* 0x000600000a107984 */ /* 0x000e280000000800 */
[----:B------:R2:W3:Y:S04]  /*25e0*/  LDS R17, [R10+0xa00] ;  /* 0x000a00000a117984 */ /* 0x0004e80000000800 */
[----:B------:R2:W4:Y:S04]  /*25f0*/  LDS R18, [R10+0xe00] ;  /* 0x000e00000a127984 */ /* 0x0005280000000800 */
[----:B------:R2:W2:Y:S04]  /*2600*/  LDS R19, [R10+0x1200] ;  /* 0x001200000a137984 */ /* 0x0004a80000000800 */
[----:B------:R0:W2:Y:S04]  /*2610*/  LDS R20, [R10+0x1600] ;  /* 0x001600000a147984 */ /* 0x0000a80000000800 */
[----:B------:R0:W2:Y:S04]  /*2620*/  LDS R21, [R10+0x1a00] ;  /* 0x001a00000a157984 */ /* 0x0000a80000000800 */
[----:B------:R0:W2:Y:S01]  /*2630*/  LDS R22, [R10+0x1e00] ;  /* 0x001e00000a167984 */ /* 0x0000a20000000800 */
[----:B-1----:R-:W-:-:S02]  /*2640*/  ISETP.NE.AND P0, PT, R14, RZ, PT ;  /* 0x000000ff0e00720c */ /* 0x002fc40003f05270 */
[----:B0-----:R-:W-:-:S11]  /*2650*/  ISETP.NE.AND P1, PT, R16, RZ, PT ;  /* 0x000000ff1000720c */ /* 0x001fd60003f25270 */
[----:B---34-:R-:W-:Y:S05]  /*2660*/  @!P0 BRA `(.L_x_313) ;  /* 0x00000000000c8947 */ /* 0x018fea0003800000 */
[----:B--2---:R-:W-:Y:S02]  /*2670*/  IMAD.MOV.U32 R10, RZ, RZ, R14 ;  /* 0x000000ffff0a7224 */ /* 0x004fe400078e000e */
[----:B------:R-:W-:-:S05]  /*2680*/  IMAD.MOV.U32 R11, RZ, RZ, RZ ;  /* 0x000000ffff0b7224 */ /* 0x000fca00078e00ff */
[----:B------:R0:W-:Y:S02]  /*2690*/  REDG.E.ADD.64.STRONG.GPU desc[UR16][R8.64+0x400], R10 ;  /* 0x0004000a0800798e */ /* 0x0001e4000c12e510 */
.L_x_313:
[----:B------:R-:W-:Y:S05]  /*26a0*/  BSYNC.RECONVERGENT B1 ;  /* 0x0000000000017941 */ /* 0x000fea0003800200 */
.L_x_312:
[----:B------:R-:W-:Y:S04]  /*26b0*/  BSSY.RECONVERGENT B1, `(.L_x_314) ;  /* 0x0000005000017945 */ /* 0x000fe80003800200 */
[----:B------:R-:W-:Y:S05]  /*26c0*/  @!P1 BRA `(.L_x_315) ;  /* 0x00000000000c9947 */ /* 0x000fea0003800000 */
[----:B0-2---:R-:W-:Y:S01]  /*26d0*/  MOV R10, R16 ;  /* 0x00000010000a7202 */ /* 0x005fe20000000f00 */
[----:B------:R-:W-:-:S05]  /*26e0*/  IMAD.MOV.U32 R11, RZ, RZ, RZ ;  /* 0x000000ffff0b7224 */ /* 0x000fca00078e00ff */
[----:B------:R1:W-:Y:S02]  /*26f0*/  REDG.E.ADD.64.STRONG.GPU desc[UR16][R8.64+0xc00], R10 ;  /* 0x000c000a0800798e */ /* 0x0003e4000c12e510 */
.L_x_315:
[----:B------:R-:W-:Y:S05]  /*2700*/  BSYNC.RECONVERGENT B1 ;  /* 0x0000000000017941 */ /* 0x000fea0003800200 */
.L_x_314:
[----:B------:R-:W-:Y:S01]  /*2710*/  ISETP.NE.AND P6, PT, R17, RZ, PT ;  /* 0x000000ff1100720c */ /* 0x000fe20003fc5270 */
[----:B------:R-:W-:Y:S01]  /*2720*/  BSSY.RECONVERGENT B1, `(.L_x_316) ;  /* 0x000000b000017945 */ /* 0x000fe20003800200 */
[----:B------:R-:W-:Y:S02]  /*2730*/  ISETP.NE.AND P0, PT, R3, R4, PT ;  /* 0x000000040300720c */ /* 0x000fe40003f05270 */
[----:B------:R-:W-:Y:S02]  /*2740*/  ISETP.NE.AND P1, PT, R18, RZ, PT ;  /* 0x000000ff1200720c */ /* 0x000fe40003f25270 */
[----:B--2---:R-:W-:Y:S02]  /*2750*/  ISETP.NE.AND P2, PT, R19, RZ, PT ;  /* 0x000000ff1300720c */ /* 0x004fe40003f45270 */
[----:B------:R-:W-:Y:S02]  /*2760*/  ISETP.NE.AND P3, PT, R20, RZ, PT ;  /* 0x000000ff1400720c */ /* 0x000fe40003f65270 */
[----:B------:R-:W-:-:S02]  /*2770*/  ISETP.NE.AND P4, PT, R21, RZ, PT ;  /* 0x000000ff1500720c */ /* 0x000fc40003f85270 */
[----:B------:R-:W-:Y:S01]  /*2780*/  ISETP.NE.AND P5, PT, R22, RZ, PT ;  /* 0x000000ff1600720c */ /* 0x000fe20003fa5270 */
[----:B------:R-:W-:-:S12]  /*2790*/  @!P6 BRA `(.L_x_317) ;  /* 0x00000000000ce947 */ /* 0x000fd80003800000 */
[----:B01----:R-:W-:Y:S02]  /*27a0*/  IMAD.MOV.U32 R10, RZ, RZ, R17 ;  /* 0x000000ffff0a7224 */ /* 0x003fe400078e0011 */
[----:B------:R-:W-:-:S05]  /*27b0*/  IMAD.MOV.U32 R11, RZ, RZ, RZ ;  /* 0x000000ffff0b7224 */ /* 0x000fca00078e00ff */
[----:B------:R2:W-:Y:S02]  /*27c0*/  REDG.E.ADD.64.STRONG.GPU desc[UR16][R8.64+0x1400], R10 ;  /* 0x0014000a0800798e */ /* 0x0005e4000c12e510 */
.L_x_317:
[----:B------:R-:W-:Y:S05]  /*27d0*/  BSYNC.RECONVERGENT B1 ;  /* 0x0000000000017941 */ /* 0x000fea0003800200 */
.L_x_316:
[----:B------:R-:W-:Y:S04]  /*27e0*/  BSSY.RECONVERGENT B1, `(.L_x_318) ;  /* 0x0000005000017945 */ /* 0x000fe80003800200 */
[----:B------:R-:W-:Y:S05]  /*27f0*/  @!P1 BRA `(.L_x_319) ;  /* 0x00000000000c9947 */ /* 0x000fea0003800000 */
[----:B012---:R-:W-:Y:S02]  /*2800*/  IMAD.MOV.U32 R10, RZ, RZ, R18 ;  /* 0x000000ffff0a7224 */ /* 0x007fe400078e0012 */
[----:B------:R-:W-:-:S05]  /*2810*/  IMAD.MOV.U32 R11, RZ, RZ, RZ ;  /* 0x000000ffff0b7224 */ /* 0x000fca00078e00ff */
[----:B------:R3:W-:Y:S02]  /*2820*/  REDG.E.ADD.64.STRONG.GPU desc[UR16][R8.64+0x1c00], R10 ;  /* 0x001c000a0800798e */ /* 0x0007e4000c12e510 */
.L_x_319:
[----:B------:R-:W-:Y:S05]  /*2830*/  BSYNC.RECONVERGENT B1 ;  /* 0x0000000000017941 */ /* 0x000fea0003800200 */
.L_x_318:
[----:B------:R-:W-:Y:S04]  /*2840*/  BSSY.RECONVERGENT B1, `(.L_x_320) ;  /* 0x0000005000017945 */ /* 0x000fe80003800200 */
[----:B------:R-:W-:Y:S05]  /*2850*/  @!P2 BRA `(.L_x_321) ;  /* 0x00000000000ca947 */ /* 0x000fea0003800000 */
[----:B0123--:R-:W-:Y:S02]  /*2860*/  IMAD.MOV.U32 R10, RZ, RZ, R19 ;  /* 0x000000ffff0a7224 */ /* 0x00ffe400078e0013 */
[----:B------:R-:W-:-:S05]  /*2870*/  IMAD.MOV.U32 R11, RZ, RZ, RZ ;  /* 0x000000ffff0b7224 */ /* 0x000fca00078e00ff */
[----:B------:R4:W-:Y:S02]  /*2880*/  REDG.E.ADD.64.STRONG.GPU desc[UR16][R8.64+0x2400], R10 ;  /* 0x0024000a0800798e */ /* 0x0009e4000c12e510 */
.L_x_321:
[----:B------:R-:W-:Y:S05]  /*2890*/  BSYNC.RECONVERGENT B1 ;  /* 0x0000000000017941 */ /* 0x000fea0003800200 */
.L_x_320:
[----:B------:R-:W-:Y:S04]  /*28a0*/  BSSY.RECONVERGENT B1, `(.L_x_322) ;  /* 0x0000005000017945 */ /* 0x000fe80003800200 */
[----:B------:R-:W-:Y:S05]  /*28b0*/  @!P3 BRA `(.L_x_323) ;  /* 0x00000000000cb947 */ /* 0x000fea0003800000 */
[----:B01234-:R-:W-:Y:S02]  /*28c0*/  HFMA2 R11, -RZ, RZ, 0, 0 ;  /* 0x00000000ff0b7431 */ /* 0x01ffe400000001ff */
[----:B------:R-:W-:-:S05]  /*28d0*/  IMAD.MOV.U32 R10, RZ, RZ, R20 ;  /* 0x000000ffff0a7224 */ /* 0x000fca00078e0014 */
[----:B------:R0:W-:Y:S02]  /*28e0*/  REDG.E.ADD.64.STRONG.GPU desc[UR16][R8.64+0x2c00], R10 ;  /* 0x002c000a0800798e */ /* 0x0001e4000c12e510 */
.L_x_323:
[----:B------:R-:W-:Y:S05]  /*28f0*/  BSYNC.RECONVERGENT B1 ;  /* 0x0000000000017941 */ /* 0x000fea0003800200 */
.L_x_322:
[----:B------:R-:W-:Y:S04]  /*2900*/  BSSY.RECONVERGENT B1, `(.L_x_324) ;  /* 0x0000005000017945 */ /* 0x000fe80003800200 */
[----:B------:R-:W-:Y:S05]  /*2910*/  @!P4 BRA `(.L_x_325) ;  /* 0x00000000000cc947 */ /* 0x000fea0003800000 */
[----:B01234-:R-:W-:Y:S02]  /*2920*/  IMAD.MOV.U32 R10, RZ, RZ, R21 ;  /* 0x000000ffff0a7224 */ /* 0x01ffe400078e0015 */
[----:B------:R-:W-:-:S05]  /*2930*/  IMAD.MOV.U32 R11, RZ, RZ, RZ ;  /* 0x000000ffff0b7224 */ /* 0x000fca00078e00ff */
[----:B------:R0:W-:Y:S02]  /*2940*/  REDG.E.ADD.64.STRONG.GPU desc[UR16][R8.64+0x3400], R10 ;  /* 0x0034000a0800798e */ /* 0x0001e4000c12e510 */
.L_x_325:
[----:B------:R-:W-:Y:S05]  /*2950*/  BSYNC.RECONVERGENT B1 ;  /* 0x0000000000017941 */ /* 0x000fea0003800200 */
.L_x_324:
[----:B------:R-:W-:Y:S04]  /*2960*/  BSSY.RECONVERGENT B1, `(.L_x_326) ;  /* 0x0000005000017945 */ /* 0x000fe80003800200 */
[----:B------:R-:W-:Y:S05]  /*2970*/  @!P5 BRA `(.L_x_327) ;  /* 0x00000000000cd947 */ /* 0x000fea0003800000 */
[----:B01234-:R-:W-:Y:S02]  /*2980*/  IMAD.MOV.U32 R10, RZ, RZ, R22 ;  /* 0x000000ffff0a7224 */ /* 0x01ffe400078e0016 */
[----:B------:R-:W-:-:S05]  /*2990*/  IMAD.MOV.U32 R11, RZ, RZ, RZ ;  /* 0x000000ffff0b7224 */ /* 0x000fca00078e00ff */
[----:B------:R0:W-:Y:S02]  /*29a0*/  REDG.E.ADD.64.STRONG.GPU desc[UR16][R8.64+0x3c00], R10 ;  /* 0x003c000a0800798e */ /* 0x0001e4000c12e510 */
.L_x_327:
[----:B------:R-:W-:Y:S05]  /*29b0*/  BSYNC.RECONVERGENT B1 ;  /* 0x0000000000017941 */ /* 0x000fea0003800200 */
.L_x_326:
[----:B------:R-:W-:Y:S05]  /*29c0*/  @P0 BRA `(.L_x_328) ;  /* 0xfffffff800e80947 */ /* 0x000fea000383ffff */
[----:B------:R-:W-:-:S07]  /*29d0*/  IMAD.MOV.U32 R3, RZ, RZ, R4 ;  /* 0x000000ffff037224 */ /* 0x000fce00078e0004 */
.L_x_311:
[----:B------:R-:W-:-:S13]  /*29e0*/  ISETP.NE.AND P0, PT, R12, RZ, PT ;  /* 0x000000ff0c00720c */ /* 0x000fda0003f05270 */
[----:B------:R-:W-:Y:S05]  /*29f0*/  @!P0 BRA `(.L_x_276) ;  /* 0x00000004006c8947 */ /* 0x000fea0003800000 */
[----:B------:R-:W-:-:S13]  /*2a00*/  ISETP.GE.U32.AND P0, PT, R5, 0x3, PT ;  /* 0x000000030500780c */ /* 0x000fda0003f06070 */
[----:B------:R-:W-:Y:S05]  /*2a10*/  @!P0 BRA `(.L_x_329) ;  /* 0x0000000000c08947 */ /* 0x000fea0003800000 */
[----:B------:R-:W-:Y:S01]  /*2a20*/  IMAD R4, R3, 0x400, R0 ;  /* 0x0000040003047824 */ /* 0x000fe200078e0200 */
[----:B------:R-:W-:Y:S04]  /*2a30*/  BSSY.RECONVERGENT B1, `(.L_x_330) ;  /* 0x000000f000017945 */ /* 0x000fe80003800200 */
[----:B01234-:R-:W0:Y:S04]  /*2a40*/  LDS R6, [R4+0x200] ;  /* 0x0002000004067984 */ /* 0x01fe280000000800 */
        /* <DEDUP_REMOVED lines=13> */
.L_x_331:
[----:B------:R-:W-:Y:S05]  /*2b20*/  BSYNC.RECONVERGENT B1 ;  /* 0x0000000000017941 */ /* 0x000fea0003800200 */
.L_x_330:
[----:B------:R-:W-:Y:S04]  /*2b30*/  BSSY.RECONVERGENT B1, `(.L_x_332) ;  /* 0x0000009000017945 */ /* 0x000fe80003800200 */
[----:B------:R-:W-:Y:S05]  /*2b40*/  @!P1 BRA `(.L_x_333) ;  /* 0x00000000001c9947 */ /* 0x000fea0003800000 */
[----:B0-----:R-:W0:Y:S01]  /*2b50*/  LDC.64 R4, c[0x0][0x380] ;  /* 0x0000e000ff047b82 */ /* 0x001e220000000a00 */
[----:B------:R-:W-:Y:S01]  /*2b60*/  LEA R7, R3, R36, 0x8 ;  /* 0x0000002403077211 */ /* 0x000fe200078e40ff */
[----:B------:R-:W-:-:S04]  /*2b70*/  IMAD.MOV.U32 R6, RZ, RZ, R8 ;  /* 0x000000ffff067224 */ /* 0x000fc800078e0008 */
[----:B------:R-:W-:-:S04]  /*2b80*/  VIADD R7, R7, 0x100 ;  /* 0x0000010007077836 */ /* 0x000fc80000000000 */
[----:B0-----:R-:W-:-:S04]  /*2b90*/  IMAD.WIDE.U32 R4, R7, 0x8, R4 ;  /* 0x0000000807047825 */ /* 0x001fc800078e0004 */
[----:B------:R-:W-:-:S05]  /*2ba0*/  IMAD.MOV.U32 R7, RZ, RZ, RZ ;  /* 0x000000ffff077224 */ /* 0x000fca00078e00ff */
[----:B------:R1:W-:Y:S02]  /*2bb0*/  REDG.E.ADD.64.STRONG.GPU desc[UR16][R4.64+0x400], R6 ;  /* 0x000400060400798e */ /* 0x0003e4000c12e510 */
.L_x_333:
[----:B------:R-:W-:Y:S05]  /*2bc0*/  BSYNC.RECONVERGENT B1 ;  /* 0x0000000000017941 */ /* 0x000fea0003800200 */
.L_x_332:
[----:B------:R-:W-:Y:S04]  /*2bd0*/  BSSY.RECONVERGENT B1, `(.L_x_334) ;  /* 0x0000009000017945 */ /* 0x000fe80003800200 */
[----:B------:R-:W-:Y:S05]  /*2be0*/  @!P2 BRA `(.L_x_335) ;  /* 0x00000000001ca947 */ /* 0x000fea0003800000 */
[----:B01----:R-:W0:Y:S01]  /*2bf0*/  LDC.64 R4, c[0x0][0x380] ;  /* 0x0000e000ff047b82 */ /* 0x003e220000000a00 */
[----:B------:R-:W-:Y:S02]  /*2c00*/  IMAD R7, R3, 0x100, R36 ;  /* 0x0000010003077824 */ /* 0x000fe400078e0224 */
[----:B------:R-:W-:Y:S02]  /*2c10*/  IMAD.MOV.U32 R6, RZ, RZ, R9 ;  /* 0x000000ffff067224 */ /* 0x000fe400078e0009 */
[----:B------:R-:W-:-:S04]  /*2c20*/  VIADD R7, R7, 0x200 ;  /* 0x0000020007077836 */ /* 0x000fc80000000000 */
[----:B0-----:R-:W-:-:S04]  /*2c30*/  IMAD.WIDE.U32 R4, R7, 0x8, R4 ;  /* 0x0000000807047825 */ /* 0x001fc800078e0004 */
[----:B------:R-:W-:-:S05]  /*2c40*/  IMAD.MOV.U32 R7, RZ, RZ, RZ ;  /* 0x000000ffff077224 */ /* 0x000fca00078e00ff */
[----:B------:R2:W-:Y:S02]  /*2c50*/  REDG.E.ADD.64.STRONG.GPU desc[UR16][R4.64+0x400], R6 ;  /* 0x000400060400798e */ /* 0x0005e4000c12e510 */
.L_x_335:
[----:B------:R-:W-:Y:S05]  /*2c60*/  BSYNC.RECONVERGENT B1 ;  /* 0x0000000000017941 */ /* 0x000fea0003800200 */
.L_x_334:
[----:B------:R-:W-:Y:S04]  /*2c70*/  BSSY.RECONVERGENT B1, `(.L_x_336) ;  /* 0x0000009000017945 */ /* 0x000fe80003800200 */
[----:B------:R-:W-:Y:S05]  /*2c80*/  @!P3 BRA `(.L_x_337) ;  /* 0x00000000001cb947 */ /* 0x000fea0003800000 */
[----:B012---:R-:W0:Y:S01]  /*2c90*/  LDC.64 R4, c[0x0][0x380] ;  /* 0x0000e000ff047b82 */ /* 0x007e220000000a00 */
[----:B------:R-:W-:Y:S02]  /*2ca0*/  IMAD R7, R3, 0x100, R36 ;  /* 0x0000010003077824 */ /* 0x000fe400078e0224 */
[----:B------:R-:W-:-:S03]  /*2cb0*/  IMAD.MOV.U32 R6, RZ, RZ, R10 ;  /* 0x000000ffff067224 */ /* 0x000fc600078e000a */
[----:B------:R-:W-:-:S05]  /*2cc0*/  IADD3 R7, PT, PT, R7, 0x300, RZ ;  /* 0x0000030007077810 */ /* 0x000fca0007ffe0ff */
[----:B0-----:R-:W-:-:S04]  /*2cd0*/  IMAD.WIDE.U32 R4, R7, 0x8, R4 ;  /* 0x0000000807047825 */ /* 0x001fc800078e0004 */
[----:B------:R-:W-:-:S05]  /*2ce0*/  IMAD.MOV.U32 R7, RZ, RZ, RZ ;  /* 0x000000ffff077224 */ /* 0x000fca00078e00ff */
[----:B------:R3:W-:Y:S02]  /*2cf0*/  REDG.E.ADD.64.STRONG.GPU desc[UR16][R4.64+0x400], R6 ;  /* 0x000400060400798e */ /* 0x0007e4000c12e510 */
.L_x_337:
[----:B------:R-:W-:Y:S05]  /*2d00*/  BSYNC.RECONVERGENT B1 ;  /* 0x0000000000017941 */ /* 0x000fea0003800200 */
.L_x_336:
[----:B------:R-:W-:-:S07]  /*2d10*/  VIADD R3, R3, 0x4 ;  /* 0x0000000403037836 */ /* 0x000fce0000000000 */
.L_x_329:
[----:B------:R-:W-:-:S13]  /*2d20*/  ISETP.NE.AND P0, PT, R13, RZ, PT ;  /* 0x000000ff0d00720c */ /* 0x000fda0003f05270 */
[----:B------:R-:W-:Y:S05]  /*2d30*/  @!P0 BRA `(.L_x_276) ;  /* 0x00000000009c8947 */ /* 0x000fea0003800000 */
[----:B------:R-:W-:-:S13]  /*2d40*/  ISETP.NE.AND P0, PT, R15, RZ, PT ;  /* 0x000000ff0f00720c */ /* 0x000fda0003f05270 */
[----:B------:R-:W-:Y:S05]  /*2d50*/  @!P0 BRA `(.L_x_338) ;  /* 0x0000000000648947 */ /* 0x000fea0003800000 */
[----:B0123--:R-:W-:Y:S01]  /*2d60*/  IMAD R4, R3, 0x400, R0 ;  /* 0x0000040003047824 */ /* 0x00ffe200078e0200 */
[----:B------:R-:W-:Y:S04]  /*2d70*/  BSSY.RECONVERGENT B1, `(.L_x_339) ;  /* 0x000000c000017945 */ /* 0x000fe80003800200 */
[----:B----4-:R-:W0:Y:S04]  /*2d80*/  LDS R8, [R4+0x200] ;  /* 0x0002000004087984 */ /* 0x010e280000000800 */
[----:B------:R-:W1:Y:S01]  /*2d90*/  LDS R9, [R4+0x600] ;  /* 0x0006000004097984 */ /* 0x000e620000000800 */
[----:B0-----:R-:W-:-:S02]  /*2da0*/  ISETP.NE.AND P0, PT, R8, RZ, PT ;  /* 0x000000ff0800720c */ /* 0x001fc40003f05270 */
[----:B-1----:R-:W-:-:S11]  /*2db0*/  ISETP.NE.AND P1, PT, R9, RZ, PT ;  /* 0x000000ff0900720c */ /* 0x002fd60003f25270 */
[----:B------:R-:W-:Y:S05]  /*2dc0*/  @!P0 BRA `(.L_x_340) ;  /* 0x0000000000188947 */ /* 0x000fea0003800000 */
[----:B------:R-:W0:Y:S01]  /*2dd0*/  LDC.64 R4, c[0x0][0x380] ;  /* 0x0000e000ff047b82 */ /* 0x000e220000000a00 */
[----:B------:R-:W-:-:S04]  /*2de0*/  IMAD R7, R3, 0x100, R36 ;  /* 0x0000010003077824 */ /* 0x000fc800078e0224 */
[----:B0-----:R-:W-:-:S04]  /*2df0*/  IMAD.WIDE.U32 R6, R7, 0x8, R4 ;  /* 0x0000000807067825 */ /* 0x001fc800078e0004 */
[----:B------:R-:W-:Y:S02]  /*2e00*/  IMAD.MOV.U32 R4, RZ, RZ, R8 ;  /* 0x000000ffff047224 */ /* 0x000fe400078e0008 */
[----:B------:R-:W-:-:S05]  /*2e10*/  IMAD.MOV.U32 R5, RZ, RZ, RZ ;  /* 0x000000ffff057224 */ /* 0x000fca00078e00ff */
[----:B------:R0:W-:Y:S02]  /*2e20*/  REDG.E.ADD.64.STRONG.GPU desc[UR16][R6.64+0x400], R4 ;  /* 0x000400040600798e */ /* 0x0001e4000c12e510 */
.L_x_340:
[----:B------:R-:W-:Y:S05]  /*2e30*/  BSYNC.RECONVERGENT B1 ;  /* 0x0000000000017941 */ /* 0x000fea0003800200 */
.L_x_339:
[----:B------:R-:W-:Y:S04]  /*2e40*/  BSSY.RECONVERGENT B1, `(.L_x_341) ;  /* 0x0000009000017945 */ /* 0x000fe80003800200 */
[----:B------:R-:W-:Y:S05]  /*2e50*/  @!P1 BRA `(.L_x_342) ;  /* 0x00000000001c9947 */ /* 0x000fea0003800000 */
[----:B0-----:R-:W0:Y:S01]  /*2e60*/  LDC.64 R4, c[0x0][0x380] ;  /* 0x0000e000ff047b82 */ /* 0x001e220000000a00 */
[----:B------:R-:W-:-:S05]  /*2e70*/  IMAD R6, R3, 0x100, R36 ;  /* 0x0000010003067824 */ /* 0x000fca00078e0224 */
[----:B------:R-:W-:-:S05]  /*2e80*/  IADD3 R7, PT, PT, R6, 0x100, RZ ;  /* 0x0000010006077810 */ /* 0x000fca0007ffe0ff */
[----:B0-----:R-:W-:-:S04]  /*2e90*/  IMAD.WIDE.U32 R6, R7, 0x8, R4 ;  /* 0x0000000807067825 */ /* 0x001fc800078e0004 */
[----:B------:R-:W-:Y:S02]  /*2ea0*/  IMAD.MOV.U32 R4, RZ, RZ, R9 ;  /* 0x000000ffff047224 */ /* 0x000fe400078e0009 */
[----:B------:R-:W-:-:S05]  /*2eb0*/  IMAD.MOV.U32 R5, RZ, RZ, RZ ;  /* 0x000000ffff057224 */ /* 0x000fca00078e00ff */
[----:B------:R1:W-:Y:S02]  /*2ec0*/  REDG.E.ADD.64.STRONG.GPU desc[UR16][R6.64+0x400], R4 ;  /* 0x000400040600798e */ /* 0x0003e4000c12e510 */
.L_x_342:
[----:B------:R-:W-:Y:S05]  /*2ed0*/  BSYNC.RECONVERGENT B1 ;  /* 0x0000000000017941 */ /* 0x000fea0003800200 */
.L_x_341:
[----:B------:R-:W-:-:S07]  /*2ee0*/  VIADD R3, R3, 0x2 ;  /* 0x0000000203037836 */ /* 0x000fce0000000000 */
.L_x_338:
[----:B------:R-:W-:-:S13]  /*2ef0*/  ISETP.NE.AND P0, PT, R2, RZ, PT ;  /* 0x000000ff0200720c */ /* 0x000fda0003f05270 */
[----:B------:R-:W-:Y:S05]  /*2f00*/  @!P0 BRA `(.L_x_276) ;  /* 0x0000000000288947 */ /* 0x000fea0003800000 */
[----:B------:R-:W-:-:S05]  /*2f10*/  IMAD R2, R3, 0x400, R0 ;  /* 0x0000040003027824 */ /* 0x000fca00078e0200 */
[----:B01234-:R-:W0:Y:S02]  /*2f20*/  LDS R6, [R2+0x200] ;  /* 0x0002000002067984 */ /* 0x01fe240000000800 */
[----:B0-----:R-:W-:-:S13]  /*2f30*/  ISETP.NE.AND P0, PT, R6, RZ, PT ;  /* 0x000000ff0600720c */ /* 0x001fda0003f05270 */
[----:B------:R-:W-:Y:S05]  /*2f40*/  @!P0 BRA `(.L_x_276) ;  /* 0x0000000000188947 */ /* 0x000fea0003800000 */
[----:B------:R-:W0:Y:S01]  /*2f50*/  LDC.64 R4, c[0x0][0x380] ;  /* 0x0000e000ff047b82 */ /* 0x000e220000000a00 */
[----:B------:R-:W-:-:S04]  /*2f60*/  IMAD R3, R3, 0x100, R36 ;  /* 0x0000010003037824 */ /* 0x000fc800078e0224 */
[----:B0-----:R-:W-:-:S04]  /*2f70*/  IMAD.WIDE.U32 R2, R3, 0x8, R4 ;  /* 0x0000000803027825 */ /* 0x001fc800078e0004 */
[----:B------:R-:W-:Y:S02]  /*2f80*/  IMAD.MOV.U32 R4, RZ, RZ, R6 ;  /* 0x000000ffff047224 */ /* 0x000fe400078e0006 */
[----:B------:R-:W-:-:S05]  /*2f90*/  IMAD.MOV.U32 R5, RZ, RZ, RZ ;  /* 0x000000ffff057224 */ /* 0x000fca00078e00ff */
[----:B------:R0:W-:Y:S02]  /*2fa0*/  REDG.E.ADD.64.STRONG.GPU desc[UR16][R2.64+0x400], R4 ;  /* 0x000400040200798e */ /* 0x0001e4000c12e510 */
.L_x_276:
[----:B------:R-:W-:Y:S05]  /*2fb0*/  BSYNC.RECONVERGENT B0 ;  /* 0x0000000000007941 */ /* 0x000fea0003800200 */
.L_x_275:
[----:B------:R-:W1:Y:S01]  /*2fc0*/  LDCU.64 UR4, c[0x0][0x390] ;  /* 0x00007200ff0477ac */ /* 0x000e620008000a00 */
[----:B------:R-:W-:-:S04]  /*2fd0*/  UIADD3 UR6, UP1, UPT, UR6, 0x1, URZ ;  /* 0x0000000106067890 */ /* 0x000fc8000ff3e0ff */
[----:B------:R-:W-:Y:S02]  /*2fe0*/  UIADD3.X UR7, UPT, UPT, URZ, UR7, URZ, UP1, !UPT ;  /* 0x00000007ff077290 */ /* 0x000fe40008ffe4ff */
[----:B-1----:R-:W-:-:S04]  /*2ff0*/  UIADD3 UR9, UP0, UPT, UR4, -0x1, URZ ;  /* 0xffffffff04097890 */ /* 0x002fc8000ff1e0ff */
[----:B------:R-:W-:-:S04]  /*3000*/  UIADD3.X UR10, UPT, UPT, UR5, -0x1, URZ, UP0, !UPT ;  /* 0xffffffff050a7890 */ /* 0x000fc800087fe4ff */
[----:B------:R-:W-:-:S04]  /*3010*/  USHF.R.U64 UR9, UR9, 0x1e, UR10 ;  /* 0x0000001e09097899 */ /* 0x000fc8000800120a */
[----:B------:R-:W-:-:S04]  /*3020*/  UIADD3 UR9, UP0, UPT, UR9, 0x1, URZ ;  /* 0x0000000109097890 */ /* 0x000fc8000ff1e0ff */
[----:B------:R-:W-:Y:S02]  /*3030*/  ULEA.HI.X UR10, UR10, URZ, URZ, 0x2, UP0 ;  /* 0x000000ff0a0a7291 */ /* 0x000fe400080f14ff */
[----:B------:R-:W-:-:S04]  /*3040*/  UISETP.LT.U32.AND UP0, UPT, UR9, UR4, UPT ;  /* 0x000000040900728c */ /* 0x000fc8000bf01070 */
[----:B------:R-:W-:-:S04]  /*3050*/  UISETP.LT.U32.AND.EX UP0, UPT, UR10, UR5, UPT, UP0 ;  /* 0x000000050a00728c */ /* 0x000fc8000bf01100 */
[----:B------:R-:W-:Y:S02]  /*3060*/  USEL UR4, UR9, UR4, UP0 ;  /* 0x0000000409047287 */ /* 0x000fe40008000000 */
[----:B------:R-:W-:Y:S02]  /*3070*/  USEL UR5, UR10, UR5, UP0 ;  /* 0x000000050a057287 */ /* 0x000fe40008000000 */
[----:B------:R-:W-:-:S04]  /*3080*/  UISETP.NE.U32.AND UP0, UPT, UR6, UR4, UPT ;  /* 0x000000040600728c */ /* 0x000fc8000bf05070 */
[----:B------:R-:W-:Y:S01]  /*3090*/  UISETP.NE.AND.EX UP0, UPT, UR7, UR5, UPT, UP0 ;  /* 0x000000050700728c */ /* 0x000fe2000bf05300 */
[----:B------:R-:W-:Y:S08]  /*30a0*/  BAR.SYNC.DEFER_BLOCKING 0x0 ;  /* 0x0000000000007b1d */ /* 0x000ff00000010000 */
[----:B------:R-:W-:Y:S05]  /*30b0*/  BRA.U UP0, `(.L_x_343) ;  /* 0xffffffd1003c7547 */ /* 0x000fea000b83ffff */
[----:B------:R-:W-:Y:S05]  /*30c0*/  EXIT ;  /* 0x000000000000794d */ /* 0x000fea0003800000 */
.L_x_344:
        /* <DEDUP_REMOVED lines=11> */
.L_x_469:


//--------------------- .text._ZN3cub18CUB_300001_SM_10006detail10radix_sort31DeviceRadixSortSingleTileKernelINS1_5radix10policy_hubIlNS0_8NullTypeEyE10Policy1000ELNS0_9SortOrderE0ElS6_yNS1_21identity_decomposer_tEEEvPKT1_PSB_PKT2_PSF_T3_iiT4_ --------------------------
	.section	.text._ZN3cub18CUB_300001_SM_10006detail10radix_sort31DeviceRadixSortSingleTileKernelINS1_5radix10policy_hubIlNS0_8NullTypeEyE10Policy1000ELNS0_9SortOrderE0ElS6_yNS1_21identity_decomposer_tEEEvPKT1_PSB_PKT2_PSF_T3_iiT4_,"ax",@progbits
	.align	128
        .global         _ZN3cub18CUB_300001_SM_10006detail10radix_sort31DeviceRadixSortSingleTileKernelINS1_5radix10policy_hubIlNS0_8NullTypeEyE10Policy1000ELNS0_9SortOrderE0ElS6_yNS1_21identity_decomposer_tEEEvPKT1_PSB_PKT2_PSF_T3_iiT4_
        .type           _ZN3cub18CUB_300001_SM_10006detail10radix_sort31DeviceRadixSortSingleTileKernelINS1_5radix10policy_hubIlNS0_8NullTypeEyE10Policy1000ELNS0_9SortOrderE0ElS6_yNS1_21identity_decomposer_tEEEvPKT1_PSB_PKT2_PSF_T3_iiT4_,@function
        .size           _ZN3cub18CUB_300001_SM_10006detail10radix_sort31DeviceRadixSortSingleTileKernelINS1_5radix10policy_hubIlNS0_8NullTypeEyE10Policy1000ELNS0_9SortOrderE0ElS6_yNS1_21identity_decomposer_tEEEvPKT1_PSB_PKT2_PSF_T3_iiT4_,(.L_x_470 - _ZN3cub18CUB_300001_SM_10006detail10radix_sort31DeviceRadixSortSingleTileKernelINS1_5radix10policy_hubIlNS0_8NullTypeEyE10Policy1000ELNS0_9SortOrderE0ElS6_yNS1_21identity_decomposer_tEEEvPKT1_PSB_PKT2_PSF_T3_iiT4_)
        .other          _ZN3cub18CUB_300001_SM_10006detail10radix_sort31DeviceRadixSortSingleTileKernelINS1_5radix10policy_hubIlNS0_8NullTypeEyE10Policy1000ELNS0_9SortOrderE0ElS6_yNS1_21identity_decomposer_tEEEvPKT1_PSB_PKT2_PSF_T3_iiT4_,@"STO_CUDA_ENTRY STV_DEFAULT"
_ZN3cub18CUB_300001_SM_10006detail10radix_sort31DeviceRadixSortSingleTileKernelINS1_5radix10policy_hubIlNS0_8NullTypeEyE10Policy1000ELNS0_9SortOrderE0ElS6_yNS1_21identity_decomposer_tEEEvPKT1_PSB_PKT2_PSF_T3_iiT4_:
.text._ZN3cub18CUB_300001_SM_10006detail10radix_sort31DeviceRadixSortSingleTileKernelINS1_5radix10policy_hubIlNS0_8NullTypeEyE10Policy1000ELNS0_9SortOrderE0ElS6_yNS1_21identity_decomposer_tEEEvPKT1_PSB_PKT2_PSF_T3_iiT4_:
[----:B------:R-:W-:Y:S01]  /*0000*/  LDC R1, c[0x0][0x37c] ;  /* 0x0000df00ff017b82 */ /* 0x000fe20000000800 */
[----:B------:R-:W0:Y:S01]  /*0010*/  S2R R0, SR_TID.X ;  /* 0x0000000000007919 */ /* 0x000e220000002100 */
[----:B------:R-:W1:Y:S06]  /*0020*/  LDCU UR4, c[0x0][0x3a0] ;  /* 0x00007400ff0477ac */ /* 0x000e6c0008000800 */
[----:B------:R-:W2:Y:S01]  /*0030*/  LDC.64 R2, c[0x0][0x380] ;  /* 0x0000e000ff027b82 */ /* 0x000ea20000000a00 */
[----:B------:R-:W3:Y:S01]  /*0040*/  LDCU.64 UR10, c[0x0][0x358] ;  /* 0x00006b00ff0a77ac */ /* 0x000ee20008000a00 */
[----:B------:R-:W-:-:S02]  /*0050*/  IMAD.MOV.U32 R12, RZ, RZ, -0x1 ;  /* 0xffffffffff0c7424 */ /* 0x000fc400078e00ff */
[----:B------:R-:W-:-:S04]  /*0060*/  IMAD.MOV.U32 R13, RZ, RZ, -0x1 ;  /* 0xffffffffff0d7424 */ /* 0x000fc800078e00ff */
[----:B------:R-:W4:Y:S01]  /*0070*/  S2UR UR6, SR_CgaCtaId ;  /* 0x00000000000679c3 */ /* 0x000f220000008800 */
[----:B------:R-:W2:Y:S01]  /*0080*/  S2R R82, SR_LANEID ;  /* 0x0000000000527919 */ /* 0x000ea20000000000 */
[----:B------:R-:W-:Y:S01]  /*0090*/  IMAD.MOV.U32 R48, RZ, RZ, -0x1 ;  /* 0xffffffffff307424 */ /* 0x000fe200078e00ff */
[----:B------:R-:W1:Y:S01]  /*00a0*/  LDCU UR9, c[0x0][0x3ac] ;  /* 0x00007580ff0977ac */ /* 0x000e620008000800 */
[----:B0-----:R-:W-:-:S04]  /*00b0*/  IMAD R5, R0, 0x9, RZ ;  /* 0x0000000900057824 */ /* 0x001fc800078e02ff */
[C---:B------:R-:W-:Y:S01]  /*00c0*/  VIADD R4, R5.reuse, 0x1 ;  /* 0x0000000105047836 */ /* 0x040fe20000000000 */
[C---:B-1----:R-:W-:Y:S01]  /*00d0*/  ISETP.GE.AND P6, PT, R5.reuse, UR4, PT ;  /* 0x0000000405007c0c */ /* 0x042fe2000bfc6270 */
[----:B--2---:R-:W-:-:S03]  /*00e0*/  IMAD.WIDE.U32 R2, R5, 0x8, R2 ;  /* 0x0000000805027825 */ /* 0x004fc600078e0002 */
[----:B------:R-:W-:-:S09]  /*00f0*/  ISETP.GE.AND P0, PT, R4, UR4, PT ;  /* 0x0000000404007c0c */ /* 0x000fd2000bf06270 */
[----:B---3--:R-:W2:Y:S04]  /*0100*/  @!P6 LDG.E.64 R14, desc[UR10][R2.64] ;  /* 0x0000000a020ee981 */ /* 0x008ea8000c1e1b00 */
[----:B------:R-:W3:Y:S01]  /*0110*/  @!P0 LDG.E.64 R8, desc[UR10][R2.64+0x8] ;  /* 0x0000080a02088981 */ /* 0x000ee2000c1e1b00 */
[C---:B------:R-:W-:Y:S02]  /*0120*/  VIADD R4, R5.reuse, 0x2 ;  /* 0x0000000205047836 */ /* 0x040fe40000000000 */
[----:B------:R-:W-:-:S03]  /*0130*/  VIADD R6, R5, 0x4 ;  /* 0x0000000405067836 */ /* 0x000fc60000000000 */
[----:B------:R-:W-:Y:S01]  /*0140*/  ISETP.GE.AND P1, PT, R4, UR4, PT ;  /* 0x0000000404007c0c */ /* 0x000fe2000bf26270 */
[----:B------:R-:W-:Y:S01]  /*0150*/  VIADD R4, R5, 0x3 ;  /* 0x0000000305047836 */ /* 0x000fe20000000000 */
[----:B------:R-:W-:-:S04]  /*0160*/  ISETP.GE.AND P3, PT, R6, UR4, PT ;  /* 0x0000000406007c0c */ /* 0x000fc8000bf66270 */
[----:B------:R-:W-:Y:S01]  /*0170*/  ISETP.GE.AND P2, PT, R4, UR4, PT ;  /* 0x0000000404007c0c */ /* 0x000fe2000bf46270 */
[C---:B------:R-:W-:Y:S02]  /*0180*/  VIADD R4, R5.reuse, 0x5 ;  /* 0x0000000505047836 */ /* 0x040fe40000000000 */
[----:B------:R-:W-:-:S03]  /*0190*/  VIADD R6, R5, 0x7 ;  /* 0x0000000705067836 */ /* 0x000fc60000000000 */
[----:B------:R-:W-:Y:S01]  /*01a0*/  ISETP.GE.AND P4, PT, R4, UR4, PT ;  /* 0x0000000404007c0c */ /* 0x000fe2000bf86270 */
[C---:B------:R-:W-:Y:S01]  /*01b0*/  VIADD R4, R5.reuse, 0x6 ;  /* 0x0000000605047836 */ /* 0x040fe20000000000 */
[----:B------:R-:W5:Y:S01]  /*01c0*/  @!P1 LDG.E.64 R10, desc[UR10][R2.64+0x10] ;  /* 0x0000100a020a9981 */ /* 0x000f62000c1e1b00 */
[----:B------:R-:W-:-:S03]  /*01d0*/  VIADD R5, R5, 0x8 ;  /* 0x0000000805057836 */ /* 0x000fc60000000000 */
[----:B------:R-:W-:Y:S01]  /*01e0*/  ISETP.GE.AND P5, PT, R4, UR4, PT ;  /* 0x0000000404007c0c */ /* 0x000fe2000bfa6270 */
[----:B------:R-:W4:Y:S04]  /*01f0*/  @!P2 LDG.E.64 R18, desc[UR10][R2.64+0x18] ;  /* 0x0000180a0212a981 */ /* 0x000f28000c1e1b00 */
[----:B------:R-:W4:Y:S01]  /*0200*/  @!P3 LDG.E.64 R20, desc[UR10][R2.64+0x20] ;  /* 0x0000200a0214b981 */ /* 0x000f22000c1e1b00 */
[----:B--2---:R-:W-:Y:S01]  /*0210*/  @!P6 IMAD.MOV.U32 R12, RZ, RZ, R14 ;  /* 0x000000ffff0ce224 */ /* 0x004fe200078e000e */
[----:B------:R-:W-:Y:S01]  /*0220*/  @!P6 LOP3.LUT R13, R15, 0x80000000, RZ, 0x3c, !PT ;  /* 0x800000000f0de812 */ /* 0x000fe200078e3cff */
[----:B------:R-:W-:Y:S01]  /*0230*/  IMAD.MOV.U32 R14, RZ, RZ, -0x1 ;  /* 0xffffffffff0e7424 */ /* 0x000fe200078e00ff */
[----:B------:R-:W-:Y:S01]  /*0240*/  MOV R15, 0xffffffff ;  /* 0xffffffff000f7802 */ /* 0x000fe20000000f00 */
[----:B---3--:R-:W-:Y:S01]  /*0250*/  @!P0 IMAD.MOV.U32 R14, RZ, RZ, R8 ;  /* 0x000000ffff0e8224 */ /* 0x008fe200078e0008 */
[----:B------:R-:W-:-:S02]  /*0260*/  @!P0 LOP3.LUT R15, R9, 0x80000000, RZ, 0x3c, !PT ;  /* 0x80000000090f8812 */ /* 0x000fc400078e3cff */
[----:B------:R-:W-:Y:S02]  /*0270*/  ISETP.GE.AND P6, PT, R6, UR4, PT ;  /* 0x0000000406007c0c */ /* 0x000fe4000bfc6270 */
[----:B------:R-:W-:Y:S01]  /*0280*/  ISETP.GE.AND P0, PT, R5, UR4, PT ;  /* 0x0000000405007c0c */ /* 0x000fe2000bf06270 */
[----:B------:R-:W2:Y:S01]  /*0290*/  @!P4 LDG.E.64 R6, desc[UR10][R2.64+0x28] ;  /* 0x0000280a0206c981 */ /* 0x000ea2000c1e1b00 */
[----:B------:R-:W0:Y:S03]  /*02a0*/  LDCU.64 UR4, c[0x0][0x3a8] ;  /* 0x00007500ff0477ac */ /* 0x000e260008000a00 */
[----:B------:R-:W3:Y:S06]  /*02b0*/  @!P5 LDG.E.64 R4, desc[UR10][R2.64+0x30] ;  /* 0x0000300a0204d981 */ /* 0x000eec000c1e1b00 */
[----:B------:R-:W3:Y:S04]  /*02c0*/  @!P6 LDG.E.64 R22, desc[UR10][R2.64+0x38] ;  /* 0x0000380a0216e981 */ /* 0x000ee8000c1e1b00 */
[----:B------:R-:W3:Y:S01]  /*02d0*/  @!P0 LDG.E.64 R24, desc[UR10][R2.64+0x40] ;  /* 0x0000400a02188981 */ /* 0x000ee2000c1e1b00 */
[----:B------:R-:W-:Y:S01]  /*02e0*/  IMAD.MOV.U32 R49, RZ, RZ, -0x1 ;  /* 0xffffffffff317424 */ /* 0x000fe200078e00ff */
[----:B-----5:R-:W-:Y:S01]  /*02f0*/  @!P1 LOP3.LUT R49, R11, 0x80000000, RZ, 0x3c, !PT ;  /* 0x800000000b319812 */ /* 0x020fe200078e3cff */
[----:B------:R-:W-:Y:S01]  /*0300*/  @!P1 IMAD.MOV.U32 R48, RZ, RZ, R10 ;  /* 0x000000ffff309224 */ /* 0x000fe200078e000a */
[----:B------:R-:W-:Y:S01]  /*0310*/  SHF.R.U32.HI R83, RZ, 0x5, R0 ;  /* 0x00000005ff537819 */ /* 0x000fe20000011600 */
[----:B0-----:R-:W-:Y:S01]  /*0320*/  UIADD3 UR7, UPT, UPT, UR4, 0x6, URZ ;  /* 0x0000000604077890 */ /* 0x001fe2000fffe0ff */
[----:B------:R-:W-:Y:S01]  /*0330*/  IMAD.MOV.U32 R10, RZ, RZ, -0x1 ;  /* 0xffffffffff0a7424 */ /* 0x000fe200078e00ff */
[----:B------:R-:W-:Y:S01]  /*0340*/  UIADD3 UR5, UPT, UPT, -UR4, UR5, URZ ;  /* 0x0000000504057290 */ /* 0x000fe2000fffe1ff */
[----:B------:R-:W-:-:S02]  /*0350*/  IMAD.MOV.U32 R11, RZ, RZ, -0x1 ;  /* 0xffffffffff0b7424 */ /* 0x000fc400078e00ff */
[----:B------:R-:W-:Y:S01]  /*0360*/  UMOV UR4, 0x400 ;  /* 0x0000040000047882 */ /* 0x000fe20000000000 */
[----:B------:R-:W-:Y:S01]  /*0370*/  IMAD.MOV.U32 R8, RZ, RZ, -0x1 ;  /* 0xffffffffff087424 */ /* 0x000fe200078e00ff */
[----:B----4-:R-:W-:Y:S01]  /*0380*/  ULEA UR4, UR6, UR4, 0x18 ;  /* 0x0000000406047291 */ /* 0x010fe2000f8ec0ff */
[----:B------:R-:W-:Y:S02]  /*0390*/  IMAD.MOV.U32 R9, RZ, RZ, -0x1 ;  /* 0xffffffffff097424 */ /* 0x000fe400078e00ff */
[----:B------:R-:W-:Y:S02]  /*03a0*/  IMAD.MOV.U32 R16, RZ, RZ, -0x1 ;  /* 0xffffffffff107424 */ /* 0x000fe400078e00ff */
[----:B------:R-:W-:Y:S01]  /*03b0*/  IMAD.MOV.U32 R17, RZ, RZ, -0x1 ;  /* 0xffffffffff117424 */ /* 0x000fe200078e00ff */
[C---:B------:R-:W-:Y:S01]  /*03c0*/  LEA R31, R0.reuse, UR4, 0x2 ;  /* 0x00000004001f7c11 */ /* 0x040fe2000f8e10ff */
[----:B------:R-:W-:Y:S01]  /*03d0*/  IMAD.MOV.U32 R42, RZ, RZ, -0x1 ;  /* 0xffffffffff2a7424 */ /* 0x000fe200078e00ff */
[----:B------:R-:W-:Y:S01]  /*03e0*/  @!P2 LOP3.LUT R17, R19, 0x80000000, RZ, 0x3c, !PT ;  /* 0x800000001311a812 */ /* 0x000fe200078e3cff */
[----:B------:R-:W-:Y:S01]  /*03f0*/  IMAD.MOV.U32 R43, RZ, RZ, -0x1 ;  /* 0xffffffffff2b7424 */ /* 0x000fe200078e00ff */
[----:B------:R-:W-:Y:S01]  /*0400*/  @!P3 MOV R42, R20 ;  /* 0x00000014002ab202 */ /* 0x000fe20000000f00 */
[C---:B------:R-:W-:Y:S01]  /*0410*/  IMAD R33, R0.reuse, 0x80, R31 ;  /* 0x0000008000217824 */ /* 0x040fe200078e021f */
[----:B------:R-:W-:Y:S01]  /*0420*/  @!P3 LOP3.LUT R43, R21, 0x80000000, RZ, 0x3c, !PT ;  /* 0x80000000152bb812 */ /* 0x000fe200078e3cff */
[----:B------:R-:W-:Y:S01]  /*0430*/  @!P2 IMAD.MOV.U32 R16, RZ, RZ, R18 ;  /* 0x000000ffff10a224 */ /* 0x000fe200078e0012 */
[----:B------:R-:W-:Y:S01]  /*0440*/  LEA R28, R83, UR4, 0x2 ;  /* 0x00000004531c7c11 */ /* 0x000fe2000f8e10ff */
[----:B------:R-:W-:Y:S01]  /*0450*/  IMAD R35, R0, -0x3c, R33 ;  /* 0xffffffc400237824 */ /* 0x000fe200078e0221 */
[----:B------:R-:W-:Y:S01]  /*0460*/  BAR.SYNC.DEFER_BLOCKING 0x0 ;  /* 0x0000000000007b1d */ /* 0x000fe20000010000 */
[----:B--2---:R-:W-:Y:S01]  /*0470*/  @!P4 IMAD.MOV.U32 R10, RZ, RZ, R6 ;  /* 0x000000ffff0ac224 */ /* 0x004fe200078e0006 */
[----:B------:R-:W-:Y:S01]  /*0480*/  @!P4 LOP3.LUT R11, R7, 0x80000000, RZ, 0x3c, !PT ;  /* 0x80000000070bc812 */ /* 0x000fe200078e3cff */
[----:B------:R-:W-:-:S02]  /*0490*/  IMAD.MOV.U32 R6, RZ, RZ, -0x1 ;  /* 0xffffffffff067424 */ /* 0x000fc400078e00ff */
[----:B---3--:R-:W-:Y:S01]  /*04a0*/  @!P5 IMAD.MOV.U32 R8, RZ, RZ, R4 ;  /* 0x000000ffff08d224 */ /* 0x008fe200078e0004 */
[----:B------:R-:W-:Y:S01]  /*04b0*/  @!P5 LOP3.LUT R9, R5, 0x80000000, RZ, 0x3c, !PT ;  /* 0x800000000509d812 */ /* 0x000fe200078e3cff */
[----:B------:R-:W-:Y:S01]  /*04c0*/  IMAD.MOV.U32 R7, RZ, RZ, -0x1 ;  /* 0xffffffffff077424 */ /* 0x000fe200078e00ff */
[----:B------:R-:W-:Y:S01]  /*04d0*/  MOV R5, 0xffffffff ;  /* 0xffffffff00057802 */ /* 0x000fe20000000f00 */
[----:B------:R-:W-:Y:S02]  /*04e0*/  IMAD.MOV.U32 R4, RZ, RZ, -0x1 ;  /* 0xffffffffff047424 */ /* 0x000fe400078e00ff */
[----:B------:R-:W-:Y:S01]  /*04f0*/  @!P6 IMAD.MOV.U32 R6, RZ, RZ, R22 ;  /* 0x000000ffff06e224 */ /* 0x000fe200078e0016 */
[----:B------:R-:W-:Y:S01]  /*0500*/  @!P6 LOP3.LUT R7, R23, 0x80000000, RZ, 0x3c, !PT ;  /* 0x800000001707e812 */ /* 0x000fe200078e3cff */
[----:B------:R-:W-:Y:S01]  /*0510*/  @!P0 IMAD.MOV.U32 R4, RZ, RZ, R24 ;  /* 0x000000ffff048224 */ /* 0x000fe200078e0018 */
[----:B------:R-:W-:-:S07]  /*0520*/  @!P0 LOP3.LUT R5, R25, 0x80000000, RZ, 0x3c, !PT ;  /* 0x8000000019058812 */ /* 0x000fce00078e3cff */
.L_x_346:
[----:B------:R-:W-:Y:S01]  /*0530*/  UISETP.LT.AND UP0, UPT, UR5, 0x6, UPT ;  /* 0x000000060500788c */ /* 0x000fe2000bf01270 */
[----:B01----:R-:W-:Y:S01]  /*0540*/  IMAD.MOV.U32 R2, RZ, RZ, R12 ;  /* 0x000000ffff027224 */ /* 0x003fe200078e000c */
[----:B------:R-:W-:Y:S01]  /*0550*/  UMOV UR6, 0x1 ;  /* 0x0000000100067882 */ /* 0x000fe20000000000 */
[----:B------:R-:W-:Y:S01]  /*0560*/  UIADD3 UR8, UPT, UPT, UR7, -0x6, URZ ;  /* 0xfffffffa07087890 */ /* 0x000fe2000fffe0ff */
[----:B------:R-:W-:Y:S01]  /*0570*/  IMAD.MOV.U32 R3, RZ, RZ, R13 ;  /* 0x000000ffff037224 */ /* 0x000fe200078e000d */
[----:B------:R-:W-:Y:S01]  /*0580*/  USEL UR4, UR5, 0x6, UP0 ;  /* 0x0000000605047887 */ /* 0x000fe20008000000 */
[----:B------:R-:W-:Y:S01]  /*0590*/  STS [R31], RZ ;  /* 0x000000ff1f007388 */ /* 0x000fe20000000800 */
[----:B------:R-:W-:Y:S01]  /*05a0*/  IMAD.MOV.U32 R25, RZ, RZ, R7 ;  /* 0x000000ffff197224 */ /* 0x000fe200078e0007 */
[----:B------:R-:W-:Y:S01]  /*05b0*/  MOV R27, R5 ;  /* 0x00000005001b7202 */ /* 0x000fe20000000f00 */
[----:B------:R-:W-:Y:S01]  /*05c0*/  USHF.L.U32 UR4, UR6, UR4, URZ ;  /* 0x0000000406047299 */ /* 0x000fe200080006ff */
[----:B------:R-:W-:Y:S01]  /*05d0*/  SHF.R.U64 R12, R2, UR8, R3 ;  /* 0x00000008020c7c19 */ /* 0x000fe20008001203 */
[----:B------:R-:W-:Y:S01]  /*05e0*/  STS [R31+0x400], RZ ;  /* 0x000400ff1f007388 */ /* 0x000fe20000000800 */
[----:B------:R-:W-:Y:S01]  /*05f0*/  IMAD.MOV.U32 R26, RZ, RZ, R4 ;  /* 0x000000ffff1a7224 */ /* 0x000fe200078e0004 */
[----:B------:R-:W-:Y:S01]  /*0600*/  UIADD3 UR4, UPT, UPT, UR4, -0x1, URZ ;  /* 0xffffffff04047890 */ /* 0x000fe2000fffe0ff */
[----:B------:R-:W-:Y:S01]  /*0610*/  ISETP.NE.AND P1, PT, R82, 0x1f, PT ;  /* 0x0000001f5200780c */ /* 0x000fe20003f25270 */
[----:B------:R-:W-:Y:S01]  /*0620*/  STS [R31+0x800], RZ ;  /* 0x000800ff1f007388 */ /* 0x000fe20000000800 */
[----:B------:R-:W0:Y:S01]  /*0630*/  S2UR UR6, SR_CgaCtaId ;  /* 0x00000000000679c3 */ /* 0x000e220000008800 */
[----:B------:R-:W-:Y:S01]  /*0640*/  SHF.R.U64 R4, R26, UR8, R27 ;  /* 0x000000081a047c19 */ /* 0x000fe2000800121b */
[----:B------:R-:W-:Y:S01]  /*0650*/  UISETP.GE.AND UP0, UPT, UR7, UR9, UPT ;  /* 0x000000090700728c */ /* 0x000fe2000bf06270 */
[----:B------:R-:W-:Y:S01]  /*0660*/  LOP3.LUT R12, R12, UR4, RZ, 0xc0, !PT ;  /* 0x000000040c0c7c12 */ /* 0x000fe2000f8ec0ff */
[----:B------:R-:W-:Y:S01]  /*0670*/  STS [R31+0xc00], RZ ;  /* 0x000c00ff1f007388 */ /* 0x000fe20000000800 */
[----:B------:R-:W-:-:S02]  /*0680*/  LOP3.LUT R4, R4, UR4, RZ, 0xc0, !PT ;  /* 0x0000000404047c12 */ /* 0x000fc4000f8ec0ff */
[----:B------:R-:W-:Y:S01]  /*0690*/  ISETP.NE.AND P2, PT, R83, 0x6, PT ;  /* 0x000000065300780c */ /* 0x000fe20003f45270 */
[----:B------:R-:W-:Y:S01]  /*06a0*/  IMAD.SHL.U32 R13, R12, 0x400, RZ ;  /* 0x000004000c0d7824 */ /* 0x000fe200078e00ff */
[----:B------:R-:W-:Y:S01]  /*06b0*/  SHF.R.U32.HI R12, RZ, 0x4, R12 ;  /* 0x00000004ff0c7819 */ /* 0x000fe2000001160c */
[----:B------:R-:W-:Y:S01]  /*06c0*/  STS [R31+0x1000], RZ ;  /* 0x001000ff1f007388 */ /* 0x000fe20000000800 */
[----:B------:R-:W-:Y:S01]  /*06d0*/  IMAD.SHL.U32 R5, R4, 0x400, RZ ;  /* 0x0000040004057824 */ /* 0x000fe200078e00ff */
[----:B------:R-:W-:Y:S02]  /*06e0*/  SHF.R.U32.HI R4, RZ, 0x4, R4 ;  /* 0x00000004ff047819 */ /* 0x000fe40000011604 */
[----:B------:R-:W-:Y:S01]  /*06f0*/  LOP3.LUT R40, R13, 0x7c00, RZ, 0xc0, !PT ;  /* 0x00007c000d287812 */ /* 0x000fe200078ec0ff */
[----:B------:R-:W-:Y:S01]  /*0700*/  STS [R31+0x1400], RZ ;  /* 0x001400ff1f007388 */ /* 0x000fe20000000800 */
[----:B------:R-:W-:Y:S01]  /*0710*/  LOP3.LUT R12, R12, 0xffffffe, RZ, 0xc0, !PT ;  /* 0x0ffffffe0c0c7812 */ /* 0x000fe200078ec0ff */
[----:B--2---:R-:W-:Y:S01]  /*0720*/  IMAD.MOV.U32 R13, RZ, RZ, R15 ;  /* 0x000000ffff0d7224 */ /* 0x004fe200078e000f */
[----:B------:R-:W-:Y:S01]  /*0730*/  ISETP.NE.AND P3, PT, R83, 0x7, PT ;  /* 0x000000075300780c */ /* 0x000fe20003f65270 */
[----:B------:R-:W-:Y:S01]  /*0740*/  STS [R31+0x1800], RZ ;  /* 0x001800ff1f007388 */ /* 0x000fe20000000800 */
[----:B------:R-:W-:Y:S01]  /*0750*/  IADD3 R40, PT, PT, R12, R31, R40 ;  /* 0x0000001f0c287210 */ /* 0x000fe20007ffe028 */
[----:B------:R-:W-:-:S02]  /*0760*/  IMAD.MOV.U32 R12, RZ, RZ, R14 ;  /* 0x000000ffff0c7224 */ /* 0x000fc400078e000e */
[----:B------:R-:W-:Y:S03]  /*0770*/  STS [R31+0x1c00], RZ ;  /* 0x001c00ff1f007388 */ /* 0x000fe60000000800 */
[----:B------:R-:W-:Y:S01]  /*0780*/  SHF.R.U64 R14, R12, UR8, R13 ;  /* 0x000000080c0e7c19 */ /* 0x000fe2000800120d */
[----:B------:R-:W-:Y:S03]  /*0790*/  STS [R31+0x2000], RZ ;  /* 0x002000ff1f007388 */ /* 0x000fe60000000800 */
[----:B------:R-:W-:Y:S01]  /*07a0*/  LOP3.LUT R14, R14, UR4, RZ, 0xc0, !PT ;  /* 0x000000040e0e7c12 */ /* 0x000fe2000f8ec0ff */
[----:B------:R-:W-:Y:S04]  /*07b0*/  STS [R31+0x2400], RZ ;  /* 0x002400ff1f007388 */ /* 0x000fe80000000800 */
[----:B------:R-:W-:Y:S01]  /*07c0*/  STS [R31+0x2800], RZ ;  /* 0x002800ff1f007388 */ /* 0x000fe20000000800 */
[----:B------:R-:W-:Y:S01]  /*07d0*/  IMAD.SHL.U32 R15, R14, 0x400, RZ ;  /* 0x000004000e0f7824 */ /* 0x000fe200078e00ff */
[----:B------:R-:W-:-:S02]  /*07e0*/  SHF.R.U32.HI R14, RZ, 0x4, R14 ;  /* 0x00000004ff0e7819 */ /* 0x000fc4000001160e */
[----:B------:R-:W-:Y:S02]  /*07f0*/  STS [R31+0x2c00], RZ ;  /* 0x002c00ff1f007388 */ /* 0x000fe40000000800 */
[----:B------:R-:W-:Y:S02]  /*0800*/  LOP3.LUT R34, R15, 0x7c00, RZ, 0xc0, !PT ;  /* 0x00007c000f227812 */ /* 0x000fe400078ec0ff */
[----:B------:R-:W-:Y:S01]  /*0810*/  STS [R31+0x3000], RZ ;  /* 0x003000ff1f007388 */ /* 0x000fe20000000800 */
[----:B------:R-:W-:-:S03]  /*0820*/  LOP3.LUT R14, R14, 0xffffffe, RZ, 0xc0, !PT ;  /* 0x0ffffffe0e0e7812 */ /* 0x000fc600078ec0ff */
[----:B------:R-:W-:Y:S01]  /*0830*/  STS [R31+0x3400], RZ ;  /* 0x003400ff1f007388 */ /* 0x000fe20000000800 */
[----:B------:R-:W-:Y:S01]  /*0840*/  IADD3 R34, PT, PT, R14, R31, R34 ;  /* 0x0000001f0e227210 */ /* 0x000fe20007ffe022 */
[----:B---3--:R-:W-:Y:S02]  /*0850*/  IMAD.MOV.U32 R14, RZ, RZ, R48 ;  /* 0x000000ffff0e7224 */ /* 0x008fe400078e0030 */
[----:B------:R-:W-:Y:S04]  /*0860*/  STS [R31+0x3800], RZ ;  /* 0x003800ff1f007388 */ /* 0x000fe80000000800 */
        /* <DEDUP_REMOVED lines=18> */
[----:B------:R-:W1:Y:S02]  /*0990*/  LDS.U16 R39, [R40] ;  /* 0x0000000028277984 */ /* 0x000e640000000400 */
[----:B-1----:R-:W-:-:S05]  /*09a0*/  VIADD R15, R39, 0x1 ;  /* 0x00000001270f7836 */ /* 0x002fca0000000000 */
[----:B------:R1:W-:Y:S04]  /*09b0*/  STS.U16 [R40], R15 ;  /* 0x0000000f28007388 */ /* 0x0003e80000000400 */
[----:B------:R-:W2:Y:S01]  /*09c0*/  LDS.U16 R38, [R34] ;  /* 0x0000000022267984 */ /* 0x000ea20000000400 */
[----:B-1----:R-:W-:Y:S02]  /*09d0*/  MOV R15, R49 ;  /* 0x00000031000f7202 */ /* 0x002fe40000000f00 */
[----:B------:R-:W-:Y:S02]  /*09e0*/  LOP3.LUT R49, R4, 0xffffffe, RZ, 0xc0, !PT ;  /* 0x0ffffffe04317812 */ /* 0x000fe400078ec0ff */
[----:B------:R-:W-:-:S04]  /*09f0*/  SHF.R.U64 R18, R14, UR8, R15 ;  /* 0x000000080e127c19 */ /* 0x000fc8000800120f */
[----:B------:R-:W-:-:S05]  /*0a00*/  LOP3.LUT R18, R18, UR4, RZ, 0xc0, !PT ;  /* 0x0000000412127c12 */ /* 0x000fca000f8ec0ff */
[----:B------:R-:W-:Y:S01]  /*0a10*/  IMAD.SHL.U32 R19, R18, 0x400, RZ ;  /* 0x0000040012137824 */ /* 0x000fe200078e00ff */
[----:B------:R-:W-:-:S04]  /*0a20*/  SHF.R.U32.HI R18, RZ, 0x4, R18 ;  /* 0x00000004ff127819 */ /* 0x000fc80000011612 */
[----:B------:R-:W-:Y:S02]  /*0a30*/  LOP3.LUT R30, R19, 0x7c00, RZ, 0xc0, !PT ;  /* 0x00007c00131e7812 */ /* 0x000fe400078ec0ff */
[----:B------:R-:W-:-:S04]  /*0a40*/  LOP3.LUT R18, R18, 0xffffffe, RZ, 0xc0, !PT ;  /* 0x0ffffffe12127812 */ /* 0x000fc800078ec0ff */
[----:B------:R-:W-:Y:S02]  /*0a50*/  IADD3 R30, PT, PT, R18, R31, R30 ;  /* 0x0000001f121e7210 */ /* 0x000fe40007ffe01e */
[----:B----4-:R-:W-:-:S04]  /*0a60*/  SHF.R.U64 R18, R16, UR8, R17 ;  /* 0x0000000810127c19 */ /* 0x010fc80008001211 */
[----:B------:R-:W-:Y:S01]  /*0a70*/  LOP3.LUT R18, R18, UR4, RZ, 0xc0, !PT ;  /* 0x0000000412127c12 */ /* 0x000fe2000f8ec0ff */
[----:B--2---:R-:W-:-:S04]  /*0a80*/  VIADD R19, R38, 0x1 ;  /* 0x0000000126137836 */ /* 0x004fc80000000000 */
[----:B------:R-:W-:Y:S01]  /*0a90*/  IMAD.SHL.U32 R20, R18, 0x400, RZ ;  /* 0x0000040012147824 */ /* 0x000fe200078e00ff */
[----:B------:R-:W-:Y:S01]  /*0aa0*/  SHF.R.U32.HI R18, RZ, 0x4, R18 ;  /* 0x00000004ff127819 */ /* 0x000fe20000011612 */
[----:B------:R1:W-:Y:S03]  /*0ab0*/  STS.U16 [R34], R19 ;  /* 0x0000001322007388 */ /* 0x0003e60000000400 */
[----:B------:R-:W-:Y:S01]  /*0ac0*/  LOP3.LUT R20, R20, 0x7c00, RZ, 0xc0, !PT ;  /* 0x00007c0014147812 */ /* 0x000fe200078ec0ff */
[----:B------:R-:W2:Y:S01]  /*0ad0*/  LDS.U16 R37, [R30] ;  /* 0x000000001e257984 */ /* 0x000ea20000000400 */
[----:B------:R-:W-:-:S04]  /*0ae0*/  LOP3.LUT R18, R18, 0xffffffe, RZ, 0xc0, !PT ;  /* 0x0ffffffe12127812 */ /* 0x000fc800078ec0ff */
[----:B------:R-:W-:Y:S01]  /*0af0*/  IADD3 R32, PT, PT, R18, R31, R20 ;  /* 0x0000001f12207210 */ /* 0x000fe20007ffe014 */
[----:B------:R-:W-:Y:S02]  /*0b00*/  IMAD.MOV.U32 R18, RZ, RZ, R42 ;  /* 0x000000ffff127224 */ /* 0x000fe400078e002a */
[----:B-1----:R-:W-:-:S05]  /*0b10*/  IMAD.MOV.U32 R19, RZ, RZ, R43 ;  /* 0x000000ffff137224 */ /* 0x002fca00078e002b */
[----:B------:R-:W-:-:S04]  /*0b20*/  SHF.R.U64 R20, R18, UR8, R19 ;  /* 0x0000000812147c19 */ /* 0x000fc80008001213 */
[----:B------:R-:W-:-:S05]  /*0b30*/  LOP3.LUT R20, R20, UR4, RZ, 0xc0, !PT ;  /* 0x0000000414147c12 */ /* 0x000fca000f8ec0ff */
[----:B------:R-:W-:Y:S01]  /*0b40*/  IMAD.SHL.U32 R22, R20, 0x400, RZ ;  /* 0x0000040014167824 */ /* 0x000fe200078e00ff */
[----:B------:R-:W-:-:S04]  /*0b50*/  SHF.R.U32.HI R20, RZ, 0x4, R20 ;  /* 0x00000004ff147819 */ /* 0x000fc80000011614 */
[----:B------:R-:W-:Y:S02]  /*0b60*/  LOP3.LUT R22, R22, 0x7c00, RZ, 0xc0, !PT ;  /* 0x00007c0016167812 */ /* 0x000fe400078ec0ff */
[----:B------:R-:W-:-:S04]  /*0b70*/  LOP3.LUT R20, R20, 0xffffffe, RZ, 0xc0, !PT ;  /* 0x0ffffffe14147812 */ /* 0x000fc800078ec0ff */
[----:B------:R-:W-:Y:S01]  /*0b80*/  IADD3 R41, PT, PT, R20, R31, R22 ;  /* 0x0000001f14297210 */ /* 0x000fe20007ffe016 */
[----:B------:R-:W-:Y:S02]  /*0b90*/  IMAD.MOV.U32 R20, RZ, RZ, R10 ;  /* 0x000000ffff147224 */ /* 0x000fe400078e000a */
[----:B--2---:R-:W-:-:S05]  /*0ba0*/  VIADD R21, R37, 0x1 ;  /* 0x0000000125157836 */ /* 0x004fca0000000000 */
[----:B------:R1:W-:Y:S04]  /*0bb0*/  STS.U16 [R30], R21 ;  /* 0x000000151e007388 */ /* 0x0003e80000000400 */
[----:B------:R-:W2:Y:S01]  /*0bc0*/  LDS.U16 R36, [R32] ;  /* 0x0000000020247984 */ /* 0x000ea20000000400 */
[----:B-1----:R-:W-:-:S05]  /*0bd0*/  IMAD.MOV.U32 R21, RZ, RZ, R11 ;  /* 0x000000ffff157224 */ /* 0x002fca00078e000b */
[----:B------:R-:W-:-:S04]  /*0be0*/  SHF.R.U64 R10, R20, UR8, R21 ;  /* 0x00000008140a7c19 */ /* 0x000fc80008001215 */
[----:B------:R-:W-:-:S04]  /*0bf0*/  LOP3.LUT R10, R10, UR4, RZ, 0xc0, !PT ;  /* 0x000000040a0a7c12 */ /* 0x000fc8000f8ec0ff */
[----:B------:R-:W-:Y:S02]  /*0c00*/  SHF.L.U32 R11, R10, 0xa, RZ ;  /* 0x0000000a0a0b7819 */ /* 0x000fe400000006ff */
[----:B------:R-:W-:Y:S02]  /*0c10*/  SHF.R.U32.HI R10, RZ, 0x4, R10 ;  /* 0x00000004ff0a7819 */ /* 0x000fe4000001160a */
        /* <DEDUP_REMOVED lines=15> */
[----:B------:R-:W-:-:S05]  /*0d10*/  IMAD.MOV.U32 R24, RZ, RZ, R6 ;  /* 0x000000ffff187224 */ /* 0x000fca00078e0006 */
[----:B------:R-:W-:Y:S01]  /*0d20*/  SHF.R.U64 R6, R24, UR8, R25 ;  /* 0x0000000818067c19 */ /* 0x000fe20008001219 */
[----:B--2---:R-:W-:-:S03]  /*0d30*/  VIADD R10, R42, 0x1 ;  /* 0x000000012a0a7836 */ /* 0x004fc60000000000 */
[----:B------:R-:W-:Y:S01]  /*0d40*/  LOP3.LUT R6, R6, UR4, RZ, 0xc0, !PT ;  /* 0x0000000406067c12 */ /* 0x000fe2000f8ec0ff */
[----:B------:R-:W-:Y:S02]  /*0d50*/  UMOV UR4, 0x400 ;  /* 0x0000040000047882 */ /* 0x000fe40000000000 */
[----:B0-----:R-:W-:Y:S01]  /*0d60*/  ULEA UR4, UR6, UR4, 0x18 ;  /* 0x0000000406047291 */ /* 0x001fe2000f8ec0ff */
[----:B------:R0:W-:Y:S01]  /*0d70*/  STS.U16 [R41], R10 ;  /* 0x0000000a29007388 */ /* 0x0001e20000000400 */
[----:B------:R-:W-:Y:S01]  /*0d80*/  IMAD.SHL.U32 R7, R6, 0x400, RZ ;  /* 0x0000040006077824 */ /* 0x000fe200078e00ff */
[----:B------:R-:W-:Y:S02]  /*0d90*/  SHF.R.U32.HI R6, RZ, 0x4, R6 ;  /* 0x00000004ff067819 */ /* 0x000fe40000011606 */
[----:B------:R-:W1:Y:S02]  /*0da0*/  LDS.U16 R44, [R43] ;  /* 0x000000002b2c7984 */ /* 0x000e640000000400 */
[----:B------:R-:W-:-:S02]  /*0db0*/  LOP3.LUT R47, R6, 0xffffffe, RZ, 0xc0, !PT ;  /* 0x0ffffffe062f7812 */ /* 0x000fc400078ec0ff */
[----:B0-----:R-:W-:-:S04]  /*0dc0*/  LOP3.LUT R10, R7, 0x7c00, RZ, 0xc0, !PT ;  /* 0x00007c00070a7812 */ /* 0x001fc800078ec0ff */
[----:B------:R-:W-:Y:S01]  /*0dd0*/  IADD3 R47, PT, PT, R47, R31, R10 ;  /* 0x0000001f2f2f7210 */ /* 0x000fe20007ffe00a */
[----:B-1----:R-:W-:-:S05]  /*0de0*/  VIADD R8, R44, 0x1 ;  /* 0x000000012c087836 */ /* 0x002fca0000000000 */
[----:B------:R0:W-:Y:S04]  /*0df0*/  STS.U16 [R43], R8 ;  /* 0x000000082b007388 */ /* 0x0001e80000000400 */
[----:B------:R-:W1:Y:S01]  /*0e00*/  LDS.U16 R46, [R45] ;  /* 0x000000002d2e7984 */ /* 0x000e620000000400 */
[----:B0-----:R-:W-:-:S04]  /*0e10*/  LOP3.LUT R8, R5, 0x7c00, RZ, 0xc0, !PT ;  /* 0x00007c0005087812 */ /* 0x001fc800078ec0ff */
[----:B------:R-:W-:Y:S01]  /*0e20*/  IADD3 R49, PT, PT, R49, R31, R8 ;  /* 0x0000001f31317210 */ /* 0x000fe20007ffe008 */
[----:B-1----:R-:W-:-:S05]  /*0e30*/  VIADD R6, R46, 0x1 ;  /* 0x000000012e067836 */ /* 0x002fca0000000000 */
[----:B------:R-:W-:Y:S04]  /*0e40*/  STS.U16 [R45], R6 ;  /* 0x000000062d007388 */ /* 0x000fe80000000400 */
[----:B------:R-:W0:Y:S02]  /*0e50*/  LDS.U16 R48, [R47] ;  /* 0x000000002f307984 */ /* 0x000e240000000400 */
[----:B0-----:R-:W-:-:S05]  /*0e60*/  VIADD R4, R48, 0x1 ;  /* 0x0000000130047836 */ /* 0x001fca0000000000 */
[----:B------:R-:W-:Y:S04]  /*0e70*/  STS.U16 [R47], R4 ;  /* 0x000000042f007388 */ /* 0x000fe80000000400 */
[----:B------:R-:W0:Y:S02]  /*0e80*/  LDS.U16 R50, [R49] ;  /* 0x0000000031327984 */ /* 0x000e240000000400 */
[----:B0-----:R-:W-:-:S05]  /*0e90*/  VIADD R6, R50, 0x1 ;  /* 0x0000000132067836 */ /* 0x001fca0000000000 */
[----:B------:R-:W-:Y:S01]  /*0ea0*/  STS.U16 [R49], R6 ;  /* 0x0000000631007388 */ /* 0x000fe20000000400 */
[----:B------:R-:W-:Y:S06]  /*0eb0*/  BAR.SYNC.DEFER_BLOCKING 0x0 ;  /* 0x0000000000007b1d */ /* 0x000fec0000010000 */
[----:B------:R-:W-:Y:S04]  /*0ec0*/  LDS R76, [R33] ;  /* 0x00000000214c7984 */ /* 0x000fe80000000800 */
[----:B------:R-:W0:Y:S04]  /*0ed0*/  LDS R77, [R33+0x4] ;  /* 0x00000400214d7984 */ /* 0x000e280000000800 */
        /* <DEDUP_REMOVED lines=8> */
[----:B------:R-:W5:Y:S01]  /*0f60*/  LDS R72, [R33+0x28] ;  /* 0x0000280021487984 */ /* 0x000f620000000800 */
[----:B0-----:R-:W-:-:S03]  /*0f70*/  IMAD.IADD R77, R76, 0x1, R77 ;  /* 0x000000014c4d7824 */ /* 0x001fc600078e024d */
[----:B------:R-:W0:Y:S01]  /*0f80*/  LDS R71, [R33+0x2c] ;  /* 0x00002c0021477984 */ /* 0x000e220000000800 */
[----:B-1----:R-:W-:-:S03]  /*0f90*/  IMAD.IADD R78, R78, 0x1, R77 ;  /* 0x000000014e4e7824 */ /* 0x002fc600078e024d */
[----:B------:R-:W1:Y:S01]  /*0fa0*/  LDS R70, [R33+0x30] ;  /* 0x0000300021467984 */ /* 0x000e620000000800 */
[----:B--2---:R-:W-:-:S03]  /*0fb0*/  IMAD.IADD R79, R79, 0x1, R78 ;  /* 0x000000014f4f7824 */ /* 0x004fc600078e024e */
[----:B------:R-:W2:Y:S01]  /*0fc0*/  LDS R69, [R33+0x34] ;  /* 0x0000340021457984 */ /* 0x000ea20000000800 */
[----:B---3--:R-:W-:-:S03]  /*0fd0*/  IMAD.IADD R80, R80, 0x1, R79 ;  /* 0x0000000150507824 */ /* 0x008fc600078e024f */
[----:B------:R-:W3:Y:S01]  /*0fe0*/  LDS R68, [R33+0x38] ;  /* 0x0000380021447984 */ /* 0x000ee20000000800 */
[----:B----4-:R-:W-:-:S03]  /*0ff0*/  IMAD.IADD R81, R81, 0x1, R80 ;  /* 0x0000000151517824 */ /* 0x010fc600078e0250 */
[----:B------:R-:W4:Y:S01]  /*1000*/  LDS R67, [R33+0x3c] ;  /* 0x00003c0021437984 */ /* 0x000f220000000800 */
[----:B-----5:R-:W-:-:S03]  /*1010*/  IMAD.IADD R84, R84, 0x1, R81 ;  /* 0x0000000154547824 */ /* 0x020fc600078e0251 */
[----:B------:R-:W5:Y:S02]  /*1020*/  LDS R66, [R33+0x40] ;  /* 0x0000400021427984 */ /* 0x000f640000000800 */
[----:B------:R-:W-:Y:S02]  /*1030*/  IADD3 R75, PT, PT, R75, R84, RZ ;  /* 0x000000544b4b7210 */ /* 0x000fe40007ffe0ff */
[----:B------:R-:W5:Y:S03]  /*1040*/  LDS R65, [R33+0x44] ;  /* 0x0000440021417984 */ /* 0x000f660000000800 */
[----:B------:R-:W-:Y:S01]  /*1050*/  IMAD.IADD R74, R74, 0x1, R75 ;  /* 0x000000014a4a7824 */ /* 0x000fe200078e024b */
[----:B------:R-:W5:Y:S03]  /*1060*/  LDS R64, [R33+0x48] ;  /* 0x0000480021407984 */ /* 0x000f660000000800 */
[----:B------:R-:W-:Y:S01]  /*1070*/  IMAD.IADD R73, R73, 0x1, R74 ;  /* 0x0000000149497824 */ /* 0x000fe200078e024a */
[----:B------:R-:W5:Y:S03]  /*1080*/  LDS R63, [R33+0x4c] ;  /* 0x00004c00213f7984 */ /* 0x000f660000000800 */
[----:B------:R-:W-:Y:S01]  /*1090*/  IMAD.IADD R72, R72, 0x1, R73 ;  /* 0x0000000148487824 */ /* 0x000fe200078e0249 */
[----:B------:R-:W5:Y:S03]  /*10a0*/  LDS R62, [R33+0x50] ;  /* 0x00005000213e7984 */ /* 0x000f660000000800 */
[----:B0-----:R-:W-:Y:S01]  /*10b0*/  IMAD.IADD R71, R71, 0x1, R72 ;  /* 0x0000000147477824 */ /* 0x001fe200078e0248 */
[----:B------:R-:W0:Y:S03]  /*10c0*/  LDS R61, [R33+0x54] ;  /* 0x00005400213d7984 */ /* 0x000e260000000800 */
[----:B-1----:R-:W-:Y:S01]  /*10d0*/  IMAD.IADD R70, R70, 0x1, R71 ;  /* 0x0000000146467824 */ /* 0x002fe200078e0247 */
[----:B------:R-:W1:Y:S03]  /*10e0*/  LDS R60, [R33+0x58] ;  /* 0x00005800213c7984 */ /* 0x000e660000000800 */
[----:B--2---:R-:W-:Y:S01]  /*10f0*/  IMAD.IADD R69, R69, 0x1, R70 ;  /* 0x0000000145457824 */ /* 0x004fe200078e0246 */
[----:B------:R-:W2:Y:S03]  /*1100*/  LDS R59, [R33+0x5c] ;  /* 0x00005c00213b7984 */ /* 0x000ea60000000800 */
[----:B---3--:R-:W-:Y:S01]  /*1110*/  IMAD.IADD R68, R68, 0x1, R69 ;  /* 0x0000000144447824 */ /* 0x008fe200078e0245 */
[----:B------:R-:W3:Y:S03]  /*1120*/  LDS R58, [R33+0x60] ;  /* 0x00006000213a7984 */ /* 0x000ee60000000800 */
[----:B----4-:R-:W-:Y:S01]  /*1130*/  IMAD.IADD R67, R67, 0x1, R68 ;  /* 0x0000000143437824 */ /* 0x010fe200078e0244 */
[----:B------:R-:W4:Y:S03]  /*1140*/  LDS R57, [R33+0x64] ;  /* 0x0000640021397984 */ /* 0x000f260000000800 */
[----:B-----5:R-:W-:Y:S01]  /*1150*/  IMAD.IADD R66, R66, 0x1, R67 ;  /* 0x0000000142427824 */ /* 0x020fe200078e0243 */
[----:B------:R-:W5:Y:S04]  /*1160*/  LDS R56, [R33+0x68] ;  /* 0x0000680021387984 */ /* 0x000f680000000800 */
[----:B------:R-:W-:Y:S01]  /*1170*/  IADD3 R65, PT, PT, R65, R66, RZ ;  /* 0x0000004241417210 */ /* 0x000fe20007ffe0ff */
[----:B------:R-:W5:Y:S04]  /*1180*/  LDS R55, [R33+0x6c] ;  /* 0x00006c0021377984 */ /* 0x000f680000000800 */
        /* <DEDUP_REMOVED lines=10> */
[----:B--2---:R-:W-:-:S04]  /*1230*/  IMAD.IADD R59, R59, 0x1, R60 ;  /* 0x000000013b3b7824 */ /* 0x004fc800078e023c */
[----:B---3--:R-:W-:-:S04]  /*1240*/  IMAD.IADD R58, R58, 0x1, R59 ;  /* 0x000000013a3a7824 */ /* 0x008fc800078e023b */
[----:B----4-:R-:W-:-:S04]  /*1250*/  IMAD.IADD R57, R57, 0x1, R58 ;  /* 0x0000000139397824 */ /* 0x010fc800078e023a */
[----:B-----5:R-:W-:-:S05]  /*1260*/  IMAD.IADD R56, R56, 0x1, R57 ;  /* 0x0000000138387824 */ /* 0x020fca00078e0239 */
[----:B------:R-:W-:-:S05]  /*1270*/  IADD3 R55, PT, PT, R55, R56, RZ ;  /* 0x0000003837377210 */ /* 0x000fca0007ffe0ff */
[----:B------:R-:W-:-:S04]  /*1280*/  IMAD.IADD R54, R54, 0x1, R55 ;  /* 0x0000000136367824 */ /* 0x000fc800078e0237 */
[----:B------:R-:W-:-:S04]  /*1290*/  IMAD.IADD R53, R53, 0x1, R54 ;  /* 0x0000000135357824 */ /* 0x000fc800078e0236 */
[----:B------:R-:W-:-:S04]  /*12a0*/  IMAD.IADD R52, R52, 0x1, R53 ;  /* 0x0000000134347824 */ /* 0x000fc800078e0235 */
[----:B0-----:R-:W-:-:S04]  /*12b0*/  IMAD.IADD R51, R51, 0x1, R52 ;  /* 0x0000000133337824 */ /* 0x001fc800078e0234 */
[----:B-1----:R-:W-:-:S05]  /*12c0*/  IMAD.IADD R85, R4, 0x1, R51 ;  /* 0x0000000104557824 */ /* 0x002fca00078e0233 */
        /* <DEDUP_REMOVED lines=9> */
[----:B0-----:R-:W-:Y:S02]  /*1360*/  @P0 IADD3 R86, PT, PT, R87, R86, RZ ;  /* 0x0000005657560210 */ /* 0x001fe40007ffe0ff */
[----:B------:R-:W-:-:S03]  /*1370*/  ISETP.NE.AND P0, PT, R83, 0x1, PT ;  /* 0x000000015300780c */ /* 0x000fc60003f05270 */
[----:B------:R-:W-:Y:S01]  /*1380*/  @!P1 STS [R28+0x8400], R86 ;  /* 0x008400561c009388 */ /* 0x000fe20000000800 */
[----:B------:R-:W-:Y:S01]  /*1390*/  BAR.SYNC.DEFER_BLOCKING 0x0 ;  /* 0x0000000000007b1d */ /* 0x000fe20000010000 */
[----:B------:R-:W-:Y:S01]  /*13a0*/  ISETP.NE.AND P1, PT, R83, 0x4, PT ;  /* 0x000000045300780c */ /* 0x000fe20003f25270 */
[----:B------:R-:W-:-:S04]  /*13b0*/  IMAD.IADD R85, R86, 0x1, -R85 ;  /* 0x0000000156557824 */ /* 0x000fc800078e0a55 */
[----:B------:R-:W0:Y:S04]  /*13c0*/  LDS.128 R4, [UR4+0x8400] ;  /* 0x00840004ff047984 */ /* 0x000e280008000c00 */
[----:B------:R-:W1:Y:S01]  /*13d0*/  LDS.128 R8, [UR4+0x8410] ;  /* 0x00841004ff087984 */ /* 0x000e620008000c00 */
[C---:B0-----:R-:W-:Y:S01]  /*13e0*/  SEL R29, R4.reuse, R29, !P0 ;  /* 0x0000001d041d7207 */ /* 0x041fe20004000000 */
[----:B------:R-:W-:Y:S01]  /*13f0*/  IMAD.IADD R5, R4, 0x1, R5 ;  /* 0x0000000104057824 */ /* 0x000fe200078e0205 */
[----:B------:R-:W-:-:S03]  /*1400*/  ISETP.NE.AND P0, PT, R83, 0x2, PT ;  /* 0x000000025300780c */ /* 0x000fc60003f05270 */
[----:B------:R-:W-:Y:S01]  /*1410*/  IMAD.IADD R6, R6, 0x1, R5 ;  /* 0x0000000106067824 */ /* 0x000fe200078e0205 */
[----:B------:R-:W-:Y:S02]  /*1420*/  SEL R29, R5, R29, !P0 ;  /* 0x0000001d051d7207 */ /* 0x000fe40004000000 */
[----:B------:R-:W-:Y:S01]  /*1430*/  ISETP.NE.AND P0, PT, R83, 0x3, PT ;  /* 0x000000035300780c */ /* 0x000fe20003f05270 */
[----:B------:R-:W-:-:S03]  /*1440*/  IMAD.IADD R7, R7, 0x1, R6 ;  /* 0x0000000107077824 */ /* 0x000fc600078e0206 */
[----:B------:R-:W-:Y:S01]  /*1450*/  SEL R29, R6, R29, !P0 ;  /* 0x0000001d061d7207 */ /* 0x000fe20004000000 */
[----:B-1----:R-:W-:Y:S01]  /*1460*/  IMAD.IADD R8, R7, 0x1, R8 ;  /* 0x0000000107087824 */ /* 0x002fe200078e0208 */
[----:B------:R-:W-:Y:S02]  /*1470*/  ISETP.NE.AND P0, PT, R83, 0x5, PT ;  /* 0x000000055300780c */ /* 0x000fe40003f05270 */
[----:B------:R-:W-:Y:S01]  /*1480*/  SEL R29, R7, R29, !P1 ;  /* 0x0000001d071d7207 */ /* 0x000fe20004800000 */
[----:B------:R-:W-:Y:S01]  /*1490*/  IMAD.IADD R9, R9, 0x1, R8 ;  /* 0x0000000109097824 */ /* 0x000fe200078e0208 */
[----:B------:R-:W-:Y:S02]  /*14a0*/  ISETP.NE.AND P1, PT, R82, RZ, PT ;  /* 0x000000ff5200720c */ /* 0x000fe40003f25270 */
[----:B------:R-:W-:Y:S01]  /*14b0*/  SEL R29, R8, R29, !P0 ;  /* 0x0000001d081d7207 */ /* 0x000fe20004000000 */
[----:B------:R-:W-:Y:S01]  /*14c0*/  IMAD.IADD R10, R10, 0x1, R9 ;  /* 0x000000010a0a7824 */ /* 0x000fe200078e0209 */
[----:B------:R-:W-:-:S02]  /*14d0*/  ISETP.GT.U32.AND P0, PT, R0, 0x1f, PT ;  /* 0x0000001f0000780c */ /* 0x000fc40003f04070 */
[----:B------:R-:W-:Y:S01]  /*14e0*/  SEL R29, R9, R29, !P2 ;  /* 0x0000001d091d7207 */ /* 0x000fe20005000000 */
[----:B------:R-:W-:Y:S01]  /*14f0*/  IMAD.IADD R11, R11, 0x1, R10 ;  /* 0x000000010b0b7824 */ /* 0x000fe200078e020a */
[----:B------:R-:W-:Y:S02]  /*1500*/  ISETP.GT.U32.OR P2, PT, R0, 0x1f, P1 ;  /* 0x0000001f0000780c */ /* 0x000fe40000f44470 */
[----:B------:R-:W-:Y:S02]  /*1510*/  SEL R4, R85, RZ, P1 ;  /* 0x000000ff55047207 */ /* 0x000fe40000800000 */
[----:B------:R-:W-:-:S05]  /*1520*/  SEL R29, R10, R29, !P3 ;  /* 0x0000001d0a1d7207 */ /* 0x000fca0005800000 */
[----:B------:R-:W-:Y:S01]  /*1530*/  @P0 IMAD.IADD R85, R29, 0x1, R4 ;  /* 0x000000011d550824 */ /* 0x000fe200078e0204 */
[----:B------:R-:W-:-:S03]  /*1540*/  ISETP.NE.AND P0, PT, R0, RZ, PT ;  /* 0x000000ff0000720c */ /* 0x000fc60003f05270 */
[----:B------:R-:W-:-:S05]  /*1550*/  @!P2 SHF.L.U32 R85, R11, 0x10, RZ ;  /* 0x000000100b55a819 */ /* 0x000fca00000006ff */
[----:B------:R-:W-:Y:S01]  /*1560*/  @!P2 STS [UR4+0x8428], R85 ;  /* 0x00842855ff00a988 */ /* 0x000fe20008000804 */
[----:B------:R-:W-:Y:S06]  /*1570*/  BAR.SYNC.DEFER_BLOCKING 0x0 ;  /* 0x0000000000007b1d */ /* 0x000fec0000010000 */
[----:B------:R-:W0:Y:S02]  /*1580*/  LDS R4, [UR4+0x8428] ;  /* 0x00842804ff047984 */ /* 0x000e240008000800 */
[----:B0-----:R-:W-:-:S05]  /*1590*/  SEL R4, R4, RZ, P0 ;  /* 0x000000ff04047207 */ /* 0x001fca0000000000 */
[----:B------:R-:W-:-:S04]  /*15a0*/  IMAD.IADD R4, R4, 0x1, R85 ;  /* 0x0000000104047824 */ /* 0x000fc800078e0255 */
[--C-:B------:R-:W-:Y:S01]  /*15b0*/  IMAD.IADD R76, R76, 0x1, R4.reuse ;  /* 0x000000014c4c7824 */ /* 0x100fe200078e0204 */
[-C--:B------:R-:W-:Y:S01]  /*15c0*/  IADD3 R74, PT, PT, R74, R4.reuse, RZ ;  /* 0x000000044a4a7210 */ /* 0x080fe20007ffe0ff */
[--C-:B------:R-:W-:Y:S01]  /*15d0*/  IMAD.IADD R6, R77, 0x1, R4.reuse ;  /* 0x000000014d067824 */ /* 0x100fe200078e0204 */
[-C--:B------:R-:W-:Y:S01]  /*15e0*/  IADD3 R64, PT, PT, R64, R4.reuse, RZ ;  /* 0x0000000440407210 */ /* 0x080fe20007ffe0ff */
[--C-:B------:R-:W-:Y:S01]  /*15f0*/  IMAD.IADD R78, R78, 0x1, R4.reuse ;  /* 0x000000014e4e7824 */ /* 0x100fe200078e0204 */
[----:B------:R-:W-:Y:S01]  /*1600*/  IADD3 R54, PT, PT, R54, R4, RZ ;  /* 0x0000000436367210 */ /* 0x000fe20007ffe0ff */
[--C-:B------:R-:W-:Y:S01]  /*1610*/  IMAD.IADD R8, R79, 0x1, R4.reuse ;  /* 0x000000014f087824 */ /* 0x100fe200078e0204 */
[----:B------:R-:W-:Y:S01]  /*1620*/  STS [R33], R4 ;  /* 0x0000000421007388 */ /* 0x000fe20000000800 */
[--C-:B------:R-:W-:Y:S02]  /*1630*/  IMAD.IADD R80, R80, 0x1, R4.reuse ;  /* 0x0000000150507824 */ /* 0x100fe400078e0204 */
[--C-:B------:R-:W-:Y:S01]  /*1640*/  IMAD.IADD R10, R81, 0x1, R4.reuse ;  /* 0x00000001510a7824 */ /* 0x100fe200078e0204 */
[----:B------:R-:W-:Y:S01]  /*1650*/  STS [R33+0x4], R76 ;  /* 0x0000044c21007388 */ /* 0x000fe20000000800 */
[----:B------:R-:W-:-:S02]  /*1660*/  IMAD.IADD R84, R84, 0x1, R4 ;  /* 0x0000000154547824 */ /* 0x000fc400078e0204 */
[--C-:B------:R-:W-:Y:S01]  /*1670*/  IMAD.IADD R86, R75, 0x1, R4.reuse ;  /* 0x000000014b567824 */ /* 0x100fe200078e0204 */
[----:B------:R-:W-:Y:S01]  /*1680*/  STS [R33+0x8], R6 ;  /* 0x0000080621007388 */ /* 0x000fe20000000800 */
[--C-:B------:R-:W-:Y:S02]  /*1690*/  IMAD.IADD R88, R73, 0x1, R4.reuse ;  /* 0x0000000149587824 */ /* 0x100fe400078e0204 */
[--C-:B------:R-:W-:Y:S01]  /*16a0*/  IMAD.IADD R72, R72, 0x1, R4.reuse ;  /* 0x0000000148487824 */ /* 0x100fe200078e0204 */
[----:B------:R-:W-:Y:S01]  /*16b0*/  STS [R33+0xc], R78 ;  /* 0x00000c4e21007388 */ /* 0x000fe20000000800 */
        /* <DEDUP_REMOVED lines=27> */
[----:B------:R-:W-:-:S03]  /*1870*/  IMAD.IADD R51, R51, 0x1, R4 ;  /* 0x0000000133337824 */ /* 0x000fc600078e0204 */
[----:B------:R-:W-:Y:S04]  /*1880*/  STS [R33+0x34], R70 ;  /* 0x0000344621007388 */ /* 0x000fe80000000800 */
        /* <DEDUP_REMOVED lines=18> */
[----:B------:R-:W-:Y:S01]  /*19b0*/  STS [R33+0x80], R51 ;  /* 0x0000803321007388 */ /* 0x000fe20000000800 */
[----:B------:R-:W-:Y:S06]  /*19c0*/  BAR.SYNC.DEFER_BLOCKING 0x0 ;  /* 0x0000000000007b1d */ /* 0x000fec0000010000 */
[----:B------:R-:W0:Y:S04]  /*19d0*/  LDS.U16 R30, [R30] ;  /* 0x000000001e1e7984 */ /* 0x000e280000000400 */
[----:B------:R-:W1:Y:S04]  /*19e0*/  LDS.U16 R40, [R40] ;  /* 0x0000000028287984 */ /* 0x000e680000000400 */
[----:B------:R-:W2:Y:S04]  /*19f0*/  LDS.U16 R5, [R34] ;  /* 0x0000000022057984 */ /* 0x000ea80000000400 */
[----:B------:R-:W3:Y:S04]  /*1a00*/  LDS.U16 R7, [R32] ;  /* 0x0000000020077984 */ /* 0x000ee80000000400 */
[----:B------:R-:W4:Y:S04]  /*1a10*/  LDS.U16 R41, [R41] ;  /* 0x0000000029297984 */ /* 0x000f280000000400 */
[----:B------:R-:W5:Y:S04]  /*1a20*/  LDS.U16 R43, [R43] ;  /* 0x000000002b2b7984 */ /* 0x000f680000000400 */
[----:B------:R-:W5:Y:S04]  /*1a30*/  LDS.U16 R45, [R45] ;  /* 0x000000002d2d7984 */ /* 0x000f680000000400 */
[----:B------:R-:W5:Y:S04]  /*1a40*/  LDS.U16 R47, [R47] ;  /* 0x000000002f2f7984 */ /* 0x000f680000000400 */
[----:B------:R-:W5:Y:S01]  /*1a50*/  LDS.U16 R49, [R49] ;  /* 0x0000000031317984 */ /* 0x000f620000000400 */
[----:B0-----:R-:W-:-:S02]  /*1a60*/  IMAD.IADD R9, R37, 0x1, R30 ;  /* 0x0000000125097824 */ /* 0x001fc400078e021e */
[----:B-1----:R-:W-:Y:S02]  /*1a70*/  IMAD.IADD R39, R39, 0x1, R40 ;  /* 0x0000000127277824 */ /* 0x002fe400078e0228 */
[----:B--2---:R-:W-:Y:S02]  /*1a80*/  IMAD.IADD R38, R38, 0x1, R5 ;  /* 0x0000000126267824 */ /* 0x004fe400078e0205 */
[----:B---3--:R-:W-:Y:S02]  /*1a90*/  IMAD.IADD R11, R36, 0x1, R7 ;  /* 0x00000001240b7824 */ /* 0x008fe400078e0207 */
[----:B----4-:R-:W-:Y:S02]  /*1aa0*/  IMAD.IADD R37, R42, 0x1, R41 ;  /* 0x000000012a257824 */ /* 0x010fe400078e0229 */
[----:B-----5:R-:W-:Y:S01]  /*1ab0*/  IMAD.IADD R43, R44, 0x1, R43 ;  /* 0x000000012c2b7824 */ /* 0x020fe200078e022b */
[----:B------:R-:W-:Y:S01]  /*1ac0*/  IADD3 R45, PT, PT, R46, R45, RZ ;  /* 0x0000002d2e2d7210 */ /* 0x000fe20007ffe0ff */
[----:B------:R-:W-:-:S02]  /*1ad0*/  IMAD.IADD R47, R48, 0x1, R47 ;  /* 0x00000001302f7824 */ /* 0x000fc400078e022f */
[----:B------:R-:W-:Y:S01]  /*1ae0*/  IMAD.IADD R49, R50, 0x1, R49 ;  /* 0x0000000132317824 */ /* 0x000fe200078e0231 */
[----:B------:R-:W-:Y:S06]  /*1af0*/  BAR.SYNC.DEFER_BLOCKING 0x0 ;  /* 0x0000000000007b1d */ /* 0x000fec0000010000 */
[----:B------:R-:W-:Y:S05]  /*1b00*/  BRA.U UP0, `(.L_x_345) ;  /* 0x0000000100807547 */ /* 0x000fea000b800000 */
[----:B------:R-:W-:Y:S01]  /*1b10*/  LEA R5, R39, UR4, 0x3 ;  /* 0x0000000427057c11 */ /* 0x000fe2000f8e18ff */
[----:B------:R-:W-:Y:S01]  /*1b20*/  UIADD3 UR7, UPT, UPT, UR7, 0x6, URZ ;  /* 0x0000000607077890 */ /* 0x000fe2000fffe0ff */
[----:B------:R-:W-:Y:S01]  /*1b30*/  LEA R7, R38, UR4, 0x3 ;  /* 0x0000000426077c11 */ /* 0x000fe2000f8e18ff */
[----:B------:R-:W-:Y:S01]  /*1b40*/  UIADD3 UR5, UPT, UPT, UR5, -0x6, URZ ;  /* 0xfffffffa05057890 */ /* 0x000fe2000fffe0ff */
[----:B------:R-:W-:Y:S01]  /*1b50*/  LEA R9, R9, UR4, 0x3 ;  /* 0x0000000409097c11 */ /* 0x000fe2000f8e18ff */
[----:B------:R0:W-:Y:S01]  /*1b60*/  STS.64 [R5], R2 ;  /* 0x0000000205007388 */ /* 0x0001e20000000a00 */
[----:B------:R-:W-:Y:S02]  /*1b70*/  LEA R11, R11, UR4, 0x3 ;  /* 0x000000040b0b7c11 */ /* 0x000fe4000f8e18ff */
[----:B------:R-:W-:Y:S01]  /*1b80*/  LEA R37, R37, UR4, 0x3 ;  /* 0x0000000425257c11 */ /* 0x000fe2000f8e18ff */
[----:B------:R0:W-:Y:S01]  /*1b90*/  STS.64 [R7], R12 ;  /* 0x0000000c07007388 */ /* 0x0001e20000000a00 */
[----:B------:R-:W-:-:S02]  /*1ba0*/  LEA R39, R43, UR4, 0x3 ;  /* 0x000000042b277c11 */ /* 0x000fc4000f8e18ff */
[----:B------:R-:W-:Y:S01]  /*1bb0*/  LEA R41, R45, UR4, 0x3 ;  /* 0x000000042d297c11 */ /* 0x000fe2000f8e18ff */
[----:B------:R0:W-:Y:S01]  /*1bc0*/  STS.64 [R9], R14 ;  /* 0x0000000e09007388 */ /* 0x0001e20000000a00 */
[----:B------:R-:W-:Y:S02]  /*1bd0*/  LEA R45, R47, UR4, 0x3 ;  /* 0x000000042f2d7c11 */ /* 0x000fe4000f8e18ff */
[----:B------:R-:W-:Y:S01]  /*1be0*/  LEA R47, R49, UR4, 0x3 ;  /* 0x00000004312f7c11 */ /* 0x000fe2000f8e18ff */
[----:B------:R0:W-:Y:S04]  /*1bf0*/  STS.64 [R11], R16 ;  /* 0x000000100b007388 */ /* 0x0001e80000000a00 */
[----:B------:R0:W-:Y:S04]  /*1c00*/  STS.64 [R37], R18 ;  /* 0x0000001225007388 */ /* 0x0001e80000000a00 */
[----:B------:R0:W-:Y:S04]  /*1c10*/  STS.64 [R39], R20 ;  /* 0x0000001427007388 */ /* 0x0001e80000000a00 */
[----:B------:R0:W-:Y:S04]  /*1c20*/  STS.64 [R41], R22 ;  /* 0x0000001629007388 */ /* 0x0001e80000000a00 */
[----:B------:R0:W-:Y:S04]  /*1c30*/  STS.64 [R45], R24 ;  /* 0x000000182d007388 */ /* 0x0001e80000000a00 */
[----:B------:R0:W-:Y:S01]  /*1c40*/  STS.64 [R47], R26 ;  /* 0x0000001a2f007388 */ /* 0x0001e20000000a00 */
[----:B------:R-:W-:Y:S06]  /*1c50*/  BAR.SYNC.DEFER_BLOCKING 0x0 ;  /* 0x0000000000007b1d */ /* 0x000fec0000010000 */
[----:B------:R0:W1:Y:S04]  /*1c60*/  LDS.64 R12, [R35] ;  /* 0x00000000230c7984 */ /* 0x0000680000000a00 */
[----:B------:R0:W2:Y:S04]  /*1c70*/  LDS.64 R14, [R35+0x8] ;  /* 0x00000800230e7984 */ /* 0x0000a80000000a00 */
[----:B------:R0:W3:Y:S04]  /*1c80*/  LDS.64 R48, [R35+0x10] ;  /* 0x0000100023307984 */ /* 0x0000e80000000a00 */
[----:B------:R0:W4:Y:S04]  /*1c90*/  LDS.64 R16, [R35+0x18] ;  /* 0x0000180023107984 */ /* 0x0001280000000a00 */
[----:B------:R0:W0:Y:S04]  /*1ca0*/  LDS.64 R42, [R35+0x20] ;  /* 0x00002000232a7984 */ /* 0x0000280000000a00 */
[----:B------:R0:W0:Y:S04]  /*1cb0*/  LDS.64 R10, [R35+0x28] ;  /* 0x00002800230a7984 */ /* 0x0000280000000a00 */
[----:B------:R0:W0:Y:S04]  /*1cc0*/  LDS.64 R8, [R35+0x30] ;  /* 0x0000300023087984 */ /* 0x0000280000000a00 */
[----:B------:R0:W0:Y:S04]  /*1cd0*/  LDS.64 R6, [R35+0x38] ;  /* 0x0000380023067984 */ /* 0x0000280000000a00 */
[----:B------:R0:W0:Y:S01]  /*1ce0*/  LDS.64 R4, [R35+0x40] ;  /* 0x0000400023047984 */ /* 0x0000220000000a00 */
[----:B------:R-:W-:Y:S06]  /*1cf0*/  BAR.SYNC.DEFER_BLOCKING 0x0 ;  /* 0x0000000000007b1d */ /* 0x000fec0000010000 */
[----:B------:R-:W-:Y:S05]  /*1d00*/  BRA `(.L_x_346) ;  /* 0xffffffe800087947 */ /* 0x000fea000383ffff */
.L_x_345:
[----:B------:R-:W-:Y:S01]  /*1d10*/  LEA R39, R39, UR4, 0x3 ;  /* 0x0000000427277c11 */ /* 0x000fe2000f8e18ff */
[----:B------:R-:W0:Y:S01]  /*1d20*/  LDCU.64 UR6, c[0x0][0x3a0] ;  /* 0x00007400ff0677ac */ /* 0x000e220008000a00 */
[----:B------:R-:W-:Y:S01]  /*1d30*/  LEA R5, R38, UR4, 0x3 ;  /* 0x0000000426057c11 */ /* 0x000fe2000f8e18ff */
[----:B------:R-:W-:Y:S01]  /*1d40*/  IMAD R35, R0, -0x40, R35 ;  /* 0xffffffc000237824 */ /* 0x000fe200078e0223 */
[----:B------:R-:W-:Y:S01]  /*1d50*/  LEA R9, R9, UR4, 0x3 ;  /* 0x0000000409097c11 */ /* 0x000fe2000f8e18ff */
[----:B------:R-:W-:Y:S01]  /*1d60*/  STS.64 [R39], R2 ;  /* 0x0000000227007388 */ /* 0x000fe20000000a00 */
[----:B------:R-:W-:Y:S02]  /*1d70*/  LEA R11, R11, UR4, 0x3 ;  /* 0x000000040b0b7c11 */ /* 0x000fe4000f8e18ff */
[----:B------:R-:W-:Y:S01]  /*1d80*/  LEA R37, R37, UR4, 0x3 ;  /* 0x0000000425257c11 */ /* 0x000fe2000f8e18ff */
[----:B------:R-:W-:Y:S01]  /*1d90*/  STS.64 [R5], R12 ;  /* 0x0000000c05007388 */ /* 0x000fe20000000a00 */
[----:B------:R-:W-:-:S02]  /*1da0*/  LEA R43, R43, UR4, 0x3 ;  /* 0x000000042b2b7c11 */ /* 0x000fc4000f8e18ff */
[----:B------:R-:W-:Y:S01]  /*1db0*/  LEA R45, R45, UR4, 0x3 ;  /* 0x000000042d2d7c11 */ /* 0x000fe2000f8e18ff */
[----:B------:R1:W-:Y:S01]  /*1dc0*/  STS.64 [R9], R14 ;  /* 0x0000000e09007388 */ /* 0x0003e20000000a00 */
[----:B------:R-:W-:Y:S02]  /*1dd0*/  LEA R47, R47, UR4, 0x3 ;  /* 0x000000042f2f7c11 */ /* 0x000fe4000f8e18ff */
[----:B------:R-:W-:Y:S01]  /*1de0*/  LEA R49, R49, UR4, 0x3 ;  /* 0x0000000431317c11 */ /* 0x000fe2000f8e18ff */
[----:B------:R2:W-:Y:S01]  /*1df0*/  STS.64 [R11], R16 ;  /* 0x000000100b007388 */ /* 0x0005e20000000a00 */
[----:B0-----:R-:W-:-:S03]  /*1e00*/  ISETP.GE.U32.AND P0, PT, R0, UR6, PT ;  /* 0x0000000600007c0c */ /* 0x001fc6000bf06070 */
[----:B------:R0:W-:Y:S01]  /*1e10*/  STS.64 [R37], R18 ;  /* 0x0000001225007388 */ /* 0x0001e20000000a00 */
[----:B------:R-:W-:-:S03]  /*1e20*/  ISETP.GE.U32.AND.EX P0, PT, RZ, UR7, PT, P0 ;  /* 0x00000007ff007c0c */ /* 0x000fc6000bf06100 */
[----:B------:R3:W-:Y:S01]  /*1e30*/  STS.64 [R43], R20 ;  /* 0x000000142b007388 */ /* 0x0007e20000000a00 */
[----:B-1----:R-:W-:-:S03]  /*1e40*/  VIADD R14, R0, 0x100 ;  /* 0x00000100000e7836 */ /* 0x002fc60000000000 */
[----:B------:R1:W-:Y:S01]  /*1e50*/  STS.64 [R45], R22 ;  /* 0x000000162d007388 */ /* 0x0003e20000000a00 */
[----:B--2---:R-:W2:Y:S01]  /*1e60*/  LDC.64 R16, c[0x0][0x388] ;  /* 0x0000e200ff107b82 */ /* 0x004ea20000000a00 */
[----:B------:R-:W-:Y:S02]  /*1e70*/  ISETP.GE.U32.AND P5, PT, R14, UR6, PT ;  /* 0x000000060e007c0c */ /* 0x000fe4000bfa6070 */
[----:B------:R-:W-:Y:S01]  /*1e80*/  STS.64 [R47], R24 ;  /* 0x000000182f007388 */ /* 0x000fe20000000a00 */
[C---:B0-----:R-:W-:Y:S01]  /*1e90*/  VIADD R18, R0.reuse, 0x200 ;  /* 0x0000020000127836 */ /* 0x041fe20000000000 */
[----:B------:R-:W-:Y:S02]  /*1ea0*/  ISETP.GE.U32.AND.EX P5, PT, RZ, UR7, PT, P5 ;  /* 0x00000007ff007c0c */ /* 0x000fe4000bfa6150 */
[----:B------:R-:W-:Y:S01]  /*1eb0*/  STS.64 [R49], R26 ;  /* 0x0000001a31007388 */ /* 0x000fe20000000a00 */
[----:B---3--:R-:W-:Y:S01]  /*1ec0*/  VIADD R20, R0, 0x300 ;  /* 0x0000030000147836 */ /* 0x008fe20000000000 */
[----:B------:R-:W-:Y:S01]  /*1ed0*/  BAR.SYNC.DEFER_BLOCKING 0x0 ;  /* 0x0000000000007b1d */ /* 0x000fe20000010000 */
[----:B------:R-:W-:Y:S01]  /*1ee0*/  ISETP.GE.U32.AND P1, PT, R18, UR6, PT ;  /* 0x0000000612007c0c */ /* 0x000fe2000bf26070 */
[C---:B-1----:R-:W-:Y:S01]  /*1ef0*/  VIADD R22, R0.reuse, 0x500 ;  /* 0x0000050000167836 */ /* 0x042fe20000000000 */
[----:B------:R-:W-:-:S02]  /*1f00*/  LOP3.LUT R21, R0, 0x400, RZ, 0xfc, !PT ;  /* 0x0000040000157812 */ /* 0x000fc400078efcff */
[----:B------:R-:W-:Y:S02]  /*1f10*/  ISETP.GE.U32.AND.EX P1, PT, RZ, UR7, PT, P1 ;  /* 0x00000007ff007c0c */ /* 0x000fe4000bf26110 */
[----:B------:R-:W-:Y:S01]  /*1f20*/  ISETP.GE.U32.AND P2, PT, R20, UR6, PT ;  /* 0x0000000614007c0c */ /* 0x000fe2000bf46070 */
[C---:B------:R-:W-:Y:S01]  /*1f30*/  VIADD R20, R0.reuse, 0x600 ;  /* 0x0000060000147836 */ /* 0x040fe20000000000 */
[----:B------:R-:W-:Y:S01]  /*1f40*/  ISETP.GE.U32.AND P4, PT, R21, UR6, PT ;  /* 0x0000000615007c0c */ /* 0x000fe2000bf86070 */
[----:B------:R-:W-:Y:S01]  /*1f50*/  VIADD R21, R0, 0x700 ;  /* 0x0000070000157836 */ /* 0x000fe20000000000 */
[----:B------:R-:W-:Y:S01]  /*1f60*/  ISETP.GE.U32.AND P3, PT, R22, UR6, PT ;  /* 0x0000000616007c0c */ /* 0x000fe2000bf66070 */
[----:B--2---:R-:W-:Y:S01]  /*1f70*/  IMAD.WIDE.U32 R16, R0, 0x8, R16 ;  /* 0x0000000800107825 */ /* 0x004fe200078e0010 */
[----:B------:R-:W-:Y:S02]  /*1f80*/  ISETP.GE.U32.AND P6, PT, R20, UR6, PT ;  /* 0x0000000614007c0c */ /* 0x000fe4000bfc6070 */
[----:B------:R-:W-:-:S02]  /*1f90*/  LOP3.LUT R0, R0, 0x800, RZ, 0xfc, !PT ;  /* 0x0000080000007812 */ /* 0x000fc400078efcff */
[----:B------:R-:W-:Y:S02]  /*1fa0*/  ISETP.GE.U32.AND.EX P2, PT, RZ, UR7, PT, P2 ;  /* 0x00000007ff007c0c */ /* 0x000fe4000bf46120 */
[----:B------:R-:W-:Y:S02]  /*1fb0*/  ISETP.GE.U32.AND.EX P4, PT, RZ, UR7, PT, P4 ;  /* 0x00000007ff007c0c */ /* 0x000fe4000bf86140 */
[----:B------:R-:W-:Y:S01]  /*1fc0*/  ISETP.GE.U32.AND.EX P3, PT, RZ, UR7, PT, P3 ;  /* 0x00000007ff007c0c */ /* 0x000fe2000bf66130 */
[----:B------:R-:W0:Y:S01]  /*1fd0*/  LDS.64 R2, [R35+0x800] ;  /* 0x0008000023027984 */ /* 0x000e220000000a00 */
[----:B------:R-:W-:-:S03]  /*1fe0*/  ISETP.GE.U32.AND.EX P6, PT, RZ, UR7, PT, P6 ;  /* 0x00000007ff007c0c */ /* 0x000fc6000bfc6160 */
[----:B------:R-:W1:Y:S04]  /*1ff0*/  LDS.64 R4, [R35+0x1000] ;  /* 0x0010000023047984 */ /* 0x000e680000000a00 */
[----:B------:R-:W2:Y:S04]  /*2000*/  LDS.64 R6, [R35+0x1800] ;  /* 0x0018000023067984 */ /* 0x000ea80000000a00 */
[----:B------:R-:W3:Y:S04]  /*2010*/  LDS.64 R8, [R35+0x2000] ;  /* 0x0020000023087984 */ /* 0x000ee80000000a00 */
[----:B------:R-:W4:Y:S04]  /*2020*/  LDS.64 R10, [R35+0x2800] ;  /* 0x00280000230a7984 */ /* 0x000f280000000a00 */
[----:B------:R-:W5:Y:S04]  /*2030*/  LDS.64 R12, [R35+0x3000] ;  /* 0x00300000230c7984 */ /* 0x000f680000000a00 */
[----:B------:R-:W5:Y:S04]  /*2040*/  LDS.64 R14, [R35+0x3800] ;  /* 0x00380000230e7984 */ /* 0x000f680000000a00 */
[----:B------:R-:W5:Y:S01]  /*2050*/  @!P0 LDS.64 R18, [R35] ;  /* 0x0000000023128984 */ /* 0x000f620000000a00 */
[----:B0-----:R-:W-:-:S02]  /*2060*/  @!P5 LOP3.LUT R3, R3, 0x80000000, RZ, 0x3c, !PT ;  /* 0x800000000303d812 */ /* 0x001fc400078e3cff */
[----:B-1----:R-:W-:-:S03]  /*2070*/  @!P1 LOP3.LUT R5, R5, 0x80000000, RZ, 0x3c, !PT ;  /* 0x8000000005059812 */ /* 0x002fc600078e3cff */
[----:B------:R0:W-:Y:S01]  /*2080*/  @!P5 STG.E.64 desc[UR10][R16.64+0x800], R2 ;  /* 0x000800021000d986 */ /* 0x0001e2000c101b0a */
[----:B------:R-:W-:Y:S02]  /*2090*/  ISETP.GE.U32.AND P5, PT, R21, UR6, PT ;  /* 0x0000000615007c0c */ /* 0x000fe4000bfa6070 */
[----:B--2---:R-:W-:Y:S01]  /*20a0*/  @!P2 LOP3.LUT R7, R7, 0x80000000, RZ, 0x3c, !PT ;  /* 0x800000000707a812 */ /* 0x004fe200078e3cff */
[----:B------:R0:W-:Y:S01]  /*20b0*/  @!P1 STG.E.64 desc[UR10][R16.64+0x1000], R4 ;  /* 0x0010000410009986 */ /* 0x0001e2000c101b0a */
[----:B------:R-:W-:Y:S02]  /*20c0*/  ISETP.GE.U32.AND.EX P5, PT, RZ, UR7, PT, P5 ;  /* 0x00000007ff007c0c */ /* 0x000fe4000bfa6150 */
[----:B------:R-:W-:Y:S01]  /*20d0*/  ISETP.GE.U32.AND P1, PT, R0, UR6, PT ;  /* 0x0000000600007c0c */ /* 0x000fe2000bf26070 */
[----:B------:R0:W-:Y:S01]  /*20e0*/  @!P2 STG.E.64 desc[UR10][R16.64+0x1800], R6 ;  /* 0x001800061000a986 */ /* 0x0001e2000c101b0a */
[----:B---3--:R-:W-:Y:S02]  /*20f0*/  @!P4 LOP3.LUT R9, R9, 0x80000000, RZ, 0x3c, !PT ;  /* 0x800000000909c812 */ /* 0x008fe400078e3cff */
[----:B------:R-:W-:-:S02]  /*2100*/  ISETP.GE.U32.AND.EX P1, PT, RZ, UR7, PT, P1 ;  /* 0x00000007ff007c0c */ /* 0x000fc4000bf26110 */
[----:B----4-:R-:W-:Y:S01]  /*2110*/  @!P3 LOP3.LUT R11, R11, 0x80000000, RZ, 0x3c, !PT ;  /* 0x800000000b0bb812 */ /* 0x010fe200078e3cff */
[----:B------:R0:W-:Y:S01]  /*2120*/  @!P4 STG.E.64 desc[UR10][R16.64+0x2000], R8 ;  /* 0x002000081000c986 */ /* 0x0001e2000c101b0a */
[----:B-----5:R-:W-:-:S03]  /*2130*/  @!P6 LOP3.LUT R13, R13, 0x80000000, RZ, 0x3c, !PT ;  /* 0x800000000d0de812 */ /* 0x020fc600078e3cff */
[----:B------:R0:W-:Y:S01]  /*2140*/  @!P3 STG.E.64 desc[UR10][R16.64+0x2800], R10 ;  /* 0x0028000a1000b986 */ /* 0x0001e2000c101b0a */
[----:B------:R-:W-:-:S03]  /*2150*/  @!P5 LOP3.LUT R15, R15, 0x80000000, RZ, 0x3c, !PT ;  /* 0x800000000f0fd812 */ /* 0x000fc600078e3cff */
[----:B------:R0:W-:Y:S01]  /*2160*/  @!P6 STG.E.64 desc[UR10][R16.64+0x3000], R12 ;  /* 0x0030000c1000e986 */ /* 0x0001e2000c101b0a */
[----:B------:R-:W-:-:S03]  /*2170*/  @!P0 LOP3.LUT R19, R19, 0x80000000, RZ, 0x3c, !PT ;  /* 0x8000000013138812 */ /* 0x000fc600078e3cff */
[----:B------:R0:W-:Y:S04]  /*2180*/  @!P5 STG.E.64 desc[UR10][R16.64+0x3800], R14 ;  /* 0x0038000e1000d986 */ /* 0x0001e8000c101b0a */
[----:B------:R0:W-:Y:S01]  /*2190*/  @!P0 STG.E.64 desc[UR10][R16.64], R18 ;  /* 0x0000001210008986 */ /* 0x0001e2000c101b0a */
[----:B------:R-:W-:Y:S05]  /*21a0*/  @P1 EXIT ;  /* 0x000000000000194d */ /* 0x000fea0003800000 */
[----:B0-----:R-:W0:Y:S02]  /*21b0*/  LDS.64 R2, [R35+0x4000] ;  /* 0x0040000023027984 */ /* 0x001e240000000a00 */
[----:B0-----:R-:W-:-:S05]  /*21c0*/  LOP3.LUT R3, R3, 0x80000000, RZ, 0x3c, !PT ;  /* 0x8000000003037812 */ /* 0x001fca00078e3cff */
[----:B------:R-:W-:Y:S01]  /*21d0*/  STG.E.64 desc[UR10][R16.64+0x4000], R2 ;  /* 0x0040000210007986 */ /* 0x000fe2000c101b0a */
[----:B------:R-:W-:Y:S05]  /*21e0*/  EXIT ;  /* 0x000000000000794d */ /* 0x000fea0003800000 */
.L_x_347:
        /* <DEDUP_REMOVED lines=9> */
.L_x_470:


//--------------------- .text._ZN3cub18CUB_300001_SM_10006detail4scan16DeviceScanKernelINS2_10policy_hubIiiijN4cuda3std3__44plusIvEEE10Policy1000EPiSC_NS0_13ScanTileStateIiLb1EEES9_NS1_10InputValueIiSC_EEjiLb0EiEEvT0_T1_T2_iT3_T4_T5_ --------------------------
	.section	.text._ZN3cub18CUB_300001_SM_10006detail4scan16DeviceScanKernelINS2_10policy_hubIiiijN4cuda3std3__44plusIvEEE10Policy1000EPiSC_NS0_13ScanTileStateIiLb1EEES9_NS1_10InputValueIiSC_EEjiLb0EiEEvT0_T1_T2_iT3_T4_T5_,"ax",@progbits
	.align	128
        .global         _ZN3cub18CUB_300001_SM_10006detail4scan16DeviceScanKernelINS2_10policy_hubIiiijN4cuda3std3__44plusIvEEE10Policy1000EPiSC_NS0_13ScanTileStateIiLb1EEES9_NS1_10InputValueIiSC_EEjiLb0EiEEvT0_T1_T2_iT3_T4_T5_
        .type           _ZN3cub18CUB_300001_SM_10006detail4scan16DeviceScanKernelINS2_10policy_hubIiiijN4cuda3std3__44plusIvEEE10Policy1000EPiSC_NS0_13ScanTileStateIiLb1EEES9_NS1_10InputValueIiSC_EEjiLb0EiEEvT0_T1_T2_iT3_T4_T5_,@function
        .size           _ZN3cub18CUB_300001_SM_10006detail4scan16DeviceScanKernelINS2_10policy_hubIiiijN4cuda3std3__44plusIvEEE10Policy1000EPiSC_NS0_13ScanTileStateIiLb1EEES9_NS1_10InputValueIiSC_EEjiLb0EiEEvT0_T1_T2_iT3_T4_T5_,(.L_x_471 - _ZN3cub18CUB_300001_SM_10006detail4scan16DeviceScanKernelINS2_10policy_hubIiiijN4cuda3std3__44plusIvEEE10Policy1000EPiSC_NS0_13ScanTileStateIiLb1EEES9_NS1_10InputValueIiSC_EEjiLb0EiEEvT0_T1_T2_iT3_T4_T5_)
        .other          _ZN3cub18CUB_300001_SM_10006detail4scan16DeviceScanKernelINS2_10policy_hubIiiijN4cuda3std3__44plusIvEEE10Policy1000EPiSC_NS0_13ScanTileStateIiLb1EEES9_NS1_10InputValueIiSC_EEjiLb0EiEEvT0_T1_T2_iT3_T4_T5_,@"STO_CUDA_ENTRY STV_DEFAULT"
_ZN3cub18CUB_300001_SM_10006detail4scan16DeviceScanKernelINS2_10policy_hubIiiijN4cuda3std3__44plusIvEEE10Policy1000EPiSC_NS0_13ScanTileStateIiLb1EEES9_NS1_10InputValueIiSC_EEjiLb0EiEEvT0_T1_T2_iT3_T4_T5_:
.text._ZN3cub18CUB_300001_SM_10006detail4scan16DeviceScanKernelINS2_10policy_hubIiiijN4cuda3std3__44plusIvEEE10Policy1000EPiSC_NS0_13ScanTileStateIiLb1EEES9_NS1_10InputValueIiSC_EEjiLb0EiEEvT0_T1_T2_iT3_T4_T5_:
[----:B------:R-:W-:Y:S01]  /*0000*/  LDC R1, c[0x0][0x37c] ;  /* 0x0000df00ff017b82 */ /* 0x000fe20000000800 */
[----:B------:R-:W0:Y:S07]  /*0010*/  LDCU UR4, c[0x0][0x3a0] ;  /* 0x00007400ff0477ac */ /* 0x000e2e0008000800 */
[----:B------:R-:W1:Y:S01]  /*0020*/  LDC R38, c[0x0][0x398] ;  /* 0x0000e600ff267b82 */ /* 0x000e620000000800 */
[----:B------:R-:W2:Y:S01]  /*0030*/  LDCU.64 UR8, c[0x0][0x358] ;  /* 0x00006b00ff0877ac */ /* 0x000ea20008000a00 */
[----:B------:R-:W3:Y:S01]  /*0040*/  LDCU UR5, c[0x0][0x3b0] ;  /* 0x00007600ff0577ac */ /* 0x000ee20008000800 */
[----:B0-----:R-:W-:-:S06]  /*0050*/  UPRMT UR4, UR4, 0x7770, URZ ;  /* 0x0000777004047896 */ /* 0x001fcc00080000ff */
[----:B------:R-:W-:-:S13]  /*0060*/  ISETP.NE.AND P0, PT, RZ, UR4, PT ;  /* 0x00000004ff007c0c */ /* 0x000fda000bf05270 */
[----:B------:R-:W2:Y:S02]  /*0070*/  @P0 LDC.64 R2, c[0x0][0x3a8] ;  /* 0x0000ea00ff020b82 */ /* 0x000ea40000000a00 */
[----:B--2---:R0:W5:Y:S06]  /*0080*/  @P0 LDG.E R39, desc[UR8][R2.64] ;  /* 0x0000000802270981 */ /* 0x00416c000c1e1900 */
[----:B------:R-:W1:Y:S02]  /*0090*/  S2UR UR4, SR_CTAID.X ;  /* 0x00000000000479c3 */ /* 0x000e640000002500 */
[----:B-1----:R-:W-:-:S04]  /*00a0*/  VIADD R38, R38, UR4 ;  /* 0x0000000426267c36 */ /* 0x002fc80008000000 */
[----:B------:R-:W-:-:S05]  /*00b0*/  IMAD R5, R38, 0x2100, RZ ;  /* 0x0000210026057824 */ /* 0x000fca00078e02ff */
[----:B---3--:R-:W-:Y:S01]  /*00c0*/  IADD3 R0, PT, PT, -R5, UR5, RZ ;  /* 0x0000000505007c10 */ /* 0x008fe2000fffe1ff */
[----:B------:R-:W1:Y:S03]  /*00d0*/  @!P0 LDC R39, c[0x0][0x3a8] ;  /* 0x0000ea00ff278b82 */ /* 0x000e660000000800 */
[----:B------:R-:W-:-:S13]  /*00e0*/  ISETP.GE.U32.AND P0, PT, R0, 0x2101, PT ;  /* 0x000021010000780c */ /* 0x000fda0003f06070 */
[----:B0-----:R-:W-:Y:S05]  /*00f0*/  @!P0 BRA `(.L_x_348) ;  /* 0x0000001c00848947 */ /* 0x001fea0003800000 */
[----:B------:R-:W0:Y:S01]  /*0100*/  S2R R49, SR_TID.X ;  /* 0x0000000000317919 */ /* 0x000e220000002100 */
[----:B------:R-:W2:Y:S01]  /*0110*/  LDCU.64 UR4, c[0x0][0x380] ;  /* 0x00007000ff0477ac */ /* 0x000ea20008000a00 */
[C---:B0-----:R-:W-:Y:S02]  /*0120*/  LOP3.LUT R0, R49.reuse, 0x1f, RZ, 0xc0, !PT ;  /* 0x0000001f31007812 */ /* 0x041fe400078ec0ff */
[----:B------:R-:W-:-:S05]  /*0130*/  LOP3.LUT R3, R49, 0x3e0, RZ, 0xc0, !PT ;  /* 0x000003e031037812 */ /* 0x000fca00078ec0ff */
[----:B------:R-:W-:-:S05]  /*0140*/  IMAD R0, R3, 0x16, R0 ;  /* 0x0000001603007824 */ /* 0x000fca00078e0200 */
[----:B------:R-:W-:-:S05]  /*0150*/  IADD3 R0, P0, PT, R5, R0, RZ ;  /* 0x0000000005007210 */ /* 0x000fca0007f1e0ff */
[----:B------:R-:W-:Y:S02]  /*0160*/  IMAD.X R3, RZ, RZ, RZ, P0 ;  /* 0x000000ffff037224 */ /* 0x000fe400000e06ff */
[----:B------:R-:W-:-:S03]  /*0170*/  IMAD.SHL.U32 R45, R0, 0x4, RZ ;  /* 0x00000004002d7824 */ /* 0x000fc600078e00ff */
[----:B------:R-:W-:Y:S02]  /*0180*/  SHF.L.U64.HI R3, R0, 0x2, R3 ;  /* 0x0000000200037819 */ /* 0x000fe40000010203 */
[----:B--2---:R-:W-:-:S04]  /*0190*/  IADD3 R4, P0, PT, R45, UR4, RZ ;  /* 0x000000042d047c10 */ /* 0x004fc8000ff1e0ff */
[----:B------:R-:W-:-:S05]  /*01a0*/  IADD3.X R5, PT, PT, R3, UR5, RZ, P0, !PT ;  /* 0x0000000503057c10 */ /* 0x000fca00087fe4ff */
[----:B------:R-:W2:Y:S04]  /*01b0*/  LDG.E R7, desc[UR8][R4.64] ;  /* 0x0000000804077981 */ /* 0x000ea8000c1e1900 */
[----:B------:R-:W3:Y:S04]  /*01c0*/  LDG.E R9, desc[UR8][R4.64+0x80] ;  /* 0x0000800804097981 */ /* 0x000ee8000c1e1900 */
[----:B------:R-:W4:Y:S04]  /*01d0*/  LDG.E R11, desc[UR8][R4.64+0x100] ;  /* 0x00010008040b7981 */ /* 0x000f28000c1e1900 */
        /* <DEDUP_REMOVED lines=18> */
[----:B------:R-:W4:Y:S01]  /*0300*/  LDG.E R18, desc[UR8][R4.64+0xa80] ;  /* 0x000a800804127981 */ /* 0x000f22000c1e1900 */
[----:B------:R-:W0:Y:S01]  /*0310*/  S2UR UR5, SR_CgaCtaId ;  /* 0x00000000000579c3 */ /* 0x000e220000008800 */
[----:B------:R-:W-:Y:S01]  /*0320*/  SHF.R.U32.HI R40, RZ, 0x5, R49 ;  /* 0x00000005ff287819 */ /* 0x000fe20000011631 */
[----:B------:R-:W-:Y:S01]  /*0330*/  UMOV UR4, 0x400 ;  /* 0x0000040000047882 */ /* 0x000fe20000000000 */
[----:B------:R-:W1:Y:S01]  /*0340*/  S2R R47, SR_LANEID ;  /* 0x00000000002f7919 */ /* 0x000e620000000000 */
[----:B------:R-:W-:Y:S01]  /*0350*/  ISETP.NE.AND P0, PT, R38, RZ, PT ;  /* 0x000000ff2600720c */ /* 0x000fe20003f05270 */
[----:B------:R-:W-:Y:S01]  /*0360*/  BSSY.RECONVERGENT B0, `(.L_x_349) ;  /* 0x0000168000007945 */ /* 0x000fe20003800200 */
[----:B0-----:R-:W-:Y:S01]  /*0370*/  ULEA UR4, UR5, UR4, 0x18 ;  /* 0x0000000405047291 */ /* 0x001fe2000f8ec0ff */
[----:B-1----:R-:W-:-:S05]  /*0380*/  IMAD R2, R40, 0x2c0, R47 ;  /* 0x000002c028027824 */ /* 0x002fca00078e022f */
[----:B------:R-:W-:-:S05]  /*0390*/  LEA R2, R2, UR4, 0x2 ;  /* 0x0000000402027c11 */ /* 0x000fca000f8e10ff */
[----:B------:R-:W-:Y:S01]  /*03a0*/  IMAD R0, R47, 0x54, R2 ;  /* 0x000000542f007824 */ /* 0x000fe200078e0202 */
[----:B--2---:R0:W-:Y:S04]  /*03b0*/  STS [R2], R7 ;  /* 0x0000000702007388 */ /* 0x0041e80000000800 */
[----:B---3--:R0:W-:Y:S04]  /*03c0*/  STS [R2+0x80], R9 ;  /* 0x0000800902007388 */ /* 0x0081e80000000800 */
[----:B----4-:R0:W-:Y:S04]  /*03d0*/  STS [R2+0x100], R11 ;  /* 0x0001000b02007388 */ /* 0x0101e80000000800 */
[----:B------:R0:W-:Y:S04]  /*03e0*/  STS [R2+0x180], R13 ;  /* 0x0001800d02007388 */ /* 0x0001e80000000800 */
        /* <DEDUP_REMOVED lines=17> */
[----:B------:R0:W-:Y:S01]  /*0500*/  STS [R2+0xa80], R18 ;  /* 0x000a801202007388 */ /* 0x0001e20000000800 */
[----:B------:R-:W-:-:S03]  /*0510*/  NOP ;  /* 0x0000000000007918 */ /* 0x000fc60000000000 */
        /* <DEDUP_REMOVED lines=8> */
[----:B------:R0:W0:Y:S04]  /*05a0*/  LDS.64 R32, [R0+0x40] ;  /* 0x0000400000207984 */ /* 0x0000280000000a00 */
[----:B------:R0:W0:Y:S04]  /*05b0*/  LDS.64 R34, [R0+0x48] ;  /* 0x0000480000227984 */ /* 0x0000280000000a00 */
[----:B------:R0:W0:Y:S01]  /*05c0*/  LDS.64 R36, [R0+0x50] ;  /* 0x0000500000247984 */ /* 0x0000220000000a00 */
[----:B------:R-:W-:Y:S06]  /*05d0*/  BAR.SYNC.DEFER_BLOCKING 0x0 ;  /* 0x0000000000007b1d */ /* 0x000fec0000010000 */
[----:B-1----:R-:W-:Y:S05]  /*05e0*/  @P0 BRA `(.L_x_350) ;  /* 0x00000004001c0947 */ /* 0x002fea0003800000 */
[----:B0-2---:R-:W-:Y:S02]  /*05f0*/  IADD3 R16, PT, PT, R6, R5, R4 ;  /* 0x0000000506107210 */ /* 0x005fe40007ffe004 */
[C---:B------:R-:W-:Y:S02]  /*0600*/  ISETP.NE.AND P1, PT, R47.reuse, 0x1f, PT ;  /* 0x0000001f2f00780c */ /* 0x040fe40003f25270 */
[----:B---3--:R-:W-:Y:S02]  /*0610*/  IADD3 R16, PT, PT, R8, R7, R16 ;  /* 0x0000000708107210 */ /* 0x008fe40007ffe010 */
[----:B------:R-:W-:Y:S02]  /*0620*/  ISETP.NE.AND P2, PT, R47, RZ, PT ;  /* 0x000000ff2f00720c */ /* 0x000fe40003f45270 */
[----:B----4-:R-:W-:-:S04]  /*0630*/  IADD3 R16, PT, PT, R10, R9, R16 ;  /* 0x000000090a107210 */ /* 0x010fc80007ffe010 */
[----:B------:R-:W-:-:S03]  /*0640*/  IADD3 R16, PT, PT, R12, R11, R16 ;  /* 0x0000000b0c107210 */ /* 0x000fc60007ffe010 */
[----:B------:R-:W-:Y:S02]  /*0650*/  @!P1 LEA R43, R40, UR4, 0x2 ;  /* 0x00000004282b9c11 */ /* 0x000fe4000f8e10ff */
[----:B------:R-:W-:-:S04]  /*0660*/  IADD3 R16, PT, PT, R14, R13, R16 ;  /* 0x0000000d0e107210 */ /* 0x000fc80007ffe010 */
[----:B------:R-:W-:-:S04]  /*0670*/  IADD3 R16, PT, PT, R28, R15, R16 ;  /* 0x0000000f1c107210 */ /* 0x000fc80007ffe010 */
[----:B------:R-:W-:-:S04]  /*0680*/  IADD3 R16, PT, PT, R30, R29, R16 ;  /* 0x0000001d1e107210 */ /* 0x000fc80007ffe010 */
[----:B------:R-:W-:-:S04]  /*0690*/  IADD3 R16, PT, PT, R32, R31, R16 ;  /* 0x0000001f20107210 */ /* 0x000fc80007ffe010 */
[----:B------:R-:W-:-:S04]  /*06a0*/  IADD3 R16, PT, PT, R34, R33, R16 ;  /* 0x0000002122107210 */ /* 0x000fc80007ffe010 */
[----:B------:R-:W-:-:S05]  /*06b0*/  IADD3 R16, PT, PT, R36, R35, R16 ;  /* 0x0000002324107210 */ /* 0x000fca0007ffe010 */
[----:B------:R-:W-:-:S05]  /*06c0*/  IMAD.IADD R37, R37, 0x1, R16 ;  /* 0x0000000125257824 */ /* 0x000fca00078e0210 */
        /* <DEDUP_REMOVED lines=10> */
[----:B------:R-:W-:-:S03]  /*0770*/  ISETP.NE.AND P0, PT, R40, 0x2, PT ;  /* 0x000000022800780c */ /* 0x000fc60003f05270 */
[----:B------:R-:W-:Y:S01]  /*0780*/  IMAD.IADD R37, R38, 0x1, -R37 ;  /* 0x0000000126257824 */ /* 0x000fe200078e0a25 */
[----:B------:R-:W-:Y:S01]  /*0790*/  @!P1 STS [R43+0x10], R38 ;  /* 0x000010262b009388 */ /* 0x000fe20000000800 */
[----:B------:R-:W-:Y:S01]  /*07a0*/  BAR.SYNC.DEFER_BLOCKING 0x0 ;  /* 0x0000000000007b1d */ /* 0x000fe20000010000 */
[----:B------:R-:W-:Y:S02]  /*07b0*/  ISETP.NE.AND P1, PT, R40, 0x9, PT ;  /* 0x000000092800780c */ /* 0x000fe40003f25270 */
[----:B------:R-:W-:-:S03]  /*07c0*/  SEL R37, R37, RZ, P2 ;  /* 0x000000ff25257207 */ /* 0x000fc60001000000 */
[----:B------:R-:W0:Y:S04]  /*07d0*/  LDS.128 R16, [UR4+0x10] ;  /* 0x00001004ff107984 */ /* 0x000e280008000c00 */
[----:B------:R-:W1:Y:S04]  /*07e0*/  LDS.128 R20, [UR4+0x20] ;  /* 0x00002004ff147984 */ /* 0x000e680008000c00 */
[----:B------:R-:W2:Y:S01]  /*07f0*/  LDS.128 R24, [UR4+0x30] ;  /* 0x00003004ff187984 */ /* 0x000ea20008000c00 */
[----:B0-----:R-:W-:-:S04]  /*0800*/  IMAD.IADD R17, R16, 0x1, R17 ;  /* 0x0000000110117824 */ /* 0x001fc800078e0211 */
[----:B------:R-:W-:Y:S01]  /*0810*/  IMAD.IADD R18, R18, 0x1, R17 ;  /* 0x0000000112127824 */ /* 0x000fe200078e0211 */
[----:B------:R-:W-:Y:S02]  /*0820*/  SEL R16, R17, R16, !P0 ;  /* 0x0000001011107207 */ /* 0x000fe40004000000 */
[----:B------:R-:W-:Y:S01]  /*0830*/  ISETP.NE.AND P0, PT, R40, 0x3, PT ;  /* 0x000000032800780c */ /* 0x000fe20003f05270 */
[----:B------:R-:W-:-:S03]  /*0840*/  IMAD.IADD R19, R19, 0x1, R18 ;  /* 0x0000000113137824 */ /* 0x000fc600078e0212 */
[----:B------:R-:W-:Y:S01]  /*0850*/  SEL R16, R18, R16, !P0 ;  /* 0x0000001012107207 */ /* 0x000fe20004000000 */
[----:B-1----:R-:W-:Y:S01]  /*0860*/  IMAD.IADD R20, R19, 0x1, R20 ;  /* 0x0000000113147824 */ /* 0x002fe200078e0214 */
[----:B------:R-:W-:-:S03]  /*0870*/  ISETP.NE.AND P0, PT, R40, 0x4, PT ;  /* 0x000000042800780c */ /* 0x000fc60003f05270 */
[----:B------:R-:W-:Y:S01]  /*0880*/  IMAD.IADD R21, R21, 0x1, R20 ;  /* 0x0000000115157824 */ /* 0x000fe200078e0214 */
[----:B------:R-:W-:Y:S02]  /*0890*/  SEL R16, R19, R16, !P0 ;  /* 0x0000001013107207 */ /* 0x000fe40004000000 */
[----:B------:R-:W-:Y:S01]  /*08a0*/  ISETP.NE.AND P0, PT, R40, 0x5, PT ;  /* 0x000000052800780c */ /* 0x000fe20003f05270 */
[----:B------:R-:W-:-:S03]  /*08b0*/  IMAD.IADD R22, R22, 0x1, R21 ;  /* 0x0000000116167824 */ /* 0x000fc600078e0215 */
[----:B------:R-:W-:Y:S01]  /*08c0*/  SEL R16, R20, R16, !P0 ;  /* 0x0000001014107207 */ /* 0x000fe20004000000 */
[----:B------:R-:W-:Y:S01]  /*08d0*/  IMAD.IADD R23, R23, 0x1, R22 ;  /* 0x0000000117177824 */ /* 0x000fe200078e0216 */
[----:B------:R-:W-:-:S03]  /*08e0*/  ISETP.NE.AND P0, PT, R40, 0x6, PT ;  /* 0x000000062800780c */ /* 0x000fc60003f05270 */
[----:B--2---:R-:W-:Y:S01]  /*08f0*/  IMAD.IADD R24, R23, 0x1, R24 ;  /* 0x0000000117187824 */ /* 0x004fe200078e0218 */
[----:B------:R-:W-:Y:S02]  /*0900*/  SEL R16, R21, R16, !P0 ;  /* 0x0000001015107207 */ /* 0x000fe40004000000 */
[----:B------:R-:W-:Y:S01]  /*0910*/  ISETP.NE.AND P0, PT, R40, 0x7, PT ;  /* 0x000000072800780c */ /* 0x000fe20003f05270 */
[----:B------:R-:W-:-:S03]  /*0920*/  IMAD.IADD R25, R25, 0x1, R24 ;  /* 0x0000000119197824 */ /* 0x000fc600078e0218 */
[----:B------:R-:W-:Y:S01]  /*0930*/  SEL R16, R22, R16, !P0 ;  /* 0x0000001016107207 */ /* 0x000fe20004000000 */
[----:B------:R-:W-:Y:S01]  /*0940*/  IMAD.IADD R26, R26, 0x1, R25 ;  /* 0x000000011a1a7824 */ /* 0x000fe200078e0219 */
[----:B------:R-:W-:-:S04]  /*0950*/  ISETP.NE.AND P0, PT, R40, 0x8, PT ;  /* 0x000000082800780c */ /* 0x000fc80003f05270 */
[----:B------:R-:W-:Y:S02]  /*0960*/  SEL R16, R23, R16, !P0 ;  /* 0x0000001017107207 */ /* 0x000fe40004000000 */
[----:B------:R-:W-:Y:S02]  /*0970*/  ISETP.NE.AND P0, PT, R40, 0xa, PT ;  /* 0x0000000a2800780c */ /* 0x000fe40003f05270 */
[----:B------:R-:W-:Y:S02]  /*0980*/  SEL R16, R24, R16, !P1 ;  /* 0x0000001018107207 */ /* 0x000fe40004800000 */
[----:B------:R-:W-:Y:S02]  /*0990*/  ISETP.NE.AND P1, PT, R40, 0xb, PT ;  /* 0x0000000b2800780c */ /* 0x000fe40003f25270 */
[----:B------:R-:W-:Y:S02]  /*09a0*/  SEL R16, R25, R16, !P0 ;  /* 0x0000001019107207 */ /* 0x000fe40004000000 */
[----:B------:R-:W-:-:S02]  /*09b0*/  ISETP.GE.U32.AND P0, PT, R49, 0x20, PT ;  /* 0x000000203100780c */ /* 0x000fc40003f06070 */
[----:B------:R-:W-:Y:S02]  /*09c0*/  SEL R16, R26, R16, !P1 ;  /* 0x000000101a107207 */ /* 0x000fe40004800000 */
[----:B------:R-:W-:Y:S02]  /*09d0*/  ISETP.NE.AND P1, PT, R49, RZ, PT ;  /* 0x000000ff3100720c */ /* 0x000fe40003f25270 */
[----:B------:R-:W-:Y:S02]  /*09e0*/  SEL R16, R16, RZ, P0 ;  /* 0x000000ff10107207 */ /* 0x000fe40000000000 */
[--C-:B-----5:R-:W-:Y:S02]  /*09f0*/  IADD3 R27, PT, PT, R26, R27, R39.reuse ;  /* 0x0000001b1a1b7210 */ /* 0x120fe40007ffe027 */
[----:B------:R-:W-:-:S07]  /*0a00*/  IADD3 R16, PT, PT, R16, R37, R39 ;  /* 0x0000002510107210 */ /* 0x000fce0007ffe027 */
[----:B------:R-:W-:Y:S05]  /*0a10*/  @P1 BRA `(.L_x_351) ;  /* 0x0000000c00f01947 */ /* 0x000fea0003800000 */
[----:B------:R-:W0:Y:S01]  /*0a20*/  LDC.64 R18, c[0x0][0x390] ;  /* 0x0000e400ff127b82 */ /* 0x000e220000000a00 */
[----:B------:R-:W-:-:S05]  /*0a30*/  IMAD.MOV.U32 R26, RZ, RZ, 0x65 ;  /* 0x00000065ff1a7424 */ /* 0x000fca00078e00ff */
[----:B0-----:R0:W-:Y:S01]  /*0a40*/  ST.E.64.STRONG.GPU desc[UR8][R18.64+0x100], R26 ;  /* 0x0001001a12007985 */ /* 0x0011e2000c10fb08 */
[----:B------:R-:W-:Y:S05]  /*0a50*/  BRA `(.L_x_351) ;  /* 0x0000000c00e07947 */ /* 0x000fea0003800000 */
.L_x_350:
        /* <DEDUP_REMOVED lines=20> */
[----:B-----5:R-:W0:Y:S02]  /*0ba0*/  SHFL.UP P0, R39, R24, 0x8, RZ ;  /* 0x0500000018277989 */ /* 0x020e2400000000ff */
[----:B0-----:R-:W-:-:S05]  /*0bb0*/  @P0 IMAD.IADD R39, R24, 0x1, R39 ;  /* 0x0000000118270824 */ /* 0x001fca00078e0227 */
[----:B------:R-:W0:Y:S02]  /*0bc0*/  SHFL.UP P0, R42, R39, 0x10, RZ ;  /* 0x06000000272a7989 */ /* 0x000e2400000000ff */
[----:B0-----:R-:W-:Y:S01]  /*0bd0*/  @P0 IMAD.IADD R42, R39, 0x1, R42 ;  /* 0x00000001272a0824 */ /* 0x001fe200078e022a */
[----:B------:R-:W-:-:S03]  /*0be0*/  ISETP.NE.AND P0, PT, R40, 0x2, PT ;  /* 0x000000022800780c */ /* 0x000fc60003f05270 */
[----:B------:R-:W-:Y:S01]  /*0bf0*/  IMAD.IADD R37, R42, 0x1, -R37 ;  /* 0x000000012a257824 */ /* 0x000fe200078e0a25 */
[----:B------:R-:W-:Y:S01]  /*0c00*/  @!P1 STS [R41+0x10], R42 ;  /* 0x0000102a29009388 */ /* 0x000fe20000000800 */
[----:B------:R-:W-:Y:S01]  /*0c10*/  BAR.SYNC.DEFER_BLOCKING 0x0 ;  /* 0x0000000000007b1d */ /* 0x000fe20000010000 */
[----:B------:R-:W-:-:S05]  /*0c20*/  ISETP.NE.AND P1, PT, R40, 0x9, PT ;  /* 0x000000092800780c */ /* 0x000fca0003f25270 */
[----:B------:R-:W0:Y:S04]  /*0c30*/  LDS.128 R16, [UR4+0x10] ;  /* 0x00001004ff107984 */ /* 0x000e280008000c00 */
[----:B------:R-:W1:Y:S04]  /*0c40*/  LDS.128 R20, [UR4+0x20] ;  /* 0x00002004ff147984 */ /* 0x000e680008000c00 */
[----:B------:R-:W2:Y:S01]  /*0c50*/  LDS.128 R24, [UR4+0x30] ;  /* 0x00003004ff187984 */ /* 0x000ea20008000c00 */
[----:B0-----:R-:W-:-:S04]  /*0c60*/  IMAD.IADD R17, R16, 0x1, R17 ;  /* 0x0000000110117824 */ /* 0x001fc800078e0211 */
[----:B------:R-:W-:Y:S01]  /*0c70*/  IMAD.IADD R18, R18, 0x1, R17 ;  /* 0x0000000112127824 */ /* 0x000fe200078e0211 */
[----:B------:R-:W-:Y:S02]  /*0c80*/  SEL R16, R17, R16, !P0 ;  /* 0x0000001011107207 */ /* 0x000fe40004000000 */
[----:B------:R-:W-:Y:S01]  /*0c90*/  ISETP.NE.AND P0, PT, R40, 0x3, PT ;  /* 0x000000032800780c */ /* 0x000fe20003f05270 */
[----:B------:R-:W-:Y:S01]  /*0ca0*/  IMAD.IADD R19, R19, 0x1, R18 ;  /* 0x0000000113137824 */ /* 0x000fe200078e0212 */
[----:B------:R-:W-:Y:S02]  /*0cb0*/  SEL R17, R37, RZ, P2 ;  /* 0x000000ff25117207 */ /* 0x000fe40001000000 */
        /* <DEDUP_REMOVED lines=16> */
[----:B------:R-:W-:-:S03]  /*0dc0*/  ISETP.NE.AND P0, PT, R40, 0x8, PT ;  /* 0x000000082800780c */ /* 0x000fc60003f05270 */
[----:B------:R-:W-:Y:S01]  /*0dd0*/  IMAD.IADD R27, R27, 0x1, R26 ;  /* 0x000000011b1b7824 */ /* 0x000fe200078e021a */
[----:B------:R-:W-:Y:S02]  /*0de0*/  SEL R16, R23, R16, !P0 ;  /* 0x0000001017107207 */ /* 0x000fe40004000000 */
[----:B------:R-:W-:Y:S02]  /*0df0*/  ISETP.NE.AND P0, PT, R40, 0xa, PT ;  /* 0x0000000a2800780c */ /* 0x000fe40003f05270 */
[----:B------:R-:W-:Y:S02]  /*0e00*/  SEL R16, R24, R16, !P1 ;  /* 0x0000001018107207 */ /* 0x000fe40004800000 */
[----:B------:R-:W-:Y:S02]  /*0e10*/  ISETP.NE.AND P1, PT, R40, 0xb, PT ;  /* 0x0000000b2800780c */ /* 0x000fe40003f25270 */
[----:B------:R-:W-:Y:S02]  /*0e20*/  SEL R16, R25, R16, !P0 ;  /* 0x0000001019107207 */ /* 0x000fe40004000000 */
[----:B------:R-:W-:-:S02]  /*0e30*/  ISETP.GT.U32.AND P0, PT, R49, 0x1f, PT ;  /* 0x0000001f3100780c */ /* 0x000fc40003f04070 */
[----:B------:R-:W-:Y:S02]  /*0e40*/  SEL R16, R26, R16, !P1 ;  /* 0x000000101a107207 */ /* 0x000fe40004800000 */
[----:B------:R-:W-:-:S03]  /*0e50*/  ISETP.GE.U32.AND P1, PT, R49, 0x20, PT ;  /* 0x000000203100780c */ /* 0x000fc60003f26070 */
[----:B------:R-:W-:-:S05]  /*0e60*/  IMAD.IADD R16, R16, 0x1, R17 ;  /* 0x0000000110107824 */ /* 0x000fca00078e0211 */
[----:B------:R-:W-:Y:S01]  /*0e70*/  SEL R46, R37, R16, !P1 ;  /* 0x00000010252e7207 */ /* 0x000fe20004800000 */
[----:B------:R-:W-:Y:S06]  /*0e80*/  @P0 BRA `(.L_x_352) ;  /* 0x0000000800b00947 */ /* 0x000fec0003800000 */
[----:B------:R-:W0:Y:S01]  /*0e90*/  LDC.64 R16, c[0x0][0x390] ;  /* 0x0000e400ff107b82 */ /* 0x000e220000000a00 */
[----:B------:R-:W-:Y:S02]  /*0ea0*/  ISETP.NE.AND P1, PT, R49, RZ, PT ;  /* 0x000000ff3100720c */ /* 0x000fe40003f25270 */
[----:B------:R-:W-:-:S05]  /*0eb0*/  LOP3.LUT R21, RZ, R49, RZ, 0x33, !PT ;  /* 0x00000031ff157212 */ /* 0x000fca00078e33ff */
[----:B------:R-:W-:-:S06]  /*0ec0*/  IMAD.IADD R21, R38, 0x1, R21 ;  /* 0x0000000126157824 */ /* 0x000fcc00078e0215 */
[----:B------:R-:W-:Y:S01]  /*0ed0*/  @!P1 IMAD.MOV.U32 R26, RZ, RZ, 0x64 ;  /* 0x00000064ff1a9424 */ /* 0x000fe200078e00ff */
[----:B------:R1:W-:Y:S01]  /*0ee0*/  @!P1 STS [UR4+0xc], R27 ;  /* 0x00000c1bff009988 */ /* 0x0003e20008000804 */
[----:B0-----:R-:W-:-:S04]  /*0ef0*/  IMAD.WIDE R24, R38, 0x8, R16 ;  /* 0x0000000826187825 */ /* 0x001fc800078e0210 */
[----:B------:R-:W-:Y:S01]  /*0f00*/  IMAD.WIDE R16, R21, 0x8, R16 ;  /* 0x0000000815107825 */ /* 0x000fe200078e0210 */
[----:B------:R1:W-:Y:S01]  /*0f10*/  @!P1 ST.E.64.STRONG.GPU desc[UR8][R24.64+0x100], R26 ;  /* 0x0001001a18009985 */ /* 0x0003e2000c10fb08 */
[----:B------:R-:W-:Y:S05]  /*0f20*/  NANOSLEEP 0x33e ;  /* 0x0000033e0000795d */ /* 0x000fea0003800000 */
[----:B------:R-:W2:Y:S01]  /*0f30*/  LD.E.64.STRONG.GPU R40, desc[UR8][R16.64+0x100] ;  /* 0x0001000810287980 */ /* 0x000ea2000c10fb00 */
[----:B------:R-:W-:Y:S01]  /*0f40*/  UMOV UR5, 0xffffffff ;  /* 0xffffffff00057882 */ /* 0x000fe20000000000 */
[----:B--2---:R-:W-:Y:S02]  /*0f50*/  ISETP.NE.AND P0, PT, R40, 0x63, PT ;  /* 0x000000632800780c */ /* 0x004fe40003f05270 */
[----:B-1----:R-:W-:Y:S11]  /*0f60*/  BRA.DIV UR5, `(.L_x_353) ;  /* 0x00000036053c7947 */ /* 0x002ff6000b800000 */
[----:B------:R-:W-:-:S13]  /*0f70*/  VOTE.ANY P0, !P0 ;  /* 0x0000000000ff7806 */ /* 0x000fda0004000100 */
.L_x_382:
[----:B------:R-:W-:Y:S05]  /*0f80*/  @!P0 BRA `(.L_x_354) ;  /* 0x0000000000748947 */ /* 0x000fea0003800000 */
[----:B------:R-:W-:-:S07]  /*0f90*/  IMAD.MOV.U32 R20, RZ, RZ, 0x3b8 ;  /* 0x000003b8ff147424 */ /* 0x000fce00078e00ff */
.L_x_356:
[----:B------:R-:W-:Y:S02]  /*0fa0*/  VIADD R23, R20, 0x1 ;  /* 0x0000000114177836 */ /* 0x000fe40000000000 */
[----:B------:R-:W-:Y:S02]  /*0fb0*/  IMAD R38, R38, 0x41a7, RZ ;  /* 0x000041a726267824 */ /* 0x000fe400078e02ff */
[----:B------:R-:W0:Y:S01]  /*0fc0*/  I2F.U32.RP R22, R23 ;  /* 0x0000001700167306 */ /* 0x000e220000209000 */
[----:B------:R-:W-:Y:S01]  /*0fd0*/  IMAD.MOV R37, RZ, RZ, -R23 ;  /* 0x000000ffff257224 */ /* 0x000fe200078e0a17 */
[----:B------:R-:W-:Y:S02]  /*0fe0*/  ISETP.NE.U32.AND P2, PT, R23, RZ, PT ;  /* 0x000000ff1700720c */ /* 0x000fe40003f45070 */
[----:B------:R-:W-:-:S04]  /*0ff0*/  LOP3.LUT R38, R38, 0x7fffffff, RZ, 0xc0, !PT ;  /* 0x7fffffff26267812 */ /* 0x000fc800078ec0ff */
[----:B0-----:R-:W0:Y:S02]  /*1000*/  MUFU.RCP R22, R22 ;  /* 0x0000001600167308 */ /* 0x001e240000001000 */
[----:B0-----:R-:W-:-:S06]  /*1010*/  VIADD R18, R22, 0xffffffe ;  /* 0x0ffffffe16127836 */ /* 0x001fcc0000000000 */
[----:B------:R0:W1:Y:S02]  /*1020*/  F2I.FTZ.U32.TRUNC.NTZ R19, R18 ;  /* 0x0000001200137305 */ /* 0x000064000021f000 */
[----:B0-----:R-:W-:Y:S02]  /*1030*/  IMAD.MOV.U32 R18, RZ, RZ, RZ ;  /* 0x000000ffff127224 */ /* 0x001fe400078e00ff */
[----:B-1----:R-:W-:-:S04]  /*1040*/  IMAD R37, R37, R19, RZ ;  /* 0x0000001325257224 */ /* 0x002fc800078e02ff */
[----:B------:R-:W-:-:S06]  /*1050*/  IMAD.HI.U32 R19, R19, R37, R18 ;  /* 0x0000002513137227 */ /* 0x000fcc00078e0012 */
[----:B------:R-:W-:-:S04]  /*1060*/  IMAD.HI.U32 R19, R19, R38, RZ ;  /* 0x0000002613137227 */ /* 0x000fc800078e00ff */
[----:B------:R-:W-:-:S04]  /*1070*/  IMAD.MOV R19, RZ, RZ, -R19 ;  /* 0x000000ffff137224 */ /* 0x000fc800078e0a13 */
[----:B------:R-:W-:-:S05]  /*1080*/  IMAD R22, R23, R19, R38 ;  /* 0x0000001317167224 */ /* 0x000fca00078e0226 */
[----:B------:R-:W-:-:S13]  /*1090*/  ISETP.GE.U32.AND P0, PT, R22, R23, PT ;  /* 0x000000171600720c */ /* 0x000fda0003f06070 */
[----:B------:R-:W-:-:S05]  /*10a0*/  @P0 IMAD.IADD R22, R22, 0x1, -R23 ;  /* 0x0000000116160824 */ /* 0x000fca00078e0a17 */
[----:B------:R-:W-:-:S13]  /*10b0*/  ISETP.GE.U32.AND P0, PT, R22, R23, PT ;  /* 0x000000171600720c */ /* 0x000fda0003f06070 */
[----:B------:R-:W-:Y:S01]  /*10c0*/  @P0 IMAD.IADD R22, R22, 0x1, -R23 ;  /* 0x0000000116160824 */ /* 0x000fe200078e0a17 */
[----:B------:R-:W-:-:S04]  /*10d0*/  @!P2 LOP3.LUT R22, RZ, R23, RZ, 0x33, !PT ;  /* 0x00000017ff16a212 */ /* 0x000fc800078e33ff */
[----:B------:R-:W-:Y:S05]  /*10e0*/  NANOSLEEP R22 ;  /* 0x000000160000735d */ /* 0x000fea0003800000 */
[----:B------:R-:W2:Y:S01]  /*10f0*/  LD.E.64.STRONG.GPU R40, desc[UR8][R16.64+0x100] ;  /* 0x0001000810287980 */ /* 0x000ea2000c10fb00 */
[----:B------:R-:W-:Y:S01]  /*1100*/  UMOV UR5, 0xffffffff ;  /* 0xffffffff00057882 */ /* 0x000fe20000000000 */
[----:B------:R-:W-:Y:S02]  /*1110*/  SHF.R.U32.HI R20, RZ, 0x1, R20 ;  /* 0x00000001ff147819 */ /* 0x000fe40000011614 */
[----:B--2---:R-:W-:Y:S01]  /*1120*/  ISETP.NE.AND P0, PT, R40, 0x63, PT ;  /* 0x000000632800780c */ /* 0x004fe20003f05270 */
[----:B------:R-:W-:-:S12]  /*1130*/  BRA.DIV UR5, `(.L_x_355) ;  /* 0x0000003205e87947 */ /* 0x000fd8000b800000 */
[----:B------:R-:W-:-:S13]  /*1140*/  VOTE.ANY P0, !P0 ;  /* 0x0000000000ff7806 */ /* 0x000fda0004000100 */
.L_x_385:
[----:B------:R-:W-:Y:S05]  /*1150*/  @P0 BRA `(.L_x_356) ;  /* 0xfffffffc00900947 */ /* 0x000fea000383ffff */
.L_x_354:
[----:B------:R-:W-:Y:S01]  /*1160*/  UMOV UR5, 0xffffffff ;  /* 0xffffffff00057882 */ /* 0x000fe20000000000 */
[----:B------:R-:W-:Y:S02]  /*1170*/  ISETP.NE.AND P0, PT, R40, 0x65, PT ;  /* 0x000000652800780c */ /* 0x000fe40003f05270 */
[----:B------:R-:W-:Y:S11]  /*1180*/  BRA.DIV UR5, `(.L_x_357) ;  /* 0x0000003205f47947 */ /* 0x000ff6000b800000 */
[----:B------:R-:W0:Y:S01]  /*1190*/  S2R R48, SR_GEMASK ;  /* 0x0000000000307919 */ /* 0x000e220000003c00 */
[----:B------:R-:W-:Y:S01]  /*11a0*/  VOTE.ANY R19, PT, !P0 ;  /* 0x0000000000137806 */ /* 0x000fe200040e0100 */
[C---:B------:R-:W-:Y:S01]  /*11b0*/  VIADD R22, R47.reuse, 0x2 ;  /* 0x000000022f167836 */ /* 0x040fe20000000000 */
[----:B------:R-:W1:Y:S01]  /*11c0*/  LDC.64 R42, c[0x0][0x390] ;  /* 0x0000e400ff2a7b82 */ /* 0x000e620000000a00 */
[C---:B------:R-:W-:Y:S02]  /*11d0*/  VIADD R23, R47.reuse, 0x4 ;  /* 0x000000042f177836 */ /* 0x040fe40000000000 */
[----:B------:R-:W-:Y:S01]  /*11e0*/  VIADD R26, R47, 0x8 ;  /* 0x000000082f1a7836 */ /* 0x000fe20000000000 */
[----:B-1----:R-:W-:Y:S02]  /*11f0*/  IADD3 R42, P3, PT, R42, 0x100, RZ ;  /* 0x000001002a2a7810 */ /* 0x002fe40007f7e0ff */
[----:B0-----:R-:W-:-:S03]  /*1200*/  LOP3.LUT R19, R19, 0x80000000, R48, 0xec, !PT ;  /* 0x8000000013137812 */ /* 0x001fc600078eec30 */
[----:B------:R-:W-:Y:S02]  /*1210*/  IMAD.X R43, RZ, RZ, R43, P3 ;  /* 0x000000ffff2b7224 */ /* 0x000fe400018e062b */
[----:B------:R-:W-:-:S05]  /*1220*/  VIADD R16, R19, 0xffffffff ;  /* 0xffffffff13107836 */ /* 0x000fca0000000000 */
[----:B------:R-:W-:-:S06]  /*1230*/  LOP3.LUT R16, R19, R16, RZ, 0xc, !PT ;  /* 0x0000001013107212 */ /* 0x000fcc00078e0cff */
[----:B------:R-:W0:Y:S02]  /*1240*/  POPC R16, R16 ;  /* 0x0000001000107309 */ /* 0x000e240000000000 */
[----:B0-----:R-:W0:Y:S01]  /*1250*/  SHFL.DOWN PT, R20, R41, 0x1, R16 ;  /* 0x0820000029147989 */ /* 0x001e2200000e0010 */
[----:B------:R-:W-:-:S04]  /*1260*/  ISETP.GE.AND P0, PT, R47, R16, PT ;  /* 0x000000102f00720c */ /* 0x000fc80003f06270 */
[----:B0-----:R-:W-:Y:S02]  /*1270*/  SEL R20, R20, RZ, !P0 ;  /* 0x000000ff14147207 */ /* 0x001fe40004000000 */
        /* <DEDUP_REMOVED lines=18> */
[----:B0-----:R-:W-:-:S05]  /*13a0*/  SEL R20, R20, RZ, !P2 ;  /* 0x000000ff14147207 */ /* 0x001fca0005000000 */
[----:B------:R-:W-:-:S07]  /*13b0*/  IMAD.IADD R39, R41, 0x1, R20 ;  /* 0x0000000129277824 */ /* 0x000fce00078e0214 */
.L_x_394:
[----:B------:R-:W-:Y:S05]  /*13c0*/  @!P0 BRA `(.L_x_358) ;  /* 0x0000000400248947 */ /* 0x000fea0003800000 */
[----:B------:R-:W-:-:S07]  /*13d0*/  IMAD.MOV.U32 R44, RZ, RZ, 0x3b8 ;  /* 0x000003b8ff2c7424 */ /* 0x000fce00078e00ff */
.L_x_364:
[----:B------:R-:W-:Y:S02]  /*13e0*/  IMAD.MOV.U32 R16, RZ, RZ, R42 ;  /* 0x000000ffff107224 */ /* 0x000fe400078e002a */
[----:B------:R-:W-:Y:S02]  /*13f0*/  IMAD.MOV.U32 R17, RZ, RZ, R43 ;  /* 0x000000ffff117224 */ /* 0x000fe400078e002b */
[----:B------:R-:W-:-:S05]  /*1400*/  IMAD.WIDE R16, R21, 0x8, R16 ;  /* 0x0000000815107825 */ /* 0x000fca00078e0210 */
[----:B------:R-:W2:Y:S01]  /*1410*/  LD.E.64.STRONG.GPU R40, desc[UR8][R16.64+-0x100] ;  /* 0xffff000810287980 */ /* 0x000ea2000c10fb00 */
[----:B------:R-:W-:Y:S05]  /*1420*/  YIELD ;  /* 0x0000000000007946 */ /* 0x000fea0003800000 */
[----:B------:R-:W-:Y:S01]  /*1430*/  UMOV UR5, 0xffffffff ;  /* 0xffffffff00057882 */ /* 0x000fe20000000000 */
[----:B------:R-:W-:Y:S02]  /*1440*/  SHF.R.U32.HI R44, RZ, 0x1, R44 ;  /* 0x00000001ff2c7819 */ /* 0x000fe4000001162c */
[----:B--2---:R-:W-:Y:S01]  /*1450*/  ISETP.NE.AND P0, PT, R40, 0x63, PT ;  /* 0x000000632800780c */ /* 0x004fe20003f05270 */
[----:B------:R-:W-:-:S12]  /*1460*/  BRA.DIV UR5, `(.L_x_359) ;  /* 0x0000003605407947 */ /* 0x000fd8000b800000 */
[----:B------:R-:W-:-:S13]  /*1470*/  VOTE.ANY P0, !P0 ;  /* 0x0000000000ff7806 */ /* 0x000fda0004000100 */
.L_x_397:
[----:B------:R-:W-:Y:S05]  /*1480*/  @!P0 BRA `(.L_x_360) ;  /* 0x0000000000748947 */ /* 0x000fea0003800000 */
[----:B------:R-:W-:-:S07]  /*1490*/  IMAD.MOV.U32 R20, RZ, RZ, R44 ;  /* 0x000000ffff147224 */ /* 0x000fce00078e002c */
.L_x_362:
        /* <DEDUP_REMOVED lines=27> */
.L_x_400:
[----:B------:R-:W-:Y:S05]  /*1650*/  @P0 BRA `(.L_x_362) ;  /* 0xfffffffc00900947 */ /* 0x000fea000383ffff */
.L_x_360:
[----:B------:R-:W-:Y:S01]  /*1660*/  UMOV UR5, 0xffffffff ;  /* 0xffffffff00057882 */ /* 0x000fe20000000000 */
[----:B------:R-:W-:Y:S02]  /*1670*/  ISETP.NE.AND P0, PT, R40, 0x65, PT ;  /* 0x000000652800780c */ /* 0x000fe40003f05270 */
[----:B------:R-:W-:Y:S11]  /*1680*/  BRA.DIV UR5, `(.L_x_363) ;  /* 0x0000003205f87947 */ /* 0x000ff6000b800000 */
[----:B------:R-:W-:Y:S01]  /*1690*/  VOTE.ANY R19, PT, !P0 ;  /* 0x0000000000137806 */ /* 0x000fe200040e0100 */
[----:B------:R-:W-:-:S03]  /*16a0*/  VIADD R21, R21, 0xffffffe0 ;  /* 0xffffffe015157836 */ /* 0x000fc60000000000 */
[----:B------:R-:W-:-:S05]  /*16b0*/  LOP3.LUT R19, R19, 0x80000000, R48, 0xec, !PT ;  /* 0x8000000013137812 */ /* 0x000fca00078eec30 */
[----:B------:R-:W-:-:S05]  /*16c0*/  VIADD R16, R19, 0xffffffff ;  /* 0xffffffff13107836 */ /* 0x000fca0000000000 */
[----:B------:R-:W-:-:S06]  /*16d0*/  LOP3.LUT R16, R19, R16, RZ, 0xc, !PT ;  /* 0x0000001013107212 */ /* 0x000fcc00078e0cff */
        /* <DEDUP_REMOVED lines=23> */
.L_x_409:
[----:B------:R-:W-:Y:S05]  /*1850*/  @P0 BRA `(.L_x_364) ;  /* 0xfffffff800e00947 */ /* 0x000fea000383ffff */
.L_x_358:
[----:B------:R-:W-:Y:S01]  /*1860*/  ISETP.NE.AND P0, PT, R47, RZ, PT ;  /* 0x000000ff2f00720c */ /* 0x000fe20003f05270 */
[----:B------:R-:W0:Y:S01]  /*1870*/  @!P1 S2R R17, SR_CgaCtaId ;  /* 0x0000000000119919 */ /* 0x000e220000008800 */
[----:B------:R-:W-:Y:S01]  /*1880*/  @!P1 MOV R16, 0x400 ;  /* 0x0000040000109802 */ /* 0x000fe20000000f00 */
[----:B------:R-:W-:Y:S02]  /*1890*/  @!P1 IMAD.IADD R27, R27, 0x1, R39 ;  /* 0x000000011b1b9824 */ /* 0x000fe400078e0227 */
[----:B------:R-:W-:-:S05]  /*18a0*/  @!P1 IMAD.MOV.U32 R26, RZ, RZ, 0x65 ;  /* 0x00000065ff1a9424 */ /* 0x000fca00078e00ff */
[----:B------:R1:W-:Y:S03]  /*18b0*/  @!P1 ST.E.64.STRONG.GPU desc[UR8][R24.64+0x100], R26 ;  /* 0x0001001a18009985 */ /* 0x0003e6000c10fb08 */
[----:B------:R-:W-:Y:S01]  /*18c0*/  @!P0 MOV R19, 0x400 ;  /* 0x0000040000138802 */ /* 0x000fe20000000f00 */
[----:B------:R-:W2:Y:S01]  /*18d0*/  @!P0 S2R R20, SR_CgaCtaId ;  /* 0x0000000000148919 */ /* 0x000ea20000008800 */
[----:B0-----:R-:W-:Y:S01]  /*18e0*/  @!P1 LEA R18, R17, R16, 0x18 ;  /* 0x0000001011129211 */ /* 0x001fe200078ec0ff */
[----:B------:R-:W-:Y:S02]  /*18f0*/  IMAD.MOV.U32 R16, RZ, RZ, R46 ;  /* 0x000000ffff107224 */ /* 0x000fe400078e002e */
[----:B------:R-:W-:Y:S02]  /*1900*/  @!P0 IMAD.MOV.U32 R16, RZ, RZ, R39 ;  /* 0x000000ffff108224 */ /* 0x000fe400078e0027 */
[----:B------:R1:W-:Y:S04]  /*1910*/  @!P1 STS [R18+0x8], R27 ;  /* 0x0000081b12009388 */ /* 0x0003e80000000800 */
[----:B------:R1:W-:Y:S01]  /*1920*/  @!P1 STS [R18+0x4], R39 ;  /* 0x0000042712009388 */ /* 0x0003e20000000800 */
[----:B--2---:R-:W-:-:S05]  /*1930*/  @!P0 LEA R20, R20, R19, 0x18 ;  /* 0x0000001314148211 */ /* 0x004fca00078ec0ff */
[----:B------:R1:W-:Y:S02]  /*1940*/  @!P0 STS [R20+0x4c], R39 ;  /* 0x00004c2714008388 */ /* 0x0003e40000000800 */
.L_x_352:
[----:B------:R-:W-:Y:S05]  /*1950*/  WARPSYNC.ALL ;  /* 0x0000000000007948 */ /* 0x000fea0003800000 */
[----:B------:R-:W0:Y:S08]  /*1960*/  S2UR UR6, SR_CgaCtaId ;  /* 0x00000000000679c3 */ /* 0x000e300000008800 */
[----:B------:R-:W-:Y:S01]  /*1970*/  BAR.SYNC.DEFER_BLOCKING 0x0 ;  /* 0x0000000000007b1d */ /* 0x000fe20000010000 */
[----:B------:R-:W-:-:S05]  /*1980*/  ISETP.NE.AND P0, PT, R49, RZ, PT ;  /* 0x000000ff3100720c */ /* 0x000fca0003f05270 */
[----:B------:R-:W-:Y:S02]  /*1990*/  UMOV UR5, 0x400 ;  /* 0x0000040000057882 */ /* 0x000fe40000000000 */
[----:B0-----:R-:W-:-:S09]  /*19a0*/  ULEA UR5, UR6, UR5, 0x18 ;  /* 0x0000000506057291 */ /* 0x001fd2000f8ec0ff */
[----:B------:R-:W0:Y:S02]  /*19b0*/  LDS R17, [UR5+0x4c] ;  /* 0x00004c05ff117984 */ /* 0x000e240008000800 */
[----:B0-----:R-:W-:-:S05]  /*19c0*/  SEL R17, R17, RZ, P0 ;  /* 0x000000ff11117207 */ /* 0x001fca0000000000 */
[----:B------:R-:W-:-:S07]  /*19d0*/  IMAD.IADD R16, R17, 0x1, R16 ;  /* 0x0000000111107824 */ /* 0x000fce00078e0210 */
.L_x_351:
[----:B------:R-:W-:Y:S05]  /*19e0*/  BSYNC.RECONVERGENT B0 ;  /* 0x0000000000007941 */ /* 0x000fea0003800200 */
.L_x_349:
[----:B------:R-:W-:Y:S01]  /*19f0*/  IMAD.IADD R17, R4, 0x1, R16 ;  /* 0x0000000104117824 */ /* 0x000fe200078e0210 */
[----:B------:R-:W-:Y:S03]  /*1a00*/  BAR.SYNC.DEFER_BLOCKING 0x0 ;  /* 0x0000000000007b1d */ /* 0x000fe60000010000 */
[----:B------:R-:W-:-:S03]  /*1a10*/  IMAD.IADD R4, R5, 0x1, R17 ;  /* 0x0000000105047824 */ /* 0x000fc600078e0211 */
[----:B------:R-:W2:Y:S01]  /*1a20*/  LDCU.64 UR6, c[0x0][0x388] ;  /* 0x00007100ff0677ac */ /* 0x000ea20008000a00 */
[----:B------:R-:W-:-:S04]  /*1a30*/  IMAD.IADD R5, R6, 0x1, R4 ;  /* 0x0000000106057824 */ /* 0x000fc800078e0204 */
[----:B------:R-:W-:-:S04]  /*1a40*/  IMAD.IADD R6, R7, 0x1, R5 ;  /* 0x0000000107067824 */ /* 0x000fc800078e0205 */
[----:B------:R-:W-:-:S04]  /*1a50*/  IMAD.IADD R7, R8, 0x1, R6 ;  /* 0x0000000108077824 */ /* 0x000fc800078e0206 */
[----:B------:R-:W-:-:S04]  /*1a60*/  IMAD.IADD R8, R9, 0x1, R7 ;  /* 0x0000000109087824 */ /* 0x000fc800078e0207 */
[----:B------:R-:W-:Y:S01]  /*1a70*/  IMAD.IADD R9, R10, 0x1, R8 ;  /* 0x000000010a097824 */ /* 0x000fe200078e0208 */
[----:B------:R-:W-:Y:S03]  /*1a80*/  STS.64 [R0], R16 ;  /* 0x0000001000007388 */ /* 0x000fe60000000a00 */
[----:B------:R-:W-:Y:S01]  /*1a90*/  IMAD.IADD R10, R11, 0x1, R9 ;  /* 0x000000010b0a7824 */ /* 0x000fe200078e0209 */
[----:B------:R2:W-:Y:S03]  /*1aa0*/  STS.64 [R0+0x8], R4 ;  /* 0x0000080400007388 */ /* 0x0005e60000000a00 */
[----:B------:R-:W-:Y:S01]  /*1ab0*/  IMAD.IADD R11, R12, 0x1, R10 ;  /* 0x000000010c0b7824 */ /* 0x000fe200078e020a */
[----:B------:R-:W-:Y:S03]  /*1ac0*/  STS.64 [R0+0x10], R6 ;  /* 0x0000100600007388 */ /* 0x000fe60000000a00 */
[----:B------:R-:W-:Y:S01]  /*1ad0*/  IMAD.IADD R12, R13, 0x1, R11 ;  /* 0x000000010d0c7824 */ /* 0x000fe200078e020b */
[----:B------:R-:W-:Y:S03]  /*1ae0*/  STS.64 [R0+0x18], R8 ;  /* 0x0000180800007388 */ /* 0x000fe60000000a00 */
[----:B------:R-:W-:Y:S01]  /*1af0*/  IMAD.IADD R13, R14, 0x1, R12 ;  /* 0x000000010e0d7824 */ /* 0x000fe200078e020c */
[----:B------:R-:W-:Y:S01]  /*1b00*/  STS.64 [R0+0x20], R10 ;  /* 0x0000200a00007388 */ /* 0x000fe20000000a00 */
[----:B--2---:R-:W-:-:S02]  /*1b10*/  IADD3 R4, P0, PT, R45, UR6, RZ ;  /* 0x000000062d047c10 */ /* 0x004fc4000ff1e0ff */
[----:B------:R-:W-:Y:S01]  /*1b20*/  IMAD.IADD R14, R15, 0x1, R13 ;  /* 0x000000010f0e7824 */ /* 0x000fe200078e020d */
[----:B------:R-:W-:Y:S01]  /*1b30*/  STS.64 [R0+0x28], R12 ;  /* 0x0000280c00007388 */ /* 0x000fe20000000a00 */
[----:B------:R-:W-:Y:S02]  /*1b40*/  IADD3.X R5, PT, PT, R3, UR7, RZ, P0, !PT ;  /* 0x0000000703057c10 */ /* 0x000fe400087fe4ff */
[----:B------:R-:W-:-:S04]  /*1b50*/  IMAD.IADD R15, R28, 0x1, R14 ;  /* 0x000000011c0f7824 */ /* 0x000fc800078e020e */
[----:B01----:R-:W-:Y:S01]  /*1b60*/  IMAD.IADD R18, R29, 0x1, R15 ;  /* 0x000000011d127824 */ /* 0x003fe200078e020f */
[----:B------:R-:W-:Y:S03]  /*1b70*/  STS.64 [R0+0x30], R14 ;  /* 0x0000300e00007388 */ /* 0x000fe60000000a00 */
[----:B------:R-:W-:-:S04]  /*1b80*/  IMAD.IADD R19, R30, 0x1, R18 ;  /* 0x000000011e137824 */ /* 0x000fc800078e0212 */
[----:B------:R-:W-:Y:S01]  /*1b90*/  IMAD.IADD R20, R31, 0x1, R19 ;  /* 0x000000011f147824 */ /* 0x000fe200078e0213 */
[----:B------:R-:W-:Y:S03]  /*1ba0*/  STS.64 [R0+0x38], R18 ;  /* 0x0000381200007388 */ /* 0x000fe60000000a00 */
[----:B------:R-:W-:-:S04]  /*1bb0*/  IMAD.IADD R21, R32, 0x1, R20 ;  /* 0x0000000120157824 */ /* 0x000fc800078e0214 */
[----:B------:R-:W-:Y:S01]  /*1bc0*/  IMAD.IADD R22, R33, 0x1, R21 ;  /* 0x0000000121167824 */ /* 0x000fe200078e0215 */
[----:B------:R-:W-:Y:S03]  /*1bd0*/  STS.64 [R0+0x40], R20 ;  /* 0x0000401400007388 */ /* 0x000fe60000000a00 */
[----:B------:R-:W-:-:S04]  /*1be0*/  IMAD.IADD R23, R34, 0x1, R22 ;  /* 0x0000000122177824 */ /* 0x000fc800078e0216 */
[----:B------:R-:W-:Y:S01]  /*1bf0*/  IMAD.IADD R24, R35, 0x1, R23 ;  /* 0x0000000123187824 */ /* 0x000fe200078e0217 */
[----:B------:R-:W-:Y:S03]  /*1c00*/  STS.64 [R0+0x48], R22 ;  /* 0x0000481600007388 */ /* 0x000fe60000000a00 */
[----:B------:R-:W-:-:S05]  /*1c10*/  IMAD.IADD R25, R36, 0x1, R24 ;  /* 0x0000000124197824 */ /* 0x000fca00078e0218 */
[----:B------:R-:W-:Y:S01]  /*1c20*/  STS.64 [R0+0x50], R24 ;  /* 0x0000501800007388 */ /* 0x000fe20000000a00 */
[----:B------:R-:W-:-:S03]  /*1c30*/  NOP ;  /* 0x0000000000007918 */ /* 0x000fc60000000000 */
        /* <DEDUP_REMOVED lines=22> */
[----:B0-----:R-:W-:Y:S04]  /*1da0*/  STG.E desc[UR8][R4.64], R7 ;  /* 0x0000000704007986 */ /* 0x001fe8000c101908 */
[----:B-1----:R-:W-:Y:S04]  /*1db0*/  STG.E desc[UR8][R4.64+0x80], R9 ;  /* 0x0000800904007986 */ /* 0x002fe8000c101908 */
[----:B--2---:R-:W-:Y:S04]  /*1dc0*/  STG.E desc[UR8][R4.64+0x100], R11 ;  /* 0x0001000b04007986 */ /* 0x004fe8000c101908 */
[----:B---3--:R-:W-:Y:S04]  /*1dd0*/  STG.E desc[UR8][R4.64+0x180], R13 ;  /* 0x0001800d04007986 */ /* 0x008fe8000c101908 */
[----:B----4-:R-:W-:Y:S04]  /*1de0*/  STG.E desc[UR8][R4.64+0x200], R15 ;  /* 0x0002000f04007986 */ /* 0x010fe8000c101908 */
[----:B-----5:R-:W-:Y:S04]  /*1df0*/  STG.E desc[UR8][R4.64+0x280], R17 ;  /* 0x0002801104007986 */ /* 0x020fe8000c101908 */
[----:B------:R-:W-:Y:S04]  /*1e00*/  STG.E desc[UR8][R4.64+0x300], R19 ;  /* 0x0003001304007986 */ /* 0x000fe8000c101908 */
        /* <DEDUP_REMOVED lines=14> */
[----:B------:R-:W-:Y:S01]  /*1ef0*/  STG.E desc[UR8][R4.64+0xa80], R51 ;  /* 0x000a803304007986 */ /* 0x000fe2000c101908 */
[----:B------:R-:W-:Y:S05]  /*1f00*/  EXIT ;  /* 0x000000000000794d */ /* 0x000fea0003800000 */
.L_x_348:
[----:B------:R-:W-:-:S13]  /*1f10*/  ISETP.NE.AND P0, PT, R0, RZ, PT ;  /* 0x000000ff0000720c */ /* 0x000fda0003f05270 */
[----:B------:R-:W-:Y:S05]  /*1f20*/  @!P0 EXIT ;  /* 0x000000000000894d */ /* 0x000fea0003800000 */
[----:B------:R-:W0:Y:S02]  /*1f30*/  LDC.64 R2, c[0x0][0x380] ;  /* 0x0000e000ff027b82 */ /* 0x000e240000000a00 */
[----:B0-----:R-:W-:-:S05]  /*1f40*/  IMAD.WIDE.U32 R2, R5, 0x4, R2 ;  /* 0x0000000405027825 */ /* 0x001fca00078e0002 */
[----:B------:R0:W2:Y:S01]  /*1f50*/  LDG.E R4, desc[UR8][R2.64] ;  /* 0x0000000802047981 */ /* 0x0000a2000c1e1900 */
[----:B------:R-:W3:Y:S02]  /*1f60*/  S2R R13, SR_TID.X ;  /* 0x00000000000d7919 */ /* 0x000ee40000002100 */
[C---:B---3--:R-:W-:Y:S02]  /*1f70*/  LOP3.LUT R5, R13.reuse, 0x1f, RZ, 0xc0, !PT ;  /* 0x0000001f0d057812 */ /* 0x048fe400078ec0ff */
[----:B------:R-:W-:-:S05]  /*1f80*/  LOP3.LUT R6, R13, 0x3e0, RZ, 0xc0, !PT ;  /* 0x000003e00d067812 */ /* 0x000fca00078ec0ff */
[----:B------:R-:W-:-:S04]  /*1f90*/  IMAD R11, R6, 0x16, R5 ;  /* 0x00000016060b7824 */ /* 0x000fc800078e0205 */
[C---:B------:R-:W-:Y:S01]  /*1fa0*/  VIADD R5, R11.reuse, 0x20 ;  /* 0x000000200b057836 */ /* 0x040fe20000000000 */
[C---:B------:R-:W-:Y:S01]  /*1fb0*/  ISETP.GE.U32.AND P6, PT, R11.reuse, R0, PT ;  /* 0x000000000b00720c */ /* 0x040fe20003fc6070 */
[C---:B------:R-:W-:Y:S01]  /*1fc0*/  VIADD R9, R11.reuse, 0xa0 ;  /* 0x000000a00b097836 */ /* 0x040fe20000000000 */
[C---:B0-----:R-:W-:Y:S01]  /*1fd0*/  LEA R2, P1, R11.reuse, R2, 0x2 ;  /* 0x000000020b027211 */ /* 0x041fe200078210ff */
[----:B------:R-:W-:Y:S01]  /*1fe0*/  VIADD R7, R11, 0x80 ;  /* 0x000000800b077836 */ /* 0x000fe20000000000 */
[-C--:B------:R-:W-:Y:S01]  /*1ff0*/  ISETP.GE.U32.AND P5, PT, R5, R0.reuse, PT ;  /* 0x000000000500720c */ /* 0x080fe20003fa6070 */
[----:B------:R-:W-:Y:S01]  /*2000*/  VIADD R5, R11, 0xe0 ;  /* 0x000000e00b057836 */ /* 0x000fe20000000000 */
[-C--:B------:R-:W-:Y:S01]  /*2010*/  ISETP.GE.U32.AND P4, PT, R9, R0.reuse, PT ;  /* 0x000000000900720c */ /* 0x080fe20003f86070 */
[----:B------:R-:W-:Y:S01]  /*2020*/  IMAD.X R3, RZ, RZ, R3, P1 ;  /* 0x000000ffff037224 */ /* 0x000fe200008e0603 */
[-C--:B------:R-:W-:Y:S01]  /*2030*/  ISETP.GE.U32.AND P0, PT, R7, R0.reuse, PT ;  /* 0x000000000700720c */ /* 0x080fe20003f06070 */
[----:B------:R-:W-:Y:S01]  /*2040*/  VIADD R7, R11, 0x120 ;  /* 0x000001200b077836 */ /* 0x000fe20000000000 */
[----:B------:R-:W-:Y:S01]  /*2050*/  ISETP.GE.U32.AND P3, PT, R5, R0, PT ;  /* 0x000000000500720c */ /* 0x000fe20003f66070 */
[----:B------:R-:W-:-:S02]  /*2060*/  VIADD R5, R11, 0x200 ;  /* 0x000002000b057836 */ /* 0x000fc40000000000 */
[----:B------:R-:W-:Y:S01]  /*2070*/  VIADD R9, R11, 0x1c0 ;  /* 0x000001c00b097836 */ /* 0x000fe20000000000 */
[----:B------:R-:W-:-:S04]  /*2080*/  ISETP.GE.U32.AND P2, PT, R7, R0, PT ;  /* 0x000000000700720c */ /* 0x000fc80003f46070 */
[----:B------:R-:W-:Y:S01]  /*2090*/  ISETP.GE.U32.AND P1, PT, R9, R0, PT ;  /* 0x000000000900720c */ /* 0x000fe20003f26070 */
[C---:B------:R-:W-:Y:S02]  /*20a0*/  VIADD R7, R11.reuse, 0x260 ;  /* 0x000002600b077836 */ /* 0x040fe40000000000 */
[C---:B------:R-:W-:Y:S02]  /*20b0*/  VIADD R51, R11.reuse, 0x40 ;  /* 0x000000400b337836 */ /* 0x040fe40000000000 */
[C---:B------:R-:W-:Y:S02]  /*20c0*/  VIADD R50, R11.reuse, 0x60 ;  /* 0x000000600b327836 */ /* 0x040fe40000000000 */
[C---:B------:R-:W-:Y:S02]  /*20d0*/  VIADD R49, R11.reuse, 0xc0 ;  /* 0x000000c00b317836 */ /* 0x040fe40000000000 */
[C---:B------:R-:W-:Y:S02]  /*20e0*/  VIADD R48, R11.reuse, 0x100 ;  /* 0x000001000b307836 */ /* 0x040fe40000000000 */
[----:B------:R-:W-:-:S02]  /*20f0*/  VIADD R47, R11, 0x140 ;  /* 0x000001400b2f7836 */ /* 0x000fc40000000000 */
[C---:B------:R-:W-:Y:S02]  /*2100*/  VIADD R46, R11.reuse, 0x160 ;  /* 0x000001600b2e7836 */ /* 0x040fe40000000000 */
[C---:B------:R-:W-:Y:S02]  /*2110*/  VIADD R45, R11.reuse, 0x180 ;  /* 0x000001800b2d7836 */ /* 0x040fe40000000000 */
[C---:B------:R-:W-:Y:S02]  /*2120*/  VIADD R43, R11.reuse, 0x1a0 ;  /* 0x000001a00b2b7836 */ /* 0x040fe40000000000 */
[C---:B------:R-:W-:Y:S02]  /*2130*/  VIADD R42, R11.reuse, 0x1e0 ;  /* 0x000001e00b2a7836 */ /* 0x040fe40000000000 */
[C---:B------:R-:W-:Y:S02]  /*2140*/  VIADD R41, R11.reuse, 0x240 ;  /* 0x000002400b297836 */ /* 0x040fe40000000000 */
[----:B------:R-:W-:-:S02]  /*2150*/  VIADD R40, R11, 0x2a0 ;  /* 0x000002a00b287836 */ /* 0x000fc40000000000 */
[----:B--2---:R-:W-:Y:S02]  /*2160*/  IMAD.MOV.U32 R16, RZ, RZ, R4 ;  /* 0x000000ffff107224 */ /* 0x004fe400078e0004 */
[----:B------:R-:W2:Y:S01]  /*2170*/  @!P6 LDG.E R4, desc[UR8][R2.64] ;  /* 0x000000080204e981 */ /* 0x000ea2000c1e1900 */
[-C--:B------:R-:W-:Y:S01]  /*2180*/  ISETP.GE.U32.AND P6, PT, R5, R0.reuse, PT ;  /* 0x000000000500720c */ /* 0x080fe20003fc6070 */
[--C-:B------:R-:W-:Y:S02]  /*2190*/  IMAD.MOV.U32 R6, RZ, RZ, R16.reuse ;  /* 0x000000ffff067224 */ /* 0x100fe400078e0010 */
[----:B------:R-:W-:Y:S02]  /*21a0*/  VIADD R5, R11, 0x220 ;  /* 0x000002200b057836 */ /* 0x000fe40000000000 */
[----:B------:R-:W-:Y:S02]  /*21b0*/  IMAD.MOV.U32 R14, RZ, RZ, R16 ;  /* 0x000000ffff0e7224 */ /* 0x000fe400078e0010 */
[----:B------:R-:W3:Y:S01]  /*21c0*/  @!P5 LDG.E R6, desc[UR8][R2.64+0x80] ;  /* 0x000080080206d981 */ /* 0x000ee2000c1e1900 */
[----:B------:R-:W-:Y:S01]  /*21d0*/  ISETP.GE.U32.AND P5, PT, R5, R0, PT ;  /* 0x000000000500720c */ /* 0x000fe20003fa6070 */
[----:B------:R-:W-:-:S02]  /*21e0*/  VIADD R5, R11, 0x280 ;  /* 0x000002800b057836 */ /* 0x000fc40000000000 */
[----:B------:R-:W4:Y:S01]  /*21f0*/  @!P4 LDG.E R14, desc[UR8][R2.64+0x280] ;  /* 0x00028008020ec981 */ /* 0x000f22000c1e1900 */
[--C-:B------:R-:W-:Y:S02]  /*2200*/  IMAD.MOV.U32 R12, RZ, RZ, R16.reuse ;  /* 0x000000ffff0c7224 */ /* 0x100fe400078e0010 */
[-C--:B------:R-:W-:Y:S01]  /*2210*/  ISETP.GE.U32.AND P4, PT, R5, R0.reuse, PT ;  /* 0x000000000500720c */ /* 0x080fe20003f86070 */
[--C-:B------:R-:W-:Y:S02]  /*2220*/  IMAD.MOV.U32 R20, RZ, RZ, R16.reuse ;  /* 0x000000ffff147224 */ /* 0x100fe400078e0010 */
[--C-:B------:R-:W-:Y:S01]  /*2230*/  IMAD.MOV.U32 R24, RZ, RZ, R16.reuse ;  /* 0x000000ffff187224 */ /* 0x100fe200078e0010 */
[----:B------:R-:W4:Y:S01]  /*2240*/  @!P0 LDG.E R12, desc[UR8][R2.64+0x200] ;  /* 0x00020008020c8981 */ /* 0x000f22000c1e1900 */
[--C-:B------:R-:W-:Y:S02]  /*2250*/  IMAD.MOV.U32 R34, RZ, RZ, R16.reuse ;  /* 0x000000ffff227224 */ /* 0x100fe400078e0010 */
[----:B------:R-:W-:Y:S01]  /*2260*/  IMAD.MOV.U32 R5, RZ, RZ, R16 ;  /* 0x000000ffff057224 */ /* 0x000fe200078e0010 */
[----:B------:R-:W4:Y:S01]  /*2270*/  @!P3 LDG.E R20, desc[UR8][R2.64+0x380] ;  /* 0x000380080214b981 */ /* 0x000f22000c1e1900 */
[----:B------:R-:W-:-:S02]  /*2280*/  ISETP.GE.U32.AND P0, PT, R7, R0, PT ;  /* 0x000000000700720c */ /* 0x000fc40003f06070 */
[-C--:B------:R-:W-:Y:S01]  /*2290*/  ISETP.GE.U32.AND P3, PT, R51, R0.reuse, PT ;  /* 0x000000003300720c */ /* 0x080fe20003f66070 */
[----:B------:R-:W4:Y:S01]  /*22a0*/  @!P2 LDG.E R24, desc[UR8][R2.64+0x480] ;  /* 0x000480080218a981 */ /* 0x000f22000c1e1900 */
[----:B------:R-:W-:-:S03]  /*22b0*/  ISETP.GE.U32.AND P2, PT, R50, R0, PT ;  /* 0x000000003200720c */ /* 0x000fc60003f46070 */
[----:B------:R-:W4:Y:S01]  /*22c0*/  @!P1 LDG.E R34, desc[UR8][R2.64+0x700] ;  /* 0x0007000802229981 */ /* 0x000f22000c1e1900 */
[----:B------:R-:W-:-:S03]  /*22d0*/  ISETP.GE.U32.AND P1, PT, R49, R0, PT ;  /* 0x000000003100720c */ /* 0x000fc60003f26070 */
[----:B------:R-:W4:Y:S01]  /*22e0*/  @!P6 LDG.E R5, desc[UR8][R2.64+0x800] ;  /* 0x000800080205e981 */ /* 0x000f22000c1e1900 */
[----:B------:R-:W-:Y:S01]  /*22f0*/  ISETP.GE.U32.AND P6, PT, R48, R0, PT ;  /* 0x000000003000720c */ /* 0x000fe20003fc6070 */
[--C-:B------:R-:W-:Y:S02]  /*2300*/  IMAD.MOV.U32 R7, RZ, RZ, R16.reuse ;  /* 0x000000ffff077224 */ /* 0x100fe400078e0010 */
[--C-:B------:R-:W-:Y:S02]  /*2310*/  IMAD.MOV.U32 R9, RZ, RZ, R16.reuse ;  /* 0x000000ffff097224 */ /* 0x100fe400078e0010 */
[--C-:B------:R-:W-:Y:S02]  /*2320*/  IMAD.MOV.U32 R11, RZ, RZ, R16.reuse ;  /* 0x000000ffff0b7224 */ /* 0x100fe400078e0010 */
[--C-:B------:R-:W-:Y:S01]  /*2330*/  IMAD.MOV.U32 R8, RZ, RZ, R16.reuse ;  /* 0x000000ffff087224 */ /* 0x100fe200078e0010 */
[----:B------:R-:W4:Y:S01]  /*2340*/  @!P5 LDG.E R7, desc[UR8][R2.64+0x880] ;  /* 0x000880080207d981 */ /* 0x000f22000c1e1900 */
[----:B------:R-:W-:-:S02]  /*2350*/  IMAD.MOV.U32 R10, RZ, RZ, R16 ;  /* 0x000000ffff0a7224 */ /* 0x000fc400078e0010 */
[--C-:B------:R-:W-:Y:S01]  /*2360*/  IMAD.MOV.U32 R18, RZ, RZ, R16.reuse ;  /* 0x000000ffff127224 */ /* 0x100fe200078e0010 */
[----:B------:R-:W4:Y:S01]  /*2370*/  @!P0 LDG.E R9, desc[UR8][R2.64+0x980] ;  /* 0x0009800802098981 */ /* 0x000f22000c1e1900 */
[----:B------:R-:W-:Y:S01]  /*2380*/  IMAD.MOV.U32 R22, RZ, RZ, R16 ;  /* 0x000000ffff167224 */ /* 0x000fe200078e0010 */
[-C--:B------:R-:W-:Y:S02]  /*2390*/  ISETP.GE.U32.AND P5, PT, R47, R0.reuse, PT ;  /* 0x000000002f00720c */ /* 0x080fe40003fa6070 */
[----:B------:R-:W4:Y:S01]  /*23a0*/  @!P4 LDG.E R11, desc[UR8][R2.64+0xa00] ;  /* 0x000a0008020bc981 */ /* 0x000f22000c1e1900 */
[-C--:B------:R-:W-:Y:S02]  /*23b0*/  ISETP.GE.U32.AND P0, PT, R46, R0.reuse, PT ;  /* 0x000000002e00720c */ /* 0x080fe40003f06070 */
[-C--:B------:R-:W-:Y:S01]  /*23c0*/  ISETP.GE.U32.AND P4, PT, R45, R0.reuse, PT ;  /* 0x000000002d00720c */ /* 0x080fe20003f86070 */
[----:B------:R-:W4:Y:S01]  /*23d0*/  @!P3 LDG.E R8, desc[UR8][R2.64+0x100] ;  /* 0x000100080208b981 */ /* 0x000f22000c1e1900 */
[----:B------:R-:W-:-:S03]  /*23e0*/  ISETP.GE.U32.AND P3, PT, R43, R0, PT ;  /* 0x000000002b00720c */ /* 0x000fc60003f66070 */
        /* <DEDUP_REMOVED lines=12> */
[----:B------:R-:W-:Y:S01]  /*24b0*/  IMAD.MOV.U32 R17, RZ, RZ, R16 ;  /* 0x000000ffff117224 */ /* 0x000fe200078e0010 */
[----:B------:R-:W4:Y:S04]  /*24c0*/  @!P0 LDG.E R28, desc[UR8][R2.64+0x580] ;  /* 0x00058008021c8981 */ /* 0x000f28000c1e1900 */
[----:B------:R-:W4:Y:S04]  /*24d0*/  @!P4 LDG.E R30, desc[UR8][R2.64+0x600] ;  /* 0x00060008021ec981 */ /* 0x000f28000c1e1900 */
[----:B------:R-:W4:Y:S04]  /*24e0*/  @!P3 LDG.E R32, desc[UR8][R2.64+0x680] ;  /* 0x000680080220b981 */ /* 0x000f28000c1e1900 */
[----:B------:R-:W4:Y:S04]  /*24f0*/  @!P2 LDG.E R52, desc[UR8][R2.64+0x780] ;  /* 0x000780080234a981 */ /* 0x000f28000c1e1900 */
[----:B------:R-:W4:Y:S04]  /*2500*/  @!P1 LDG.E R17, desc[UR8][R2.64+0x900] ;  /* 0x0009000802119981 */ /* 0x000f28000c1e1900 */
[----:B------:R-:W4:Y:S01]  /*2510*/  @!P6 LDG.E R16, desc[UR8][R2.64+0xa80] ;  /* 0x000a80080210e981 */ /* 0x000f22000c1e1900 */
[----:B------:R-:W0:Y:S01]  /*2520*/  S2R R36, SR_LANEID ;  /* 0x0000000000247919 */ /* 0x000e220000000000 */
[----:B------:R-:W1:Y:S01]  /*2530*/  S2UR UR5, SR_CgaCtaId ;  /* 0x00000000000579c3 */ /* 0x000e620000008800 */
[----:B------:R-:W-:Y:S01]  /*2540*/  SHF.R.U32.HI R44, RZ, 0x5, R13 ;  /* 0x00000005ff2c7819 */ /* 0x000fe2000001160d */
[----:B------:R-:W-:Y:S01]  /*2550*/  UMOV UR4, 0x400 ;  /* 0x0000040000047882 */ /* 0x000fe20000000000 */
[----:B------:R-:W-:Y:S01]  /*2560*/  ISETP.NE.AND P0, PT, R38, RZ, PT ;  /* 0x000000ff2600720c */ /* 0x000fe20003f05270 */
[----:B-1----:R-:W-:-:S02]  /*2570*/  ULEA UR4, UR5, UR4, 0x18 ;  /* 0x0000000405047291 */ /* 0x002fc4000f8ec0ff */
[----:B0-----:R-:W-:-:S05]  /*2580*/  IMAD R37, R44, 0x2c0, R36 ;  /* 0x000002c02c257824 */ /* 0x001fca00078e0224 */
        /* <DEDUP_REMOVED lines=39> */
[----:B------:R-:W-:Y:S02]  /*2800*/  ISETP.NE.AND P1, PT, R36, 0x1f, PT ;  /* 0x0000001f2400780c */ /* 0x000fe40003f25270 */
[----:B---3--:R-:W-:Y:S02]  /*2810*/  IADD3 R16, PT, PT, R6, R5, R16 ;  /* 0x0000000506107210 */ /* 0x008fe40007ffe010 */
[----:B------:R-:W-:Y:S02]  /*2820*/  ISETP.NE.AND P2, PT, R44, 0xb, PT ;  /* 0x0000000b2c00780c */ /* 0x000fe40003f45270 */
        /* <DEDUP_REMOVED lines=20> */
[----:B------:R-:W-:Y:S01]  /*2970*/  ISETP.NE.AND P0, PT, R44, 0x2, PT ;  /* 0x000000022c00780c */ /* 0x000fe20003f05270 */
[----:B------:R-:W0:Y:S02]  /*2980*/  S2R R53, SR_TID.X ;  /* 0x0000000000357919 */ /* 0x000e240000002100 */
[----:B------:R-:W-:Y:S01]  /*2990*/  IMAD.IADD R35, R38, 0x1, -R35 ;  /* 0x0000000126237824 */ /* 0x000fe200078e0a23 */
[----:B------:R-:W-:Y:S01]  /*29a0*/  @!P1 STS [R52+0x10], R38 ;  /* 0x0000102634009388 */ /* 0x000fe20000000800 */
[----:B------:R-:W-:Y:S01]  /*29b0*/  BAR.SYNC.DEFER_BLOCKING 0x0 ;  /* 0x0000000000007b1d */ /* 0x000fe20000010000 */
[----:B------:R-:W-:-:S05]  /*29c0*/  ISETP.NE.AND P1, PT, R44, 0x9, PT ;  /* 0x000000092c00780c */ /* 0x000fca0003f25270 */
[----:B------:R-:W1:Y:S04]  /*29d0*/  LDS.128 R16, [UR4+0x10] ;  /* 0x00001004ff107984 */ /* 0x000e680008000c00 */
[----:B------:R-:W2:Y:S04]  /*29e0*/  LDS.128 R20, [UR4+0x20] ;  /* 0x00002004ff147984 */ /* 0x000ea80008000c00 */
[----:B------:R-:W3:Y:S01]  /*29f0*/  LDS.128 R24, [UR4+0x30] ;  /* 0x00003004ff187984 */ /* 0x000ee20008000c00 */
[----:B-1----:R-:W-:-:S04]  /*2a00*/  IMAD.IADD R17, R16, 0x1, R17 ;  /* 0x0000000110117824 */ /* 0x002fc800078e0211 */
[----:B------:R-:W-:Y:S01]  /*2a10*/  IMAD.IADD R18, R18, 0x1, R17 ;  /* 0x0000000112127824 */ /* 0x000fe200078e0211 */
[----:B------:R-:W-:Y:S02]  /*2a20*/  SEL R16, R17, R16, !P0 ;  /* 0x0000001011107207 */ /* 0x000fe40004000000 */
[----:B------:R-:W-:Y:S01]  /*2a30*/  ISETP.NE.AND P0, PT, R44, 0x3, PT ;  /* 0x000000032c00780c */ /* 0x000fe20003f05270 */
[----:B------:R-:W-:-:S03]  /*2a40*/  IMAD.IADD R19, R19, 0x1, R18 ;  /* 0x0000000113137824 */ /* 0x000fc600078e0212 */
[----:B------:R-:W-:Y:S01]  /*2a50*/  SEL R16, R18, R16, !P0 ;  /* 0x0000001012107207 */ /* 0x000fe20004000000 */
[----:B--2---:R-:W-:Y:S01]  /*2a60*/  IMAD.IADD R20, R19, 0x1, R20 ;  /* 0x0000000113147824 */ /* 0x004fe200078e0214 */
        /* <DEDUP_REMOVED lines=8> */
[----:B---3--:R-:W-:Y:S01]  /*2af0*/  IMAD.IADD R24, R23, 0x1, R24 ;  /* 0x0000000117187824 */ /* 0x008fe200078e0218 */
[----:B------:R-:W-:Y:S02]  /*2b00*/  SEL R16, R21, R16, !P0 ;  /* 0x0000001015107207 */ /* 0x000fe40004000000 */
[----:B------:R-:W-:Y:S01]  /*2b10*/  ISETP.NE.AND P0, PT, R44, 0x7, PT ;  /* 0x000000072c00780c */ /* 0x000fe20003f05270 */
[----:B------:R-:W-:-:S03]  /*2b20*/  IMAD.IADD R25, R25, 0x1, R24 ;  /* 0x0000000119197824 */ /* 0x000fc600078e0218 */
[----:B------:R-:W-:Y:S02]  /*2b30*/  SEL R16, R22, R16, !P0 ;  /* 0x0000001016107207 */ /* 0x000fe40004000000 */
[----:B------:R-:W-:-:S04]  /*2b40*/  ISETP.NE.AND P0, PT, R44, 0x8, PT ;  /* 0x000000082c00780c */ /* 0x000fc80003f05270 */
[----:B------:R-:W-:Y:S02]  /*2b50*/  SEL R16, R23, R16, !P0 ;  /* 0x0000001017107207 */ /* 0x000fe40004000000 */
[----:B------:R-:W-:Y:S02]  /*2b60*/  ISETP.NE.AND P0, PT, R44, 0xa, PT ;  /* 0x0000000a2c00780c */ /* 0x000fe40003f05270 */
[----:B------:R-:W-:Y:S02]  /*2b70*/  SEL R16, R24, R16, !P1 ;  /* 0x0000001018107207 */ /* 0x000fe40004800000 */
[----:B------:R-:W-:Y:S02]  /*2b80*/  ISETP.NE.AND P1, PT, R36, RZ, PT ;  /* 0x000000ff2400720c */ /* 0x000fe40003f25270 */
[----:B------:R-:W-:Y:S01]  /*2b90*/  SEL R16, R25, R16, !P0 ;  /* 0x0000001019107207 */ /* 0x000fe20004000000 */
[----:B------:R-:W-:Y:S01]  /*2ba0*/  @!P2 IMAD.IADD R16, R26, 0x1, R25 ;  /* 0x000000011a10a824 */ /* 0x000fe200078e0219 */
[----:B0-----:R-:W-:-:S02]  /*2bb0*/  ISETP.GE.U32.AND P0, PT, R53, 0x20, PT ;  /* 0x000000203500780c */ /* 0x001fc40003f06070 */
[----:B------:R-:W-:Y:S02]  /*2bc0*/  SEL R35, R35, RZ, P1 ;  /* 0x000000ff23237207 */ /* 0x000fe40000800000 */
[----:B------:R-:W-:-:S04]  /*2bd0*/  SEL R16, R16, RZ, P0 ;  /* 0x000000ff10107207 */ /* 0x000fc80000000000 */
[----:B-----5:R-:W-:Y:S01]  /*2be0*/  IADD3 R16, PT, PT, R16, R35, R39 ;  /* 0x0000002310107210 */ /* 0x020fe20007ffe027 */
[----:B------:R-:W-:Y:S06]  /*2bf0*/  BRA `(.L_x_366) ;  /* 0x0000000c00f87947 */ /* 0x000fec0003800000 */
.L_x_365:
[----:B0-2---:R-:W-:Y:S02]  /*2c00*/  IADD3 R16, PT, PT, R4, R3, R2 ;  /* 0x0000000304107210 */ /* 0x005fe40007ffe002 */
[----:B------:R-:W-:Y:S02]  /*2c10*/  ISETP.NE.AND P1, PT, R36, 0x1f, PT ;  /* 0x0000001f2400780c */ /* 0x000fe40003f25270 */
        /* <DEDUP_REMOVED lines=22> */
[C---:B------:R-:W-:Y:S01]  /*2d80*/  ISETP.NE.AND P0, PT, R44.reuse, 0x2, PT ;  /* 0x000000022c00780c */ /* 0x040fe20003f05270 */
[----:B------:R-:W0:Y:S03]  /*2d90*/  S2R R39, SR_TID.X ;  /* 0x0000000000277919 */ /* 0x000e260000002100 */
[----:B------:R1:W-:Y:S01]  /*2da0*/  @!P1 STS [R53+0x10], R52 ;  /* 0x0000103435009388 */ /* 0x0003e20000000800 */
[----:B------:R-:W-:Y:S01]  /*2db0*/  BAR.SYNC.DEFER_BLOCKING 0x0 ;  /* 0x0000000000007b1d */ /* 0x000fe20000010000 */
[----:B------:R-:W-:Y:S01]  /*2dc0*/  ISETP.NE.AND P1, PT, R44, 0x9, PT ;  /* 0x000000092c00780c */ /* 0x000fe20003f25270 */
[----:B-1----:R-:W-:-:S04]  /*2dd0*/  IMAD.IADD R52, R52, 0x1, -R35 ;  /* 0x0000000134347824 */ /* 0x002fc800078e0a23 */
[----:B------:R-:W1:Y:S04]  /*2de0*/  LDS.128 R16, [UR4+0x10] ;  /* 0x00001004ff107984 */ /* 0x000e680008000c00 */
[----:B------:R-:W2:Y:S04]  /*2df0*/  LDS.128 R20, [UR4+0x20] ;  /* 0x00002004ff147984 */ /* 0x000ea80008000c00 */
[----:B------:R-:W3:Y:S01]  /*2e00*/  LDS.128 R24, [UR4+0x30] ;  /* 0x00003004ff187984 */ /* 0x000ee20008000c00 */
[----:B-1----:R-:W-:-:S04]  /*2e10*/  IMAD.IADD R17, R16, 0x1, R17 ;  /* 0x0000000110117824 */ /* 0x002fc800078e0211 */
[----:B------:R-:W-:Y:S01]  /*2e20*/  IMAD.IADD R18, R18, 0x1, R17 ;  /* 0x0000000112127824 */ /* 0x000fe200078e0211 */
[----:B------:R-:W-:Y:S02]  /*2e30*/  SEL R16, R17, R16, !P0 ;  /* 0x0000001011107207 */ /* 0x000fe40004000000 */
[----:B------:R-:W-:Y:S01]  /*2e40*/  ISETP.NE.AND P0, PT, R44, 0x3, PT ;  /* 0x000000032c00780c */ /* 0x000fe20003f05270 */
[----:B------:R-:W-:Y:S01]  /*2e50*/  IMAD.IADD R19, R19, 0x1, R18 ;  /* 0x0000000113137824 */ /* 0x000fe200078e0212 */
[----:B------:R-:W-:Y:S02]  /*2e60*/  SEL R17, R52, RZ, P2 ;  /* 0x000000ff34117207 */ /* 0x000fe40001000000 */
        /* <DEDUP_REMOVED lines=23> */
[----:B0-----:R-:W-:-:S02]  /*2fe0*/  ISETP.GT.U32.AND P0, PT, R39, 0x1f, PT ;  /* 0x0000001f2700780c */ /* 0x001fc40003f04070 */
        /* <DEDUP_REMOVED lines=20> */
.L_x_412:
[----:B------:R-:W-:Y:S05]  /*3130*/  @!P0 BRA `(.L_x_369) ;  /* 0x0000000000748947 */ /* 0x000fea0003800000 */
[----:B------:R-:W-:-:S07]  /*3140*/  IMAD.MOV.U32 R20, RZ, RZ, 0x3b8 ;  /* 0x000003b8ff147424 */ /* 0x000fce00078e00ff */
.L_x_371:
        /* <DEDUP_REMOVED lines=27> */
.L_x_415:
[----:B------:R-:W-:Y:S05]  /*3300*/  @P0 BRA `(.L_x_371) ;  /* 0xfffffffc00900947 */ /* 0x000fea000383ffff */
.L_x_369:
        /* <DEDUP_REMOVED lines=8> */
[----:B------:R-:W-:Y:S01]  /*3390*/  LOP3.LUT R16, R19, R16, RZ, 0xc, !PT ;  /* 0x0000001013107212 */ /* 0x000fe200078e0cff */
[----:B------:R-:W-:-:S03]  /*33a0*/  VIADD R19, R36, 0x10 ;  /* 0x0000001024137836 */ /* 0x000fc60000000000 */
[----:B------:R-:W0:Y:S02]  /*33b0*/  POPC R44, R16 ;  /* 0x00000010002c7309 */ /* 0x000e240000000000 */
[----:B0-----:R-:W0:Y:S01]  /*33c0*/  SHFL.DOWN PT, R20, R25, 0x1, R44 ;  /* 0x0820000019147989 */ /* 0x001e2200000e002c */
[-C--:B------:R-:W-:Y:S02]  /*33d0*/  ISETP.GE.AND P0, PT, R36, R44.reuse, PT ;  /* 0x0000002c2400720c */ /* 0x080fe40003f06270 */
[-C--:B------:R-:W-:Y:S02]  /*33e0*/  ISETP.GT.AND P2, PT, R19, R44.reuse, PT ;  /* 0x0000002c1300720c */ /* 0x080fe40003f44270 */
[----:B0-----:R-:W-:Y:S02]  /*33f0*/  SEL R20, R20, RZ, !P0 ;  /* 0x000000ff14147207 */ /* 0x001fe40004000000 */
[----:B------:R-:W-:Y:S01]  /*3400*/  ISETP.GT.AND P0, PT, R17, R44, PT ;  /* 0x0000002c1100720c */ /* 0x000fe20003f04270 */
[----:B------:R-:W-:-:S02]  /*3410*/  VIADD R17, R36, 0x4 ;  /* 0x0000000424117836 */ /* 0x000fc40000000000 */
[----:B------:R-:W-:-:S05]  /*3420*/  IMAD.IADD R35, R20, 0x1, R25 ;  /* 0x0000000114237824 */ /* 0x000fca00078e0219 */
[----:B------:R-:W0:Y:S02]  /*3430*/  SHFL.DOWN PT, R20, R35, 0x2, R44 ;  /* 0x0840000023147989 */ /* 0x000e2400000e002c */
[----:B0-----:R-:W-:Y:S02]  /*3440*/  SEL R20, R20, RZ, !P0 ;  /* 0x000000ff14147207 */ /* 0x001fe40004000000 */
[----:B------:R-:W-:Y:S01]  /*3450*/  ISETP.GT.AND P0, PT, R17, R44, PT ;  /* 0x0000002c1100720c */ /* 0x000fe20003f04270 */
[----:B------:R-:W-:Y:S02]  /*3460*/  VIADD R17, R36, 0x8 ;  /* 0x0000000824117836 */ /* 0x000fe40000000000 */
[----:B------:R-:W-:-:S05]  /*3470*/  IMAD.IADD R39, R35, 0x1, R20 ;  /* 0x0000000123277824 */ /* 0x000fca00078e0214 */
[----:B------:R-:W0:Y:S02]  /*3480*/  SHFL.DOWN PT, R20, R39, 0x4, R44 ;  /* 0x0880000027147989 */ /* 0x000e2400000e002c */
[----:B0-----:R-:W-:Y:S02]  /*3490*/  SEL R20, R20, RZ, !P0 ;  /* 0x000000ff14147207 */ /* 0x001fe40004000000 */
[----:B------:R-:W-:Y:S02]  /*34a0*/  ISETP.GT.AND P0, PT, R17, R44, PT ;  /* 0x0000002c1100720c */ /* 0x000fe40003f04270 */
[----:B------:R-:W0:Y:S01]  /*34b0*/  LDC.64 R16, c[0x0][0x390] ;  /* 0x0000e400ff107b82 */ /* 0x000e220000000a00 */
[----:B------:R-:W-:-:S05]  /*34c0*/  IMAD.IADD R25, R39, 0x1, R20 ;  /* 0x0000000127197824 */ /* 0x000fca00078e0214 */
[----:B------:R-:W1:Y:S01]  /*34d0*/  SHFL.DOWN PT, R20, R25, 0x8, R44 ;  /* 0x0900000019147989 */ /* 0x000e6200000e002c */
[----:B0-----:R-:W-:-:S05]  /*34e0*/  IADD3 R35, P3, PT, R16, 0x100, RZ ;  /* 0x0000010010237810 */ /* 0x001fca0007f7e0ff */
[----:B------:R-:W-:Y:S01]  /*34f0*/  IMAD.X R39, RZ, RZ, R17, P3 ;  /* 0x000000ffff277224 */ /* 0x000fe200018e0611 */
[----:B-1----:R-:W-:Y:S02]  /*3500*/  SEL R20, R20, RZ, !P0 ;  /* 0x000000ff14147207 */ /* 0x002fe40004000000 */
[----:B------:R-:W-:-:S03]  /*3510*/  ISETP.NE.AND P0, PT, R24, 0x65, PT ;  /* 0x000000651800780c */ /* 0x000fc60003f05270 */
[----:B------:R-:W-:-:S05]  /*3520*/  IMAD.IADD R26, R25, 0x1, R20 ;  /* 0x00000001191a7824 */ /* 0x000fca00078e0214 */
[----:B------:R-:W0:Y:S05]  /*3530*/  SHFL.DOWN PT, R20, R26, 0x10, R44 ;  /* 0x0a0000001a147989 */ /* 0x000e2a00000e002c */
[----:B------:R-:W-:Y:S02]  /*3540*/  VOTE.ALL P0, P0 ;  /* 0x0000000000ff7806 */ /* 0x000fe40000000000 */
[----:B0-----:R-:W-:-:S05]  /*3550*/  SEL R19, R20, RZ, !P2 ;  /* 0x000000ff14137207 */ /* 0x001fca0005000000 */
[----:B------:R-:W-:-:S07]  /*3560*/  IMAD.IADD R26, R26, 0x1, R19 ;  /* 0x000000011a1a7824 */ /* 0x000fce00078e0213 */
.L_x_424:
[----:B------:R-:W-:Y:S05]  /*3570*/  @!P0 BRA `(.L_x_373) ;  /* 0x0000000400348947 */ /* 0x000fea0003800000 */
[----:B------:R-:W-:-:S07]  /*3580*/  IMAD.MOV.U32 R44, RZ, RZ, 0x3b8 ;  /* 0x000003b8ff2c7424 */ /* 0x000fce00078e00ff */
.L_x_379:
        /* <DEDUP_REMOVED lines=10> */
.L_x_427:
[----:B------:R-:W-:Y:S05]  /*3630*/  @!P0 BRA `(.L_x_375) ;  /* 0x0000000000748947 */ /* 0x000fea0003800000 */
[----:B------:R-:W-:-:S07]  /*3640*/  IMAD.MOV.U32 R20, RZ, RZ, R44 ;  /* 0x000000ffff147224 */ /* 0x000fce00078e002c */
.L_x_377:
        /* <DEDUP_REMOVED lines=8> */
[----:B------:R-:W0:Y:S02]  /*36d0*/  F2I.FTZ.U32.TRUNC.NTZ R19, R19 ;  /* 0x0000001300137305 */ /* 0x000e24000021f000 */
[----:B0-----:R-:W-:Y:S02]  /*36e0*/  IMAD R25, R18, R19, RZ ;  /* 0x0000001312197224 */ /* 0x001fe400078e02ff */
[----:B------:R-:W-:-:S04]  /*36f0*/  IMAD.MOV.U32 R18, RZ, RZ, RZ ;  /* 0x000000ffff127224 */ /* 0x000fc800078e00ff */
        /* <DEDUP_REMOVED lines=16> */
.L_x_430:
[----:B------:R-:W-:Y:S05]  /*3800*/  @P0 BRA `(.L_x_377) ;  /* 0xfffffffc00900947 */ /* 0x000fea000383ffff */
.L_x_375:
[----:B------:R-:W-:Y:S01]  /*3810*/  UMOV UR5, 0xffffffff ;  /* 0xffffffff00057882 */ /* 0x000fe20000000000 */
[----:B------:R-:W-:Y:S02]  /*3820*/  ISETP.NE.AND P0, PT, R24, 0x65, PT ;  /* 0x000000651800780c */ /* 0x000fe40003f05270 */
[----:B------:R-:W-:Y:S11]  /*3830*/  BRA.DIV UR5, `(.L_x_378) ;  /* 0x0000001a05fc7947 */ /* 0x000ff6000b800000 */
[----:B------:R-:W-:Y:S01]  /*3840*/  VOTE.ANY R19, PT, !P0 ;  /* 0x0000000000137806 */ /* 0x000fe200040e0100 */
[----:B------:R-:W-:Y:S02]  /*3850*/  VIADD R17, R36, 0x2 ;  /* 0x0000000224117836 */ /* 0x000fe40000000000 */
[----:B------:R-:W-:Y:S01]  /*3860*/  VIADD R21, R21, 0xffffffe0 ;  /* 0xffffffe015157836 */ /* 0x000fe20000000000 */
[----:B------:R-:W-:-:S05]  /*3870*/  LOP3.LUT R19, R19, 0x80000000, R53, 0xec, !PT ;  /* 0x8000000013137812 */ /* 0x000fca00078eec35 */
[----:B------:R-:W-:-:S05]  /*3880*/  VIADD R16, R19, 0xffffffff ;  /* 0xffffffff13107836 */ /* 0x000fca0000000000 */
[----:B------:R-:W-:-:S06]  /*3890*/  LOP3.LUT R16, R19, R16, RZ, 0xc, !PT ;  /* 0x0000001013107212 */ /* 0x000fcc00078e0cff */
[----:B------:R-:W0:Y:S02]  /*38a0*/  POPC R16, R16 ;  /* 0x0000001000107309 */ /* 0x000e240000000000 */
[----:B0-----:R-:W0:Y:S01]  /*38b0*/  SHFL.DOWN PT, R20, R25, 0x1, R16 ;  /* 0x0820000019147989 */ /* 0x001e2200000e0010 */
[----:B------:R-:W-:-:S04]  /*38c0*/  ISETP.GE.AND P0, PT, R36, R16, PT ;  /* 0x000000102400720c */ /* 0x000fc80003f06270 */
[----:B0-----:R-:W-:Y:S02]  /*38d0*/  SEL R20, R20, RZ, !P0 ;  /* 0x000000ff14147207 */ /* 0x001fe40004000000 */
[----:B------:R-:W-:Y:S01]  /*38e0*/  ISETP.GT.AND P0, PT, R17, R16, PT ;  /* 0x000000101100720c */ /* 0x000fe20003f04270 */
[----:B------:R-:W-:Y:S02]  /*38f0*/  VIADD R17, R36, 0x4 ;  /* 0x0000000424117836 */ /* 0x000fe40000000000 */
        /* <DEDUP_REMOVED lines=10> */
[----:B------:R-:W-:-:S03]  /*39a0*/  IMAD.IADD R25, R25, 0x1, R20 ;  /* 0x0000000119197824 */ /* 0x000fc600078e0214 */
[----:B------:R-:W-:Y:S02]  /*39b0*/  ISETP.GT.AND P2, PT, R17, R16, PT ;  /* 0x000000101100720c */ /* 0x000fe40003f44270 */
        /* <DEDUP_REMOVED lines=8> */
.L_x_439:
[----:B------:R-:W-:Y:S05]  /*3a40*/  @P0 BRA `(.L_x_379) ;  /* 0xfffffff800d00947 */ /* 0x000fea000383ffff */
.L_x_373:
        /* <DEDUP_REMOVED lines=15> */
.L_x_367:
[----:B------:R-:W-:Y:S05]  /*3b40*/  WARPSYNC.ALL ;  /* 0x0000000000007948 */ /* 0x000fea0003800000 */
[----:B------:R-:W0:Y:S08]  /*3b50*/  S2UR UR5, SR_CgaCtaId ;  /* 0x00000000000579c3 */ /* 0x000e300000008800 */
[----:B------:R-:W-:Y:S06]  /*3b60*/  BAR.SYNC.DEFER_BLOCKING 0x0 ;  /* 0x0000000000007b1d */ /* 0x000fec0000010000 */
[----:B------:R-:W-:Y:S01]  /*3b70*/  UMOV UR4, 0x400 ;  /* 0x0000040000047882 */ /* 0x000fe20000000000 */
[----:B-1----:R-:W1:Y:S01]  /*3b80*/  S2R R17, SR_TID.X ;  /* 0x0000000000117919 */ /* 0x002e620000002100 */
[----:B0-----:R-:W-:-:S09]  /*3b90*/  ULEA UR4, UR5, UR4, 0x18 ;  /* 0x0000000405047291 */ /* 0x001fd2000f8ec0ff */
[----:B------:R-:W0:Y:S01]  /*3ba0*/  LDS R16, [UR4+0x4c] ;  /* 0x00004c04ff107984 */ /* 0x000e220008000800 */
[----:B-1----:R-:W-:-:S04]  /*3bb0*/  ISETP.NE.AND P0, PT, R17, RZ, PT ;  /* 0x000000ff1100720c */ /* 0x002fc80003f05270 */
[----:B0-----:R-:W-:-:S05]  /*3bc0*/  SEL R16, R16, RZ, P0 ;  /* 0x000000ff10107207 */ /* 0x001fca0000000000 */
[----:B------:R-:W-:-:S07]  /*3bd0*/  IMAD.IADD R16, R16, 0x1, R19 ;  /* 0x0000000110107824 */ /* 0x000fce00078e0213 */
.L_x_366:
[----:B------:R-:W-:Y:S01]  /*3be0*/  IMAD.IADD R17, R2, 0x1, R16 ;  /* 0x0000000102117824 */ /* 0x000fe200078e0210 */
[----:B------:R-:W0:Y:S01]  /*3bf0*/  S2R R20, SR_LANEID ;  /* 0x0000000000147919 */ /* 0x000e220000000000 */
[----:B------:R-:W1:Y:S01]  /*3c00*/  S2UR UR5, SR_CTAID.X ;  /* 0x00000000000579c3 */ /* 0x000e620000002500 */
[----:B------:R-:W2:Y:S01]  /*3c10*/  LDCU.64 UR6, c[0x0][0x388] ;  /* 0x00007100ff0677ac */ /* 0x000ea20008000a00 */
[----:B------:R-:W-:Y:S01]  /*3c20*/  IMAD.IADD R2, R3, 0x1, R17 ;  /* 0x0000000103027824 */ /* 0x000fe200078e0211 */
[----:B------:R-:W3:Y:S03]  /*3c30*/  S2R R21, SR_TID.X ;  /* 0x0000000000157919 */ /* 0x000ee60000002100 */
[----:B------:R-:W-:Y:S01]  /*3c40*/  IMAD.IADD R3, R4, 0x1, R2 ;  /* 0x0000000104037824 */ /* 0x000fe200078e0202 */
[----:B------:R-:W4:Y:S03]  /*3c50*/  S2R R26, SR_TID.X ;  /* 0x00000000001a7919 */ /* 0x000f260000002100 */
[----:B------:R-:W-:-:S04]  /*3c60*/  IMAD.IADD R4, R5, 0x1, R3 ;  /* 0x0000000105047824 */ /* 0x000fc800078e0203 */
[----:B------:R-:W-:-:S04]  /*3c70*/  IMAD.IADD R5, R6, 0x1, R4 ;  /* 0x0000000106057824 */ /* 0x000fc800078e0204 */
[----:B------:R-:W-:-:S04]  /*3c80*/  IMAD.IADD R6, R7, 0x1, R5 ;  /* 0x0000000107067824 */ /* 0x000fc800078e0205 */
[----:B------:R-:W-:-:S04]  /*3c90*/  IMAD.IADD R7, R8, 0x1, R6 ;  /* 0x0000000108077824 */ /* 0x000fc800078e0206 */
[----:B------:R-:W-:-:S04]  /*3ca0*/  IMAD.IADD R8, R9, 0x1, R7 ;  /* 0x0000000109087824 */ /* 0x000fc800078e0207 */
[----:B------:R-:W-:Y:S02]  /*3cb0*/  IMAD.IADD R9, R10, 0x1, R8 ;  /* 0x000000010a097824 */ /* 0x000fe400078e0208 */
[----:B0-----:R-:W-:Y:S01]  /*3cc0*/  IMAD R24, R20, 0x54, R37 ;  /* 0x0000005414187824 */ /* 0x001fe200078e0225 */
[----:B------:R-:W-:Y:S01]  /*3cd0*/  BAR.SYNC.DEFER_BLOCKING 0x0 ;  /* 0x0000000000007b1d */ /* 0x000fe20000010000 */
[----:B------:R-:W-:Y:S01]  /*3ce0*/  IMAD.IADD R10, R11, 0x1, R9 ;  /* 0x000000010b0a7824 */ /* 0x000fe200078e0209 */
[----:B---3--:R-:W-:-:S03]  /*3cf0*/  ISETP.NE.AND P0, PT, R21, RZ, PT ;  /* 0x000000ff1500720c */ /* 0x008fc60003f05270 */
        /* <DEDUP_REMOVED lines=13> */
[----:B------:R-:W-:Y:S03]  /*3dd0*/  STS.64 [R24+0x20], R8 ;  /* 0x0000200818007388 */ /* 0x000fe60000000a00 */
[----:B------:R-:W-:Y:S01]  /*3de0*/  IMAD.IADD R22, R33, 0x1, R21 ;  /* 0x0000000121167824 */ /* 0x000fe200078e0215 */
[----:B0-----:R-:W1:Y:S01]  /*3df0*/  LDC R2, c[0x0][0x398] ;  /* 0x0000e600ff027b82 */ /* 0x001e620000000800 */
[----:B------:R-:W-:Y:S02]  /*3e00*/  STS.64 [R24+0x28], R10 ;  /* 0x0000280a18007388 */ /* 0x000fe40000000a00 */
[----:B------:R-:W-:-:S02]  /*3e10*/  IMAD.IADD R23, R34, 0x1, R22 ;  /* 0x0000000122177824 */ /* 0x000fc400078e0216 */
[----:B------:R4:W-:Y:S04]  /*3e20*/  STS.64 [R24+0x30], R12 ;  /* 0x0000300c18007388 */ /* 0x0009e80000000a00 */
[----:B------:R-:W-:Y:S04]  /*3e30*/  STS.64 [R24+0x38], R14 ;  /* 0x0000380e18007388 */ /* 0x000fe80000000a00 */
[----:B------:R-:W-:Y:S04]  /*3e40*/  STS.64 [R24+0x40], R18 ;  /* 0x0000401218007388 */ /* 0x000fe80000000a00 */
[----:B------:R-:W-:Y:S01]  /*3e50*/  STS.64 [R24+0x48], R20 ;  /* 0x0000481418007388 */ /* 0x000fe20000000a00 */
[----:B----4-:R-:W-:-:S02]  /*3e60*/  LOP3.LUT R12, R26, 0x1f, RZ, 0xc0, !PT ;  /* 0x0000001f1a0c7812 */ /* 0x010fc400078ec0ff */
[----:B------:R-:W-:Y:S01]  /*3e70*/  LOP3.LUT R26, R26, 0x3e0, RZ, 0xc0, !PT ;  /* 0x000003e01a1a7812 */ /* 0x000fe200078ec0ff */
[----:B------:R-:W-:Y:S01]  /*3e80*/  STS.64 [R24+0x50], R22 ;  /* 0x0000501618007388 */ /* 0x000fe20000000a00 */
[----:B------:R-:W-:-:S03]  /*3e90*/  NOP ;  /* 0x0000000000007918 */ /* 0x000fc60000000000 */
[----:B------:R-:W-:Y:S01]  /*3ea0*/  LDS R16, [R37] ;  /* 0x0000000025107984 */ /* 0x000fe20000000800 */
[----:B-1----:R-:W-:Y:S02]  /*3eb0*/  VIADD R2, R2, UR5 ;  /* 0x0000000502027c36 */ /* 0x002fe40008000000 */
[----:B------:R-:W-:Y:S01]  /*3ec0*/  IMAD R26, R26, 0x16, R12 ;  /* 0x000000161a1a7824 */ /* 0x000fe200078e020c */
[----:B------:R-:W-:Y:S04]  /*3ed0*/  LDS R8, [R37+0x80] ;  /* 0x0000800025087984 */ /* 0x000fe80000000800 */
        /* <DEDUP_REMOVED lines=19> */
[----:B------:R0:W-:Y:S04]  /*4010*/  LDS R23, [R37+0xa80] ;  /* 0x000a800025177984 */ /* 0x0001e80000000800 */
[----:B------:R1:W-:Y:S01]  /*4020*/  @!P0 STS [UR4+0x8400], R0 ;  /* 0x00840000ff008988 */ /* 0x0003e20008000804 */
[----:B------:R-:W-:Y:S01]  /*4030*/  BAR.SYNC.DEFER_BLOCKING 0x0 ;  /* 0x0000000000007b1d */ /* 0x000fe20000010000 */
[----:B0-----:R-:W-:-:S02]  /*4040*/  VIADD R37, R26, 0x20 ;  /* 0x000000201a257836 */ /* 0x001fc40000000000 */
[----:B-1----:R-:W-:-:S03]  /*4050*/  IMAD R0, R2, 0x2100, RZ ;  /* 0x0000210002007824 */ /* 0x002fc600078e02ff */
[----:B------:R-:W0:Y:S02]  /*4060*/  S2R R3, SR_TID.X ;  /* 0x0000000000037919 */ /* 0x000e240000002100 */
[----:B------:R-:W-:-:S04]  /*4070*/  IADD3 R0, P0, PT, R0, R26, RZ ;  /* 0x0000001a00007210 */ /* 0x000fc80007f1e0ff */
[----:B--2---:R-:W-:Y:S01]  /*4080*/  LEA R2, P1, R0, UR6, 0x2 ;  /* 0x0000000600027c11 */ /* 0x004fe2000f8210ff */
[----:B------:R-:W1:Y:S01]  /*4090*/  LDS R4, [UR4+0x8400] ;  /* 0x00840004ff047984 */ /* 0x000e620008000800 */
[C---:B0-----:R-:W-:Y:S02]  /*40a0*/  LOP3.LUT R12, R3.reuse, 0x3e0, RZ, 0xc0, !PT ;  /* 0x000003e0030c7812 */ /* 0x041fe400078ec0ff */
[----:B------:R-:W-:-:S05]  /*40b0*/  LOP3.LUT R3, R3, 0x1f, RZ, 0xc0, !PT ;  /* 0x0000001f03037812 */ /* 0x000fca00078ec0ff */
[----:B------:R-:W-:Y:S02]  /*40c0*/  IMAD R12, R12, 0x16, R3 ;  /* 0x000000160c0c7824 */ /* 0x000fe400078e0203 */
[----:B------:R-:W-:-:S05]  /*40d0*/  IMAD.X R3, RZ, RZ, RZ, P0 ;  /* 0x000000ffff037224 */ /* 0x000fca00000e06ff */
[----:B------:R-:W-:Y:S02]  /*40e0*/  LEA.HI.X R3, R0, UR7, R3, 0x2, P1 ;  /* 0x0000000700037c11 */ /* 0x000fe400088f1403 */
[-C--:B-1----:R-:W-:Y:S02]  /*40f0*/  ISETP.GE.AND P6, PT, R26, R4.reuse, PT ;  /* 0x000000041a00720c */ /* 0x082fe40003fc6270 */
[-C--:B------:R-:W-:Y:S01]  /*4100*/  ISETP.GE.AND P5, PT, R37, R4.reuse, PT ;  /* 0x000000042500720c */ /* 0x080fe20003fa6270 */
[C---:B------:R-:W-:Y:S01]  /*4110*/  VIADD R37, R12.reuse, 0x80 ;  /* 0x000000800c257836 */ /* 0x040fe20000000000 */
[-C--:B------:R-:W-:Y:S01]  /*4120*/  ISETP.GE.AND P0, PT, R51, R4.reuse, PT ;  /* 0x000000043300720c */ /* 0x080fe20003f06270 */
[----:B------:R-:W-:Y:S01]  /*4130*/  VIADD R51, R12, 0xa0 ;  /* 0x000000a00c337836 */ /* 0x000fe20000000000 */
[-C--:B------:R-:W-:Y:S02]  /*4140*/  ISETP.GE.AND P4, PT, R50, R4.reuse, PT ;  /* 0x000000043200720c */ /* 0x080fe40003f86270 */
[-C--:B------:R-:W-:Y:S01]  /*4150*/  ISETP.GE.AND P3, PT, R37, R4.reuse, PT ;  /* 0x000000042500720c */ /* 0x080fe20003f66270 */
[----:B------:R-:W-:Y:S01]  /*4160*/  VIADD R37, R12, 0xe0 ;  /* 0x000000e00c257836 */ /* 0x000fe20000000000 */
[----:B------:R-:W-:-:S02]  /*4170*/  ISETP.GE.AND P2, PT, R51, R4, PT ;  /* 0x000000043300720c */ /* 0x000fc40003f46270 */
[-C--:B------:R-:W-:Y:S01]  /*4180*/  ISETP.GE.AND P1, PT, R49, R4.reuse, PT ;  /* 0x000000043100720c */ /* 0x080fe20003f26270 */
[----:B------:R-:W-:Y:S01]  /*4190*/  @!P6 STG.E desc[UR8][R2.64], R16 ;  /* 0x000000100200e986 */ /* 0x000fe2000c101908 */
[-C--:B------:R-:W-:Y:S01]  /*41a0*/  ISETP.GE.AND P6, PT, R37, R4.reuse, PT ;  /* 0x000000042500720c */ /* 0x080fe20003fc6270 */
[----:B------:R-:W-:Y:S02]  /*41b0*/  VIADD R37, R12, 0x120 ;  /* 0x000001200c257836 */ /* 0x000fe40000000000 */
[----:B------:R-:W-:Y:S01]  /*41c0*/  @!P5 STG.E desc[UR8][R2.64+0x80], R8 ;  /* 0x000080080200d986 */ /* 0x000fe2000c101908 */
[----:B------:R-:W-:-:S03]  /*41d0*/  ISETP.GE.AND P5, PT, R48, R4, PT ;  /* 0x000000043000720c */ /* 0x000fc60003fa6270 */
[----:B------:R-:W-:Y:S01]  /*41e0*/  @!P0 STG.E desc[UR8][R2.64+0x100], R10 ;  /* 0x0001000a02008986 */ /* 0x000fe2000c101908 */
[-C--:B------:R-:W-:Y:S01]  /*41f0*/  ISETP.GE.AND P0, PT, R37, R4.reuse, PT ;  /* 0x000000042500720c */ /* 0x080fe20003f06270 */
[----:B------:R-:W-:Y:S02]  /*4200*/  VIADD R37, R12, 0x1c0 ;  /* 0x000001c00c257836 */ /* 0x000fe40000000000 */
[----:B------:R-:W-:Y:S01]  /*4210*/  @!P4 STG.E desc[UR8][R2.64+0x180], R6 ;  /* 0x000180060200c986 */ /* 0x000fe2000c101908 */
[----:B------:R-:W-:-:S03]  /*4220*/  ISETP.GE.AND P4, PT, R47, R4, PT ;  /* 0x000000042f00720c */ /* 0x000fc60003f86270 */
[----:B------:R-:W-:Y:S01]  /*4230*/  @!P3 STG.E desc[UR8][R2.64+0x200], R53 ;  /* 0x000200350200b986 */ /* 0x000fe2000c101908 */
[----:B------:R-:W-:-:S03]  /*4240*/  ISETP.GE.AND P3, PT, R46, R4, PT ;  /* 0x000000042e00720c */ /* 0x000fc60003f66270 */
[----:B------:R-:W-:Y:S01]  /*4250*/  @!P2 STG.E desc[UR8][R2.64+0x280], R39 ;  /* 0x000280270200a986 */ /* 0x000fe2000c101908 */
[----:B------:R-:W-:-:S03]  /*4260*/  ISETP.GE.AND P2, PT, R45, R4, PT ;  /* 0x000000042d00720c */ /* 0x000fc60003f46270 */
[----:B------:R0:W-:Y:S01]  /*4270*/  @!P1 STG.E desc[UR8][R2.64+0x300], R33 ;  /* 0x0003002102009986 */ /* 0x0001e2000c101908 */
[-C--:B------:R-:W-:Y:S01]  /*4280*/  ISETP.GE.AND P1, PT, R43, R4.reuse, PT ;  /* 0x000000042b00720c */ /* 0x080fe20003f26270 */
[C---:B------:R-:W-:Y:S02]  /*4290*/  VIADD R43, R12.reuse, 0x220 ;  /* 0x000002200c2b7836 */ /* 0x040fe40000000000 */
[----:B------:R-:W-:Y:S01]  /*42a0*/  @!P6 STG.E desc[UR8][R2.64+0x380], R35 ;  /* 0x000380230200e986 */ /* 0x000fe2000c101908 */
[-C--:B------:R-:W-:Y:S01]  /*42b0*/  ISETP.GE.AND P6, PT, R37, R4.reuse, PT ;  /* 0x000000042500720c */ /* 0x080fe20003fc6270 */
[----:B------:R-:W-:Y:S02]  /*42c0*/  VIADD R37, R12, 0x200 ;  /* 0x000002000c257836 */ /* 0x000fe40000000000 */
[----:B------:R1:W-:Y:S01]  /*42d0*/  @!P5 STG.E desc[UR8][R2.64+0x400], R31 ;  /* 0x0004001f0200d986 */ /* 0x0003e2000c101908 */
[----:B------:R-:W-:Y:S01]  /*42e0*/  ISETP.GE.AND P5, PT, R42, R4, PT ;  /* 0x000000042a00720c */ /* 0x000fe20003fa6270 */
[----:B0-----:R-:W-:-:S02]  /*42f0*/  VIADD R33, R12, 0x260 ;  /* 0x000002600c217836 */ /* 0x001fc40000000000 */
[----:B------:R0:W-:Y:S01]  /*4300*/  @!P0 STG.E desc[UR8][R2.64+0x480], R25 ;  /* 0x0004801902008986 */ /* 0x0001e2000c101908 */
[----:B------:R-:W-:-:S03]  /*4310*/  ISETP.GE.AND P0, PT, R37, R4, PT ;  /* 0x000000042500720c */ /* 0x000fc60003f06270 */
[----:B------:R0:W-:Y:S01]  /*4320*/  @!P4 STG.E desc[UR8][R2.64+0x500], R27 ;  /* 0x0005001b0200c986 */ /* 0x0001e2000c101908 */
[-C--:B------:R-:W-:Y:S01]  /*4330*/  ISETP.GE.AND P4, PT, R43, R4.reuse, PT ;  /* 0x000000042b00720c */ /* 0x080fe20003f86270 */
[----:B-1----:R-:W-:Y:S02]  /*4340*/  VIADD R31, R12, 0x280 ;  /* 0x000002800c1f7836 */ /* 0x002fe40000000000 */
[----:B------:R0:W-:Y:S01]  /*4350*/  @!P3 STG.E desc[UR8][R2.64+0x580], R29 ;  /* 0x0005801d0200b986 */ /* 0x0001e2000c101908 */
[----:B------:R-:W-:-:S03]  /*4360*/  ISETP.GE.AND P3, PT, R41, R4, PT ;  /* 0x000000042900720c */ /* 0x000fc60003f66270 */
[----:B------:R0:W-:Y:S01]  /*4370*/  @!P2 STG.E desc[UR8][R2.64+0x600], R19 ;  /* 0x000600130200a986 */ /* 0x0001e2000c101908 */
[----:B------:R-:W-:-:S03]  /*4380*/  ISETP.GE.AND P2, PT, R33, R4, PT ;  /* 0x000000042100720c */ /* 0x000fc60003f46270 */
[----:B------:R0:W-:Y:S01]  /*4390*/  @!P1 STG.E desc[UR8][R2.64+0x680], R21 ;  /* 0x0006801502009986 */ /* 0x0001e2000c101908 */
[----:B------:R-:W-:-:S03]  /*43a0*/  ISETP.GE.AND P1, PT, R31, R4, PT ;  /* 0x000000041f00720c */ /* 0x000fc60003f26270 */
[----:B------:R0:W-:Y:S01]  /*43b0*/  @!P6 STG.E desc[UR8][R2.64+0x700], R17 ;  /* 0x000700110200e986 */ /* 0x0001e2000c101908 */
[----:B------:R-:W-:-:S03]  /*43c0*/  ISETP.GE.AND P6, PT, R40, R4, PT ;  /* 0x000000042800720c */ /* 0x000fc60003fc6270 */
[----:B------:R0:W-:Y:S04]  /*43d0*/  @!P5 STG.E desc[UR8][R2.64+0x780], R15 ;  /* 0x0007800f0200d986 */ /* 0x0001e8000c101908 */
[----:B------:R0:W-:Y:S04]  /*43e0*/  @!P0 STG.E desc[UR8][R2.64+0x800], R13 ;  /* 0x0008000d02008986 */ /* 0x0001e8000c101908 */
[----:B------:R0:W-:Y:S04]  /*43f0*/  @!P4 STG.E desc[UR8][R2.64+0x880], R11 ;  /* 0x0008800b0200c986 */ /* 0x0001e8000c101908 */
[----:B------:R0:W-:Y:S04]  /*4400*/  @!P3 STG.E desc[UR8][R2.64+0x900], R9 ;  /* 0x000900090200b986 */ /* 0x0001e8000c101908 */
[----:B------:R0:W-:Y:S04]  /*4410*/  @!P2 STG.E desc[UR8][R2.64+0x980], R7 ;  /* 0x000980070200a986 */ /* 0x0001e8000c101908 */
[----:B------:R0:W-:Y:S01]  /*4420*/  @!P1 STG.E desc[UR8][R2.64+0xa00], R5 ;  /* 0x000a000502009986 */ /* 0x0001e2000c101908 */
[----:B------:R-:W-:Y:S05]  /*4430*/  @P6 EXIT ;  /* 0x000000000000694d */ /* 0x000fea0003800000 */
[----:B------:R-:W-:Y:S01]  /*4440*/  STG.E desc[UR8][R2.64+0xa80], R23 ;  /* 0x000a801702007986 */ /* 0x000fe2000c101908 */
[----:B------:R-:W-:Y:S05]  /*4450*/  EXIT ;  /* 0x000000000000794d */ /* 0x000fea0003800000 */
.L_x_353:
[----:B------:R-:W-:Y:S01]  /*4460*/  BSSY B1, `(.L_x_380) ;  /* 0x0000006000017945 */ /* 0x000fe20003800000 */
[----:B------:R-:W-:Y:S01]  /*4470*/  PLOP3.LUT P0, PT, P0, PT, PT, 0x8, 0x80 ;  /* 0x000000000080781c */ /* 0x000fe2000070e170 */
[----:B------:R-:W-:-:S12]  /*4480*/  IMAD.MOV.U32 R19, RZ, RZ, -0x1 ;  /* 0xffffffffff137424 */ /* 0x000fd800078e00ff */
[----:B------:R-:W-:Y:S05]  /*4490*/  WARPSYNC.COLLECTIVE R19, `(.L_x_381) ;  /* 0x0000000013087348 */ /* 0x000fea0003c00000 */
[----:B------:R-:W-:Y:S01]  /*44a0*/  VOTE.ANY P0, P0 ;  /* 0x0000000000ff7806 */ /* 0x000fe20000000100 */
[----:B------:R-:W-:-:S12]  /*44b0*/  ENDCOLLECTIVE ;  /* 0x000000000000791b */ /* 0x000fd80003800000 */
.L_x_381:
[----:B------:R-:W-:Y:S05]  /*44c0*/  BSYNC B1 ;  /* 0x0000000000017941 */ /* 0x000fea0003800000 */
.L_x_380:
[----:B------:R-:W-:Y:S05]  /*44d0*/  BRA `(.L_x_382) ;  /* 0xffffffc800a87947 */ /* 0x000fea000383ffff */
.L_x_355:
[----:B------:R-:W-:Y:S01]  /*44e0*/  BSSY B1, `(.L_x_383) ;  /* 0x0000006000017945 */ /* 0x000fe20003800000 */
[----:B------:R-:W-:Y:S01]  /*44f0*/  PLOP3.LUT P0, PT, P0, PT, PT, 0x8, 0x80 ;  /* 0x000000000080781c */ /* 0x000fe2000070e170 */
[----:B------:R-:W-:-:S12]  /*4500*/  IMAD.MOV.U32 R19, RZ, RZ, -0x1 ;  /* 0xffffffffff137424 */ /* 0x000fd800078e00ff */
[----:B------:R-:W-:Y:S05]  /*4510*/  WARPSYNC.COLLECTIVE R19, `(.L_x_384) ;  /* 0x0000000013087348 */ /* 0x000fea0003c00000 */
[----:B------:R-:W-:Y:S01]  /*4520*/  VOTE.ANY P0, P0 ;  /* 0x0000000000ff7806 */ /* 0x000fe20000000100 */
[----:B------:R-:W-:-:S12]  /*4530*/  ENDCOLLECTIVE ;  /* 0x000000000000791b */ /* 0x000fd80003800000 */
.L_x_384:
[----:B------:R-:W-:Y:S05]  /*4540*/  BSYNC B1 ;  /* 0x0000000000017941 */ /* 0x000fea0003800000 */
.L_x_383:
[----:B------:R-:W-:Y:S05]  /*4550*/  BRA `(.L_x_385) ;  /* 0xffffffc800fc7947 */ /* 0x000fea000383ffff */
.L_x_357:
[----:B------:R-:W0:Y:S01]  /*4560*/  S2R R48, SR_GEMASK ;  /* 0x0000000000307919 */ /* 0x000e220000003c00 */
[----:B------:R-:W-:Y:S01]  /*4570*/  BSSY B1, `(.L_x_386) ;  /* 0x0000006000017945 */ /* 0x000fe20003800000 */
[----:B------:R-:W-:Y:S01]  /*4580*/  PLOP3.LUT P0, PT, P0, PT, PT, 0x8, 0x80 ;  /* 0x000000000080781c */ /* 0x000fe2000070e170 */
[----:B------:R-:W-:-:S12]  /*4590*/  IMAD.MOV.U32 R19, RZ, RZ, -0x1 ;  /* 0xffffffffff137424 */ /* 0x000fd800078e00ff */
[----:B0-----:R-:W-:Y:S05]  /*45a0*/  WARPSYNC.COLLECTIVE R19, `(.L_x_387) ;  /* 0x0000000013087348 */ /* 0x001fea0003c00000 */
[----:B------:R-:W-:Y:S01]  /*45b0*/  VOTE.ANY R19, PT, P0 ;  /* 0x0000000000137806 */ /* 0x000fe200000e0100 */
[----:B0-----:R-:W-:Y:S06]  /*45c0*/  ENDCOLLECTIVE ;  /* 0x000000000000791b */ /* 0x001fec0003800000 */
.L_x_387:
[----:B------:R-:W-:Y:S05]  /*45d0*/  BSYNC B1 ;  /* 0x0000000000017941 */ /* 0x000fea0003800000 */
.L_x_386:
[----:B------:R-:W-:Y:S01]  /*45e0*/  LOP3.LUT R19, R19, 0x80000000, R48, 0xec, !PT ;  /* 0x8000000013137812 */ /* 0x000fe200078eec30 */
[----:B------:R-:W-:Y:S01]  /*45f0*/  IMAD.MOV.U32 R18, RZ, RZ, R41 ;  /* 0x000000ffff127224 */ /* 0x000fe200078e0029 */
[----:B------:R-:W0:Y:S01]  /*4600*/  LDC.64 R42, c[0x0][0x390] ;  /* 0x0000e400ff2a7b82 */ /* 0x000e220000000a00 */
[----:B------:R-:W-:Y:S02]  /*4610*/  IMAD.MOV.U32 R17, RZ, RZ, 0x1 ;  /* 0x00000001ff117424 */ /* 0x000fe400078e00ff */
[----:B------:R-:W-:Y:S02]  /*4620*/  VIADD R16, R19, 0xffffffff ;  /* 0xffffffff13107836 */ /* 0x000fe40000000000 */
[C---:B------:R-:W-:Y:S02]  /*4630*/  VIADD R23, R47.reuse, 0x4 ;  /* 0x000000042f177836 */ /* 0x040fe40000000000 */
[----:B------:R-:W-:Y:S01]  /*4640*/  VIADD R26, R47, 0x8 ;  /* 0x000000082f1a7836 */ /* 0x000fe20000000000 */
[----:B------:R-:W-:Y:S01]  /*4650*/  LOP3.LUT R22, R19, R16, RZ, 0xc, !PT ;  /* 0x0000001013167212 */ /* 0x000fe200078e0cff */
[----:B------:R-:W-:-:S03]  /*4660*/  IMAD.MOV.U32 R19, RZ, RZ, -0x1 ;  /* 0xffffffffff137424 */ /* 0x000fc600078e00ff */
[----:B------:R1:W2:Y:S02]  /*4670*/  POPC R16, R22 ;  /* 0x0000001600107309 */ /* 0x0002a40000000000 */
[----:B-1----:R-:W-:Y:S01]  /*4680*/  VIADD R22, R47, 0x2 ;  /* 0x000000022f167836 */ /* 0x002fe20000000000 */
[----:B0-2---:R-:W-:-:S13]  /*4690*/  IADD3 R42, P3, PT, R42, 0x100, RZ ;  /* 0x000001002a2a7810 */ /* 0x005fda0007f7e0ff */
[----:B------:R-:W-:Y:S05]  /*46a0*/  WARPSYNC.COLLECTIVE R19, `(.L_x_388) ;  /* 0x0000000013087348 */ /* 0x000fea0003c00000 */
[----:B------:R0:W1:Y:S02]  /*46b0*/  SHFL.DOWN P2, R20, R18, R17, R16 ;  /* 0x0800001112147389 */ /* 0x0000640000040010 */
[----:B01----:R-:W-:Y:S05]  /*46c0*/  ENDCOLLECTIVE ;  /* 0x000000000000791b */ /* 0x003fea0003800000 */
.L_x_388:
[-C--:B------:R-:W-:Y:S01]  /*46d0*/  ISETP.GE.AND P0, PT, R47, R16.reuse, PT ;  /* 0x000000102f00720c */ /* 0x080fe20003f06270 */
[----:B------:R-:W-:Y:S02]  /*46e0*/  IMAD.X R43, RZ, RZ, R43, P3 ;  /* 0x000000ffff2b7224 */ /* 0x000fe400018e062b */
        /* <DEDUP_REMOVED lines=8> */
.L_x_389:
        /* <DEDUP_REMOVED lines=9> */
.L_x_390:
        /* <DEDUP_REMOVED lines=8> */
.L_x_391:
[----:B------:R-:W-:Y:S01]  /*4880*/  IMAD.MOV.U32 R17, RZ, RZ, 0x10 ;  /* 0x00000010ff117424 */ /* 0x000fe200078e00ff */
[----:B------:R-:W-:Y:S02]  /*4890*/  SEL R20, R20, RZ, !P0 ;  /* 0x000000ff14147207 */ /* 0x000fe40004000000 */
[----:B------:R-:W-:-:S03]  /*48a0*/  ISETP.NE.AND P0, PT, R40, 0x65, PT ;  /* 0x000000652800780c */ /* 0x000fc60003f05270 */
[----:B------:R-:W-:-:S04]  /*48b0*/  IMAD.IADD R41, R51, 0x1, R20 ;  /* 0x0000000133297824 */ /* 0x000fc800078e0214 */
[----:B------:R-:W-:-:S07]  /*48c0*/  IMAD.MOV.U32 R18, RZ, RZ, R41 ;  /* 0x000000ffff127224 */ /* 0x000fce00078e0029 */
[----:B------:R-:W-:Y:S05]  /*48d0*/  WARPSYNC.COLLECTIVE R19, `(.L_x_392) ;  /* 0x0000000013087348 */ /* 0x000fea0003c00000 */
[----:B------:R0:W1:Y:S02]  /*48e0*/  SHFL.DOWN P2, R20, R18, R17, R16 ;  /* 0x0800001112147389 */ /* 0x0000640000040010 */
[----:B01----:R-:W-:Y:S05]  /*48f0*/  ENDCOLLECTIVE ;  /* 0x000000000000791b */ /* 0x003fea0003800000 */
.L_x_392:
[----:B------:R-:W-:Y:S05]  /*4900*/  WARPSYNC.COLLECTIVE R19, `(.L_x_393) ;  /* 0x0000000013087348 */ /* 0x000fea0003c00000 */
[----:B------:R-:W-:Y:S01]  /*4910*/  VOTE.ALL P0, P0 ;  /* 0x0000000000ff7806 */ /* 0x000fe20000000000 */
[----:B------:R-:W-:-:S12]  /*4920*/  ENDCOLLECTIVE ;  /* 0x000000000000791b */ /* 0x000fd80003800000 */
.L_x_393:
[----:B------:R-:W-:-:S04]  /*4930*/  ISETP.GT.AND P2, PT, R37, R16, PT ;  /* 0x000000102500720c */ /* 0x000fc80003f44270 */
[----:B------:R-:W-:-:S05]  /*4940*/  SEL R20, R20, RZ, !P2 ;  /* 0x000000ff14147207 */ /* 0x000fca0005000000 */
[----:B------:R-:W-:Y:S01]  /*4950*/  IMAD.IADD R39, R41, 0x1, R20 ;  /* 0x0000000129277824 */ /* 0x000fe200078e0214 */
[----:B------:R-:W-:Y:S06]  /*4960*/  BRA `(.L_x_394) ;  /* 0xffffffc800947947 */ /* 0x000fec000383ffff */
.L_x_359:
[----:B------:R-:W-:Y:S01]  /*4970*/  BSSY B1, `(.L_x_395) ;  /* 0x0000006000017945 */ /* 0x000fe20003800000 */
[----:B------:R-:W-:Y:S01]  /*4980*/  PLOP3.LUT P0, PT, P0, PT, PT, 0x8, 0x80 ;  /* 0x000000000080781c */ /* 0x000fe2000070e170 */
[----:B------:R-:W-:-:S12]  /*4990*/  IMAD.MOV.U32 R19, RZ, RZ, -0x1 ;  /* 0xffffffffff137424 */ /* 0x000fd800078e00ff */
[----:B------:R-:W-:Y:S05]  /*49a0*/  WARPSYNC.COLLECTIVE R19, `(.L_x_396) ;  /* 0x0000000013087348 */ /* 0x000fea0003c00000 */
[----:B------:R-:W-:Y:S01]  /*49b0*/  VOTE.ANY P0, P0 ;  /* 0x0000000000ff7806 */ /* 0x000fe20000000100 */
[----:B------:R-:W-:-:S12]  /*49c0*/  ENDCOLLECTIVE ;  /* 0x000000000000791b */ /* 0x000fd80003800000 */
.L_x_396:
[----:B------:R-:W-:Y:S05]  /*49d0*/  BSYNC B1 ;  /* 0x0000000000017941 */ /* 0x000fea0003800000 */
.L_x_395:
[----:B------:R-:W-:Y:S05]  /*49e0*/  BRA `(.L_x_397) ;  /* 0xffffffc800a47947 */ /* 0x000fea000383ffff */
.L_x_361:
[----:B------:R-:W-:Y:S01]  /*49f0*/  BSSY B1, `(.L_x_398) ;  /* 0x0000006000017945 */ /* 0x000fe20003800000 */
[----:B------:R-:W-:Y:S01]  /*4a00*/  PLOP3.LUT P0, PT, P0, PT, PT, 0x8, 0x80 ;  /* 0x000000000080781c */ /* 0x000fe2000070e170 */
[----:B------:R-:W-:-:S12]  /*4a10*/  IMAD.MOV.U32 R19, RZ, RZ, -0x1 ;  /* 0xffffffffff137424 */ /* 0x000fd800078e00ff */
[----:B------:R-:W-:Y:S05]  /*4a20*/  WARPSYNC.COLLECTIVE R19, `(.L_x_399) ;  /* 0x0000000013087348 */ /* 0x000fea0003c00000 */
[----:B------:R-:W-:Y:S01]  /*4a30*/  VOTE.ANY P0, P0 ;  /* 0x0000000000ff7806 */ /* 0x000fe20000000100 */
[----:B------:R-:W-:-:S12]  /*4a40*/  ENDCOLLECTIVE ;  /* 0x000000000000791b */ /* 0x000fd80003800000 */
.L_x_399:
[----:B------:R-:W-:Y:S05]  /*4a50*/  BSYNC B1 ;  /* 0x0000000000017941 */ /* 0x000fea0003800000 */
.L_x_398:
[----:B------:R-:W-:Y:S05]  /*4a60*/  BRA `(.L_x_400) ;  /* 0xffffffc800f87947 */ /* 0x000fea000383ffff */
.L_x_363:
[----:B------:R-:W-:Y:S01]  /*4a70*/  BSSY B1, `(.L_x_401) ;  /* 0x0000006000017945 */ /* 0x000fe20003800000 */
[----:B------:R-:W-:Y:S01]  /*4a80*/  PLOP3.LUT P0, PT, P0, PT, PT, 0x8, 0x80 ;  /* 0x000000000080781c */ /* 0x000fe2000070e170 */
[----:B------:R-:W-:-:S12]  /*4a90*/  IMAD.MOV.U32 R19, RZ, RZ, -0x1 ;  /* 0xffffffffff137424 */ /* 0x000fd800078e00ff */
[----:B------:R-:W-:Y:S05]  /*4aa0*/  WARPSYNC.COLLECTIVE R19, `(.L_x_402) ;  /* 0x0000000013087348 */ /* 0x000fea0003c00000 */
[----:B------:R-:W-:Y:S01]  /*4ab0*/  VOTE.ANY R19, PT, P0 ;  /* 0x0000000000137806 */ /* 0x000fe200000e0100 */
[----:B------:R-:W-:Y:S06]  /*4ac0*/  ENDCOLLECTIVE ;  /* 0x000000000000791b */ /* 0x000fec0003800000 */
.L_x_402:
[----:B------:R-:W-:Y:S05]  /*4ad0*/  BSYNC B1 ;  /* 0x0000000000017941 */ /* 0x000fea0003800000 */
.L_x_401:
[----:B------:R-:W-:Y:S01]  /*4ae0*/  LOP3.LUT R19, R19, 0x80000000, R48, 0xec, !PT ;  /* 0x8000000013137812 */ /* 0x000fe200078eec30 */
[----:B------:R-:W-:Y:S02]  /*4af0*/  IMAD.MOV.U32 R18, RZ, RZ, R41 ;  /* 0x000000ffff127224 */ /* 0x000fe400078e0029 */
[----:B------:R-:W-:Y:S02]  /*4b00*/  IMAD.MOV.U32 R17, RZ, RZ, 0x1 ;  /* 0x00000001ff117424 */ /* 0x000fe400078e00ff */
[----:B------:R-:W-:Y:S02]  /*4b10*/  VIADD R16, R19, 0xffffffff ;  /* 0xffffffff13107836 */ /* 0x000fe40000000000 */
[----:B------:R-:W-:-:S03]  /*4b20*/  VIADD R21, R21, 0xffffffe0 ;  /* 0xffffffe015157836 */ /* 0x000fc60000000000 */
[----:B------:R-:W-:Y:S01]  /*4b30*/  LOP3.LUT R50, R19, R16, RZ, 0xc, !PT ;  /* 0x0000001013327212 */ /* 0x000fe200078e0cff */
[----:B------:R-:W-:-:S03]  /*4b40*/  IMAD.MOV.U32 R19, RZ, RZ, -0x1 ;  /* 0xffffffffff137424 */ /* 0x000fc600078e00ff */
[----:B------:R0:W1:Y:S04]  /*4b50*/  POPC R16, R50 ;  /* 0x0000003200107309 */ /* 0x0000680000000000 */
[----:B01----:R-:W-:Y:S05]  /*4b60*/  WARPSYNC.COLLECTIVE R19, `(.L_x_403) ;  /* 0x0000000013087348 */ /* 0x003fea0003c00000 */
[----:B-1----:R1:W2:Y:S02]  /*4b70*/  SHFL.DOWN P2, R20, R18, R17, R16 ;  /* 0x0800001112147389 */ /* 0x0022a40000040010 */
[----:B012---:R-:W-:Y:S05]  /*4b80*/  ENDCOLLECTIVE ;  /* 0x000000000000791b */ /* 0x007fea0003800000 */
.L_x_403:
[----:B------:R-:W-:Y:S01]  /*4b90*/  ISETP.GE.AND P0, PT, R47, R16, PT ;  /* 0x000000102f00720c */ /* 0x000fe20003f06270 */
[----:B------:R-:W-:-:S03]  /*4ba0*/  IMAD.MOV.U32 R17, RZ, RZ, 0x2 ;  /* 0x00000002ff117424 */ /* 0x000fc600078e00ff */
[----:B------:R-:W-:Y:S02]  /*4bb0*/  SEL R20, R20, RZ, !P0 ;  /* 0x000000ff14147207 */ /* 0x000fe40004000000 */
[----:B------:R-:W-:-:S03]  /*4bc0*/  ISETP.GT.AND P0, PT, R22, R16, PT ;  /* 0x000000101600720c */ /* 0x000fc60003f04270 */
[----:B------:R-:W-:-:S04]  /*4bd0*/  IMAD.IADD R51, R20, 0x1, R41 ;  /* 0x0000000114337824 */ /* 0x000fc800078e0229 */
[----:B------:R-:W-:-:S07]  /*4be0*/  IMAD.MOV.U32 R18, RZ, RZ, R51 ;  /* 0x000000ffff127224 */ /* 0x000fce00078e0033 */
[----:B------:R-:W-:Y:S05]  /*4bf0*/  WARPSYNC.COLLECTIVE R19, `(.L_x_404) ;  /* 0x0000000013087348 */ /* 0x000fea0003c00000 */
[----:B------:R0:W1:Y:S02]  /*4c00*/  SHFL.DOWN P2, R20, R18, R17, R16 ;  /* 0x0800001112147389 */ /* 0x0000640000040010 */
[----:B01----:R-:W-:Y:S05]  /*4c10*/  ENDCOLLECTIVE ;  /* 0x000000000000791b */ /* 0x003fea0003800000 */
.L_x_404:
        /* <DEDUP_REMOVED lines=8> */
.L_x_405:
        /* <DEDUP_REMOVED lines=8> */
.L_x_406:
        /* <DEDUP_REMOVED lines=8> */
.L_x_407:
[----:B------:R-:W-:Y:S05]  /*4da0*/  WARPSYNC.COLLECTIVE R19, `(.L_x_408) ;  /* 0x0000000013087348 */ /* 0x000fea0003c00000 */
[----:B------:R-:W-:Y:S01]  /*4db0*/  VOTE.ALL P0, P0 ;  /* 0x0000000000ff7806 */ /* 0x000fe20000000000 */
[----:B------:R-:W-:-:S12]  /*4dc0*/  ENDCOLLECTIVE ;  /* 0x000000000000791b */ /* 0x000fd80003800000 */
.L_x_408:
[----:B------:R-:W-:-:S04]  /*4dd0*/  ISETP.GT.AND P2, PT, R37, R16, PT ;  /* 0x000000102500720c */ /* 0x000fc80003f44270 */
[----:B------:R-:W-:-:S04]  /*4de0*/  SEL R20, R20, RZ, !P2 ;  /* 0x000000ff14147207 */ /* 0x000fc80005000000 */
[----:B------:R-:W-:Y:S01]  /*4df0*/  IADD3 R39, PT, PT, R50, R20, R39 ;  /* 0x0000001432277210 */ /* 0x000fe20007ffe027 */
[----:B------:R-:W-:Y:S06]  /*4e00*/  BRA `(.L_x_409) ;  /* 0xffffffc800907947 */ /* 0x000fec000383ffff */
.L_x_368:
[----:B------:R-:W-:Y:S01]  /*4e10*/  BSSY B0, `(.L_x_410) ;  /* 0x0000006000007945 */ /* 0x000fe20003800000 */
[----:B------:R-:W-:Y:S01]  /*4e20*/  PLOP3.LUT P0, PT, P0, PT, PT, 0x8, 0x80 ;  /* 0x000000000080781c */ /* 0x000fe2000070e170 */
[----:B------:R-:W-:-:S12]  /*4e30*/  IMAD.MOV.U32 R19, RZ, RZ, -0x1 ;  /* 0xffffffffff137424 */ /* 0x000fd800078e00ff */
[----:B------:R-:W-:Y:S05]  /*4e40*/  WARPSYNC.COLLECTIVE R19, `(.L_x_411) ;  /* 0x0000000013087348 */ /* 0x000fea0003c00000 */
[----:B------:R-:W-:Y:S01]  /*4e50*/  VOTE.ANY P0, P0 ;  /* 0x0000000000ff7806 */ /* 0x000fe20000000100 */
[----:B------:R-:W-:-:S12]  /*4e60*/  ENDCOLLECTIVE ;  /* 0x000000000000791b */ /* 0x000fd80003800000 */
.L_x_411:
[----:B------:R-:W-:Y:S05]  /*4e70*/  BSYNC B0 ;  /* 0x0000000000007941 */ /* 0x000fea0003800000 */
.L_x_410:
[----:B------:R-:W-:Y:S05]  /*4e80*/  BRA `(.L_x_412) ;  /* 0xffffffe000a87947 */ /* 0x000fea000383ffff */
.L_x_370:
[----:B------:R-:W-:Y:S01]  /*4e90*/  BSSY B0, `(.L_x_413) ;  /* 0x0000006000007945 */ /* 0x000fe20003800000 */
[----:B------:R-:W-:Y:S01]  /*4ea0*/  PLOP3.LUT P0, PT, P0, PT, PT, 0x8, 0x80 ;  /* 0x000000000080781c */ /* 0x000fe2000070e170 */
[----:B------:R-:W-:-:S12]  /*4eb0*/  IMAD.MOV.U32 R19, RZ, RZ, -0x1 ;  /* 0xffffffffff137424 */ /* 0x000fd800078e00ff */
[----:B------:R-:W-:Y:S05]  /*4ec0*/  WARPSYNC.COLLECTIVE R19, `(.L_x_414) ;  /* 0x0000000013087348 */ /* 0x000fea0003c00000 */
[----:B------:R-:W-:Y:S01]  /*4ed0*/  VOTE.ANY P0, P0 ;  /* 0x0000000000ff7806 */ /* 0x000fe20000000100 */
[----:B------:R-:W-:-:S12]  /*4ee0*/  ENDCOLLECTIVE ;  /* 0x000000000000791b */ /* 0x000fd80003800000 */
.L_x_414:
[----:B------:R-:W-:Y:S05]  /*4ef0*/  BSYNC B0 ;  /* 0x0000000000007941 */ /* 0x000fea0003800000 */
.L_x_413:
[----:B------:R-:W-:Y:S05]  /*4f00*/  BRA `(.L_x_415) ;  /* 0xffffffe000fc7947 */ /* 0x000fea000383ffff */
.L_x_372:
[----:B------:R-:W0:Y:S01]  /*4f10*/  S2R R53, SR_GEMASK ;  /* 0x0000000000357919 */ /* 0x000e220000003c00 */
[----:B------:R-:W-:Y:S01]  /*4f20*/  BSSY B0, `(.L_x_416) ;  /* 0x0000006000007945 */ /* 0x000fe20003800000 */
[----:B------:R-:W-:Y:S01]  /*4f30*/  PLOP3.LUT P0, PT, P0, PT, PT, 0x8, 0x80 ;  /* 0x000000000080781c */ /* 0x000fe2000070e170 */
[----:B------:R-:W-:-:S12]  /*4f40*/  IMAD.MOV.U32 R19, RZ, RZ, -0x1 ;  /* 0xffffffffff137424 */ /* 0x000fd800078e00ff */
[----:B0-----:R-:W-:Y:S05]  /*4f50*/  WARPSYNC.COLLECTIVE R19, `(.L_x_417) ;  /* 0x0000000013087348 */ /* 0x001fea0003c00000 */
[----:B------:R-:W-:Y:S01]  /*4f60*/  VOTE.ANY R19, PT, P0 ;  /* 0x0000000000137806 */ /* 0x000fe200000e0100 */
[----:B0-----:R-:W-:Y:S06]  /*4f70*/  ENDCOLLECTIVE ;  /* 0x000000000000791b */ /* 0x001fec0003800000 */
.L_x_417:
[----:B------:R-:W-:Y:S05]  /*4f80*/  BSYNC B0 ;  /* 0x0000000000007941 */ /* 0x000fea0003800000 */
.L_x_416:
[----:B------:R-:W-:Y:S01]  /*4f90*/  LOP3.LUT R19, R19, 0x80000000, R53, 0xec, !PT ;  /* 0x8000000013137812 */ /* 0x000fe200078eec35 */
[----:B------:R-:W-:Y:S02]  /*4fa0*/  IMAD.MOV.U32 R18, RZ, RZ, R25 ;  /* 0x000000ffff127224 */ /* 0x000fe400078e0019 */
[----:B------:R-:W-:Y:S02]  /*4fb0*/  IMAD.MOV.U32 R17, RZ, RZ, 0x1 ;  /* 0x00000001ff117424 */ /* 0x000fe400078e00ff */
[----:B------:R-:W-:-:S05]  /*4fc0*/  VIADD R16, R19, 0xffffffff ;  /* 0xffffffff13107836 */ /* 0x000fca0000000000 */
        /* <DEDUP_REMOVED lines=8> */
.L_x_418:
[----:B------:R-:W-:Y:S01]  /*5050*/  IMAD.MOV.U32 R17, RZ, RZ, 0x2 ;  /* 0x00000002ff117424 */ /* 0x000fe200078e00ff */
[----:B------:R-:W-:-:S05]  /*5060*/  SEL R20, R20, RZ, !P0 ;  /* 0x000000ff14147207 */ /* 0x000fca0004000000 */
[----:B------:R-:W-:Y:S02]  /*5070*/  IMAD.IADD R35, R20, 0x1, R25 ;  /* 0x0000000114237824 */ /* 0x000fe400078e0219 */
[----:B------:R-:W-:Y:S02]  /*5080*/  VIADD R25, R36, 0x2 ;  /* 0x0000000224197836 */ /* 0x000fe40000000000 */
[----:B------:R-:W-:-:S03]  /*5090*/  IMAD.MOV.U32 R18, RZ, RZ, R35 ;  /* 0x000000ffff127224 */ /* 0x000fc600078e0023 */
[----:B------:R-:W-:Y:S01]  /*50a0*/  ISETP.GT.AND P0, PT, R25, R44, PT ;  /* 0x0000002c1900720c */ /* 0x000fe20003f04270 */
[----:B------:R-:W-:-:S12]  /*50b0*/  VIADD R25, R36, 0x4 ;  /* 0x0000000424197836 */ /* 0x000fd80000000000 */
[----:B------:R-:W-:Y:S05]  /*50c0*/  WARPSYNC.COLLECTIVE R19, `(.L_x_419) ;  /* 0x0000000013087348 */ /* 0x000fea0003c00000 */
[----:B------:R0:W1:Y:S02]  /*50d0*/  SHFL.DOWN P2, R20, R18, R17, R16 ;  /* 0x0800001112147389 */ /* 0x0000640000040010 */
[----:B01----:R-:W-:Y:S05]  /*50e0*/  ENDCOLLECTIVE ;  /* 0x000000000000791b */ /* 0x003fea0003800000 */
.L_x_419:
        /* <DEDUP_REMOVED lines=9> */
.L_x_420:
        /* <DEDUP_REMOVED lines=8> */
.L_x_421:
[----:B------:R-:W-:Y:S01]  /*5200*/  IMAD.MOV.U32 R17, RZ, RZ, 0x10 ;  /* 0x00000010ff117424 */ /* 0x000fe200078e00ff */
[----:B------:R-:W-:Y:S02]  /*5210*/  SEL R20, R20, RZ, !P0 ;  /* 0x000000ff14147207 */ /* 0x000fe40004000000 */
[----:B------:R-:W-:-:S03]  /*5220*/  ISETP.NE.AND P0, PT, R24, 0x65, PT ;  /* 0x000000651800780c */ /* 0x000fc60003f05270 */
[----:B------:R-:W-:Y:S02]  /*5230*/  IMAD.IADD R26, R25, 0x1, R20 ;  /* 0x00000001191a7824 */ /* 0x000fe400078e0214 */
[----:B------:R-:W-:Y:S02]  /*5240*/  VIADD R25, R36, 0x10 ;  /* 0x0000001024197836 */ /* 0x000fe40000000000 */
[----:B------:R-:W-:-:S03]  /*5250*/  IMAD.MOV.U32 R18, RZ, RZ, R26 ;  /* 0x000000ffff127224 */ /* 0x000fc600078e001a */
[----:B------:R-:W-:-:S13]  /*5260*/  ISETP.GT.AND P3, PT, R25, R44, PT ;  /* 0x0000002c1900720c */ /* 0x000fda0003f64270 */
[----:B------:R-:W-:Y:S05]  /*5270*/  WARPSYNC.COLLECTIVE R19, `(.L_x_422) ;  /* 0x0000000013087348 */ /* 0x000fea0003c00000 */
[----:B------:R0:W1:Y:S02]  /*5280*/  SHFL.DOWN P2, R20, R18, R17, R16 ;  /* 0x0800001112147389 */ /* 0x0000640000040010 */
[----:B01----:R-:W-:Y:S05]  /*5290*/  ENDCOLLECTIVE ;  /* 0x000000000000791b */ /* 0x003fea0003800000 */
.L_x_422:
[----:B------:R-:W-:Y:S05]  /*52a0*/  WARPSYNC.COLLECTIVE R19, `(.L_x_423) ;  /* 0x0000000013087348 */ /* 0x000fea0003c00000 */
[----:B------:R-:W-:Y:S01]  /*52b0*/  VOTE.ALL P0, P0 ;  /* 0x0000000000ff7806 */ /* 0x000fe20000000000 */
[----:B------:R-:W-:-:S12]  /*52c0*/  ENDCOLLECTIVE ;  /* 0x000000000000791b */ /* 0x000fd80003800000 */
.L_x_423:
[----:B------:R-:W0:Y:S01]  /*52d0*/  LDC.64 R16, c[0x0][0x390] ;  /* 0x0000e400ff107b82 */ /* 0x000e220000000a00 */
[----:B------:R-:W-:-:S05]  /*52e0*/  SEL R25, R20, RZ, !P3 ;  /* 0x000000ff14197207 */ /* 0x000fca0005800000 */
[----:B------:R-:W-:Y:S01]  /*52f0*/  IMAD.IADD R26, R26, 0x1, R25 ;  /* 0x000000011a1a7824 */ /* 0x000fe200078e0219 */
[----:B0-----:R-:W-:-:S05]  /*5300*/  IADD3 R35, P2, PT, R16, 0x100, RZ ;  /* 0x0000010010237810 */ /* 0x001fca0007f5e0ff */
[----:B------:R-:W-:Y:S01]  /*5310*/  IMAD.X R39, RZ, RZ, R17, P2 ;  /* 0x000000ffff277224 */ /* 0x000fe200010e0611 */
[----:B------:R-:W-:Y:S07]  /*5320*/  BRA `(.L_x_424) ;  /* 0xffffffe000907947 */ /* 0x000fee000383ffff */
.L_x_374:
[----:B------:R-:W-:Y:S01]  /*5330*/  BSSY B0, `(.L_x_425) ;  /* 0x0000006000007945 */ /* 0x000fe20003800000 */
[----:B------:R-:W-:Y:S01]  /*5340*/  PLOP3.LUT P0, PT, P0, PT, PT, 0x8, 0x80 ;  /* 0x000000000080781c */ /* 0x000fe2000070e170 */
[----:B------:R-:W-:-:S12]  /*5350*/  IMAD.MOV.U32 R19, RZ, RZ, -0x1 ;  /* 0xffffffffff137424 */ /* 0x000fd800078e00ff */
[----:B------:R-:W-:Y:S05]  /*5360*/  WARPSYNC.COLLECTIVE R19, `(.L_x_426) ;  /* 0x0000000013087348 */ /* 0x000fea0003c00000 */
[----:B------:R-:W-:Y:S01]  /*5370*/  VOTE.ANY P0, P0 ;  /* 0x0000000000ff7806 */ /* 0x000fe20000000100 */
[----:B------:R-:W-:-:S12]  /*5380*/  ENDCOLLECTIVE ;  /* 0x000000000000791b */ /* 0x000fd80003800000 */
.L_x_426:
[----:B------:R-:W-:Y:S05]  /*5390*/  BSYNC B0 ;  /* 0x0000000000007941 */ /* 0x000fea0003800000 */
.L_x_425:
[----:B------:R-:W-:Y:S05]  /*53a0*/  BRA `(.L_x_427) ;  /* 0xffffffe000a07947 */ /* 0x000fea000383ffff */
.L_x_376:
[----:B------:R-:W-:Y:S01]  /*53b0*/  BSSY B0, `(.L_x_428) ;  /* 0x0000006000007945 */ /* 0x000fe20003800000 */
[----:B------:R-:W-:Y:S01]  /*53c0*/  PLOP3.LUT P0, PT, P0, PT, PT, 0x8, 0x80 ;  /* 0x000000000080781c */ /* 0x000fe2000070e170 */
[----:B------:R-:W-:-:S12]  /*53d0*/  IMAD.MOV.U32 R19, RZ, RZ, -0x1 ;  /* 0xffffffffff137424 */ /* 0x000fd800078e00ff */
[----:B------:R-:W-:Y:S05]  /*53e0*/  WARPSYNC.COLLECTIVE R19, `(.L_x_429) ;  /* 0x0000000013087348 */ /* 0x000fea0003c00000 */
[----:B------:R-:W-:Y:S01]  /*53f0*/  VOTE.ANY P0, P0 ;  /* 0x0000000000ff7806 */ /* 0x000fe20000000100 */
[----:B------:R-:W-:-:S12]  /*5400*/  ENDCOLLECTIVE ;  /* 0x000000000000791b */ /* 0x000fd80003800000 */
.L_x_429:
[----:B------:R-:W-:Y:S05]  /*5410*/  BSYNC B0 ;  /* 0x0000000000007941 */ /* 0x000fea0003800000 */
.L_x_428:
[----:B------:R-:W-:Y:S05]  /*5420*/  BRA `(.L_x_430) ;  /* 0xffffffe000f47947 */ /* 0x000fea000383ffff */
.L_x_378:
[----:B------:R-:W-:Y:S01]  /*5430*/  BSSY B0, `(.L_x_431) ;  /* 0x0000006000007945 */ /* 0x000fe20003800000 */
[----:B------:R-:W-:Y:S01]  /*5440*/  PLOP3.LUT P0, PT, P0, PT, PT, 0x8, 0x80 ;  /* 0x000000000080781c */ /* 0x000fe2000070e170 */
[----:B------:R-:W-:-:S12]  /*5450*/  IMAD.MOV.U32 R19, RZ, RZ, -0x1 ;  /* 0xffffffffff137424 */ /* 0x000fd800078e00ff */
[----:B------:R-:W-:Y:S05]  /*5460*/  WARPSYNC.COLLECTIVE R19, `(.L_x_432) ;  /* 0x0000000013087348 */ /* 0x000fea0003c00000 */
[----:B------:R-:W-:Y:S01]  /*5470*/  VOTE.ANY R19, PT, P0 ;  /* 0x0000000000137806 */ /* 0x000fe200000e0100 */
[----:B------:R-:W-:Y:S06]  /*5480*/  ENDCOLLECTIVE ;  /* 0x000000000000791b */ /* 0x000fec0003800000 */
.L_x_432:
[----:B------:R-:W-:Y:S05]  /*5490*/  BSYNC B0 ;  /* 0x0000000000007941 */ /* 0x000fea0003800000 */
.L_x_431:
[----:B------:R-:W-:Y:S01]  /*54a0*/  LOP3.LUT R19, R19, 0x80000000, R53, 0xec, !PT ;  /* 0x8000000013137812 */ /* 0x000fe200078eec35 */
[----:B------:R-:W-:Y:S02]  /*54b0*/  IMAD.MOV.U32 R18, RZ, RZ, R25 ;  /* 0x000000ffff127224 */ /* 0x000fe400078e0019 */
[----:B------:R-:W-:Y:S02]  /*54c0*/  IMAD.MOV.U32 R17, RZ, RZ, 0x1 ;  /* 0x00000001ff117424 */ /* 0x000fe400078e00ff */
[----:B------:R-:W-:Y:S02]  /*54d0*/  VIADD R16, R19, 0xffffffff ;  /* 0xffffffff13107836 */ /* 0x000fe40000000000 */
[----:B------:R-:W-:-:S03]  /*54e0*/  VIADD R21, R21, 0xffffffe0 ;  /* 0xffffffe015157836 */ /* 0x000fc60000000000 */
[----:B------:R-:W-:Y:S01]  /*54f0*/  LOP3.LUT R16, R19, R16, RZ, 0xc, !PT ;  /* 0x0000001013107212 */ /* 0x000fe200078e0cff */
[----:B------:R-:W-:-:S05]  /*5500*/  IMAD.MOV.U32 R19, RZ, RZ, -0x1 ;  /* 0xffffffffff137424 */ /* 0x000fca00078e00ff */
[----:B------:R-:W0:Y:S02]  /*5510*/  POPC R16, R16 ;  /* 0x0000001000107309 */ /* 0x000e240000000000 */
[----:B0-----:R-:W-:Y:S05]  /*5520*/  WARPSYNC.COLLECTIVE R19, `(.L_x_433) ;  /* 0x0000000013087348 */ /* 0x001fea0003c00000 */
[----:B0-----:R0:W1:Y:S02]  /*5530*/  SHFL.DOWN P2, R20, R18, R17, R16 ;  /* 0x0800001112147389 */ /* 0x0010640000040010 */
[----:B01----:R-:W-:Y:S05]  /*5540*/  ENDCOLLECTIVE ;  /* 0x000000000000791b */ /* 0x003fea0003800000 */
.L_x_433:
[----:B------:R-:W-:Y:S01]  /*5550*/  ISETP.GE.AND P0, PT, R36, R16, PT ;  /* 0x000000102400720c */ /* 0x000fe20003f06270 */
[----:B------:R-:W-:-:S03]  /*5560*/  IMAD.MOV.U32 R17, RZ, RZ, 0x2 ;  /* 0x00000002ff117424 */ /* 0x000fc600078e00ff */
[----:B------:R-:W-:-:S05]  /*5570*/  SEL R20, R20, RZ, !P0 ;  /* 0x000000ff14147207 */ /* 0x000fca0004000000 */
[----:B------:R-:W-:Y:S02]  /*5580*/  IMAD.IADD R25, R20, 0x1, R25 ;  /* 0x0000000114197824 */ /* 0x000fe400078e0219 */
[----:B------:R-:W-:Y:S02]  /*5590*/  VIADD R20, R36, 0x2 ;  /* 0x0000000224147836 */ /* 0x000fe40000000000 */
[----:B------:R-:W-:-:S03]  /*55a0*/  IMAD.MOV.U32 R18, RZ, RZ, R25 ;  /* 0x000000ffff127224 */ /* 0x000fc600078e0019 */
[----:B------:R-:W-:-:S13]  /*55b0*/  ISETP.GT.AND P0, PT, R20, R16, PT ;  /* 0x000000101400720c */ /* 0x000fda0003f04270 */
[----:B------:R-:W-:Y:S05]  /*55c0*/  WARPSYNC.COLLECTIVE R19, `(.L_x_434) ;  /* 0x0000000013087348 */ /* 0x000fea0003c00000 */
[----:B------:R0:W1:Y:S02]  /*55d0*/  SHFL.DOWN P2, R20, R18, R17, R16 ;  /* 0x0800001112147389 */ /* 0x0000640000040010 */
[----:B01----:R-:W-:Y:S05]  /*55e0*/  ENDCOLLECTIVE ;  /* 0x000000000000791b */ /* 0x003fea0003800000 */
.L_x_434:
[----:B------:R-:W-:Y:S01]  /*55f0*/  IMAD.MOV.U32 R17, RZ, RZ, 0x4 ;  /* 0x00000004ff117424 */ /* 0x000fe200078e00ff */
        /* <DEDUP_REMOVED lines=8> */
.L_x_435:
        /* <DEDUP_REMOVED lines=9> */
.L_x_436:
[----:B------:R-:W-:Y:S01]  /*5710*/  IMAD.MOV.U32 R17, RZ, RZ, 0x10 ;  /* 0x00000010ff117424 */ /* 0x000fe200078e00ff */
[----:B------:R-:W-:-:S05]  /*5720*/  SEL R20, R20, RZ, !P0 ;  /* 0x000000ff14147207 */ /* 0x000fca0004000000 */
[----:B------:R-:W-:-:S04]  /*5730*/  IMAD.IADD R25, R25, 0x1, R20 ;  /* 0x0000000119197824 */ /* 0x000fc800078e0214 */
[----:B------:R-:W-:-:S07]  /*5740*/  IMAD.MOV.U32 R18, RZ, RZ, R25 ;  /* 0x000000ffff127224 */ /* 0x000fce00078e0019 */
[----:B------:R-:W-:Y:S05]  /*5750*/  WARPSYNC.COLLECTIVE R19, `(.L_x_437) ;  /* 0x0000000013087348 */ /* 0x000fea0003c00000 */
[----:B------:R0:W1:Y:S02]  /*5760*/  SHFL.DOWN P2, R20, R18, R17, R16 ;  /* 0x0800001112147389 */ /* 0x0000640000040010 */
[----:B01----:R-:W-:Y:S05]  /*5770*/  ENDCOLLECTIVE ;  /* 0x000000000000791b */ /* 0x003fea0003800000 */
.L_x_437:
[----:B------:R-:W-:-:S05]  /*5780*/  VIADD R17, R36, 0x10 ;  /* 0x0000001024117836 */ /* 0x000fca0000000000 */
[----:B------:R-:W-:-:S04]  /*5790*/  ISETP.GT.AND P0, PT, R17, R16, PT ;  /* 0x000000101100720c */ /* 0x000fc80003f04270 */
[----:B------:R-:W-:Y:S02]  /*57a0*/  SEL R20, R20, RZ, !P0 ;  /* 0x000000ff14147207 */ /* 0x000fe40004000000 */
[----:B------:R-:W-:Y:S02]  /*57b0*/  ISETP.NE.AND P0, PT, R24, 0x65, PT ;  /* 0x000000651800780c */ /* 0x000fe40003f05270 */
[----:B------:R-:W-:-:S11]  /*57c0*/  IADD3 R26, PT, PT, R25, R20, R26 ;  /* 0x00000014191a7210 */ /* 0x000fd60007ffe01a */
[----:B------:R-:W-:Y:S05]  /*57d0*/  WARPSYNC.COLLECTIVE R19, `(.L_x_438) ;  /* 0x0000000013087348 */ /* 0x000fea0003c00000 */
[----:B------:R-:W-:Y:S01]  /*57e0*/  VOTE.ALL P0, P0 ;  /* 0x0000000000ff7806 */ /* 0x000fe20000000000 */
[----:B------:R-:W-:-:S12]  /*57f0*/  ENDCOLLECTIVE ;  /* 0x000000000000791b */ /* 0x000fd80003800000 */
.L_x_438:
[----:B------:R-:W-:Y:S05]  /*5800*/  BRA `(.L_x_439) ;  /* 0xffffffe0008c7947 */ /* 0x000fea000383ffff */
.L_x_440:
        /* <DEDUP_REMOVED lines=15> */
.L_x_471:


//--------------------- .text._ZN3cub18CUB_300001_SM_10006detail4scan20DeviceScanInitKernelINS0_13ScanTileStateIiLb1EEEEEvT_i --------------------------
	.section	.text._ZN3cub18CUB_300001_SM_10006detail4scan20DeviceScanInitKernelINS0_13ScanTileStateIiLb1EEEEEvT_i,"ax",@progbits
	.align	128
        .global         _ZN3cub18CUB_300001_SM_10006detail4scan20DeviceScanInitKernelINS0_13ScanTileStateIiLb1EEEEEvT_i
        .type           _ZN3cub18CUB_300001_SM_10006detail4scan20DeviceScanInitKernelINS0_13ScanTileStateIiLb1EEEEEvT_i,@function
        .size           _ZN3cub18CUB_300001_SM_10006detail4scan20DeviceScanInitKernelINS0_13ScanTileStateIiLb1EEEEEvT_i,(.L_x_472 - _ZN3cub18CUB_300001_SM_10006detail4scan20DeviceScanInitKernelINS0_13ScanTileStateIiLb1EEEEEvT_i)
        .other          _ZN3cub18CUB_300001_SM_10006detail4scan20DeviceScanInitKernelINS0_13ScanTileStateIiLb1EEEEEvT_i,@"STO_CUDA_ENTRY STV_DEFAULT"
_ZN3cub18CUB_300001_SM_10006detail4scan20DeviceScanInitKernelINS0_13ScanTileStateIiLb1EEEEEvT_i:
.text._ZN3cub18CUB_300001_SM_10006detail4scan20DeviceScanInitKernelINS0_13ScanTileStateIiLb1EEEEEvT_i:
[----:B------:R-:W-:Y:S01]  /*0000*/  LDC R1, c[0x0][0x37c] ;  /* 0x0000df00ff017b82 */ /* 0x000fe20000000800 */
[----:B------:R-:W0:Y:S07]  /*0010*/  S2R R0, SR_TID.X ;  /* 0x0000000000007919 */ /* 0x000e2e0000002100 */
[----:B------:R-:W1:Y:S01]  /*0020*/  S2UR UR6, SR_CTAID.X ;  /* 0x00000000000679c3 */ /* 0x000e620000002500 */
[----:B------:R-:W2:Y:S07]  /*0030*/  LDCU UR4, c[0x0][0x388] ;  /* 0x00007100ff0477ac */ /* 0x000eae0008000800 */
[----:B------:R-:W1:Y:S01]  /*0040*/  LDC R5, c[0x0][0x360] ;  /* 0x0000d800ff057b82 */ /* 0x000e620000000800 */
[----:B0-----:R-:W-:Y:S01]  /*0050*/  ISETP.GT.U32.AND P0, PT, R0, 0x1f, PT ;  /* 0x0000001f0000780c */ /* 0x001fe20003f04070 */
[----:B-1----:R-:W-:-:S03]  /*0060*/  IMAD R5, R5, UR6, R0 ;  /* 0x0000000605057c24 */ /* 0x002fc6000f8e0200 */
[----:B------:R-:W-:Y:S02]  /*0070*/  ISETP.NE.OR P0, PT, RZ, UR6, P0 ;  /* 0x00000006ff007c0c */ /* 0x000fe40008705670 */
[----:B--2---:R-:W-:Y:S01]  /*0080*/  ISETP.GE.AND P1, PT, R5, UR4, PT ;  /* 0x0000000405007c0c */ /* 0x004fe2000bf26270 */
[----:B------:R-:W0:-:S12]  /*0090*/  LDCU.64 UR4, c[0x0][0x358] ;  /* 0x00006b00ff0477ac */ /* 0x000e180008000a00 */
[----:B------:R-:W1:Y:S01]  /*00a0*/  @!P1 LDC.64 R2, c[0x0][0x380] ;  /* 0x0000e000ff029b82 */ /* 0x000e620000000a00 */
[----:B------:R-:W-:Y:S01]  /*00b0*/  @!P1 MOV R4, 0x63 ;  /* 0x0000006300049802 */ /* 0x000fe20000000f00 */
[----:B-1----:R-:W-:-:S04]  /*00c0*/  @!P1 IMAD.WIDE R2, R5, 0x8, R2 ;  /* 0x0000000805029825 */ /* 0x002fc800078e0202 */
[----:B------:R-:W-:-:S05]  /*00d0*/  HFMA2 R5, -RZ, RZ, 0, 0 ;  /* 0x00000000ff057431 */ /* 0x000fca00000001ff */
[----:B0-----:R0:W-:Y:S01]  /*00e0*/  @!P1 STG.E.64 desc[UR4][R2.64+0x100], R4 ;  /* 0x0001000402009986 */ /* 0x0011e2000c101b04 */
[----:B------:R-:W-:Y:S05]  /*00f0*/  @P0 EXIT ;  /* 0x000000000000094d */ /* 0x000fea0003800000 */
[----:B0-----:R-:W0:Y:S02]  /*0100*/  LDC.64 R2, c[0x0][0x380] ;  /* 0x0000e000ff027b82 */ /* 0x001e240000000a00 */
[----:B0-----:R-:W-:-:S05]  /*0110*/  IMAD.WIDE.U32 R2, R0, 0x8, R2 ;  /* 0x0000000800027825 */ /* 0x001fca00078e0002 */
[----:B------:R-:W-:Y:S01]  /*0120*/  STG.E.64 desc[UR4][R2.64], RZ ;  /* 0x000000ff02007986 */ /* 0x000fe2000c101b04 */
[----:B------:R-:W-:Y:S05]  /*0130*/  EXIT ;  /* 0x000000000000794d */ /* 0x000fea0003800000 */
.L_x_441:
        /* <DEDUP_REMOVED lines=12> */
.L_x_472:


//--------------------- .text._ZN3cub18CUB_300001_SM_10006detail8for_each13static_kernelINS2_12policy_hub_t12policy_500_tEmN6thrust24THRUST_300001_SM_1000_NS8cuda_cub20__uninitialized_fill7functorINS7_10device_ptrIlEElEEEEvT0_T1_ --------------------------
	.section	.text._ZN3cub18CUB_300001_SM_10006detail8for_each13static_kernelINS2_12policy_hub_t12policy_500_tEmN6thrust24THRUST_300001_SM_1000_NS8cuda_cub20__uninitialized_fill7functorINS7_10device_ptrIlEElEEEEvT0_T1_,"ax",@progbits
	.align	128
        .global         _ZN3cub18CUB_300001_SM_10006detail8for_each13static_kernelINS2_12policy_hub_t12policy_500_tEmN6thrust24THRUST_300001_SM_1000_NS8cuda_cub20__uninitialized_fill7functorINS7_10device_ptrIlEElEEEEvT0_T1_
        .type           _ZN3cub18CUB_300001_SM_10006detail8for_each13static_kernelINS2_12policy_hub_t12policy_500_tEmN6thrust24THRUST_300001_SM_1000_NS8cuda_cub20__uninitialized_fill7functorINS7_10device_ptrIlEElEEEEvT0_T1_,@function
        .size           _ZN3cub18CUB_300001_SM_10006detail8for_each13static_kernelINS2_12policy_hub_t12policy_500_tEmN6thrust24THRUST_300001_SM_1000_NS8cuda_cub20__uninitialized_fill7functorINS7_10device_ptrIlEElEEEEvT0_T1_,(.L_x_473 - _ZN3cub18CUB_300001_SM_10006detail8for_each13static_kernelINS2_12policy_hub_t12policy_500_tEmN6thrust24THRUST_300001_SM_1000_NS8cuda_cub20__uninitialized_fill7functorINS7_10device_ptrIlEElEEEEvT0_T1_)
        .other          _ZN3cub18CUB_300001_SM_10006detail8for_each13static_kernelINS2_12policy_hub_t12policy_500_tEmN6thrust24THRUST_300001_SM_1000_NS8cuda_cub20__uninitialized_fill7functorINS7_10device_ptrIlEElEEEEvT0_T1_,@"STO_CUDA_ENTRY STV_DEFAULT"
_ZN3cub18CUB_300001_SM_10006detail8for_each13static_kernelINS2_12policy_hub_t12policy_500_tEmN6thrust24THRUST_300001_SM_1000_NS8cuda_cub20__uninitialized_fill7functorINS7_10device_ptrIlEElEEEEvT0_T1_:
.text._ZN3cub18CUB_300001_SM_10006detail8for_each13static_kernelINS2_12policy_hub_t12policy_500_tEmN6thrust24THRUST_300001_SM_1000_NS8cuda_cub20__uninitialized_fill7functorINS7_10device_ptrIlEElEEEEvT0_T1_:
[----:B------:R-:W-:Y:S08]  /*0000*/  LDC R1, c[0x0][0x37c] ;  /* 0x0000df00ff017b82 */ /* 0x000ff00000000800 */
[----:B------:R-:W0:Y:S01]  /*0010*/  S2UR UR4, SR_CTAID.X ;  /* 0x00000000000479c3 */ /* 0x000e220000002500 */
[----:B------:R-:W1:Y:S01]  /*0020*/  LDCU.64 UR6, c[0x0][0x380] ;  /* 0x00007000ff0677ac */ /* 0x000e620008000a00 */
[----:B------:R-:W2:Y:S01]  /*0030*/  LDCU.64 UR8, c[0x0][0x358] ;  /* 0x00006b00ff0877ac */ /* 0x000ea20008000a00 */
[----:B0-----:R-:W-:-:S04]  /*0040*/  UIMAD.WIDE.U32 UR4, UR4, 0x200, URZ ;  /* 0x00000200040478a5 */ /* 0x001fc8000f8e00ff */
[----:B-1----:R-:W-:-:S04]  /*0050*/  UIADD3 UR6, UP0, UPT, -UR4, UR6, URZ ;  /* 0x0000000604067290 */ /* 0x002fc8000ff1e1ff */
[----:B------:R-:W-:Y:S02]  /*0060*/  UIADD3.X UR7, UPT, UPT, ~UR5, UR7, URZ, UP0, !UPT ;  /* 0x0000000705077290 */ /* 0x000fe400087fe5ff */
[----:B------:R-:W-:-:S04]  /*0070*/  UISETP.GE.U32.AND UP0, UPT, UR6, 0x200, UPT ;  /* 0x000002000600788c */ /* 0x000fc8000bf06070 */
[----:B------:R-:W-:-:S09]  /*0080*/  UISETP.GE.U32.AND.EX UP0, UPT, UR7, URZ, UPT, UP0 ;  /* 0x000000ff0700728c */ /* 0x000fd2000bf06100 */
[----:B--2---:R-:W-:Y:S05]  /*0090*/  BRA.U !UP0, `(.L_x_442) ;  /* 0x0000000108287547 */ /* 0x004fea000b800000 */
[----:B------:R-:W0:Y:S01]  /*00a0*/  S2R R0, SR_TID.X ;  /* 0x0000000000007919 */ /* 0x000e220000002100 */
[----:B------:R-:W1:Y:S01]  /*00b0*/  LDCU.64 UR6, c[0x0][0x388] ;  /* 0x00007100ff0677ac */ /* 0x000e620008000a00 */
[----:B------:R-:W2:Y:S01]  /*00c0*/  LDC.64 R4, c[0x0][0x390] ;  /* 0x0000e400ff047b82 */ /* 0x000ea20000000a00 */
[----:B0-----:R-:W-:-:S05]  /*00d0*/  IADD3 R0, P0, PT, R0, UR4, RZ ;  /* 0x0000000400007c10 */ /* 0x001fca000ff1e0ff */
[----:B------:R-:W-:Y:S01]  /*00e0*/  IMAD.X R3, RZ, RZ, UR5, P0 ;  /* 0x00000005ff037e24 */ /* 0x000fe200080e06ff */
[----:B-1----:R-:W-:-:S04]  /*00f0*/  LEA R2, P0, R0, UR6, 0x3 ;  /* 0x0000000600027c11 */ /* 0x002fc8000f8018ff */
[----:B------:R-:W-:-:S05]  /*0100*/  LEA.HI.X R3, R0, UR7, R3, 0x3, P0 ;  /* 0x0000000700037c11 */ /* 0x000fca00080f1c03 */
[----:B--2---:R-:W-:Y:S04]  /*0110*/  STG.E.64 desc[UR8][R2.64], R4 ;  /* 0x0000000402007986 */ /* 0x004fe8000c101b08 */
[----:B------:R-:W-:Y:S01]  /*0120*/  STG.E.64 desc[UR8][R2.64+0x800], R4 ;  /* 0x0008000402007986 */ /* 0x000fe2000c101b08 */
[----:B------:R-:W-:Y:S05]  /*0130*/  EXIT ;  /* 0x000000000000794d */ /* 0x000fea0003800000 */
.L_x_442:
[----:B------:R-:W0:Y:S01]  /*0140*/  S2R R0, SR_TID.X ;  /* 0x0000000000007919 */ /* 0x000e220000002100 */
[----:B------:R-:W-:Y:S01]  /*0150*/  IMAD.U32 R2, RZ, RZ, UR7 ;  /* 0x00000007ff027e24 */ /* 0x000fe2000f8e00ff */
[----:B------:R-:W1:Y:S01]  /*0160*/  LDCU.64 UR10, c[0x0][0x388] ;  /* 0x00007100ff0a77ac */ /* 0x000e620008000a00 */
[----:B------:R-:W-:Y:S01]  /*0170*/  IMAD.U32 R6, RZ, RZ, UR7 ;  /* 0x00000007ff067e24 */ /* 0x000fe2000f8e00ff */
[----:B0-----:R-:W-:-:S04]  /*0180*/  ISETP.LT.U32.AND P0, PT, R0, UR6, PT ;  /* 0x0000000600007c0c */ /* 0x001fc8000bf01070 */
[----:B------:R-:W-:Y:S01]  /*0190*/  ISETP.GT.U32.AND.EX P0, PT, R2, RZ, PT, P0 ;  /* 0x000000ff0200720c */ /* 0x000fe20003f04100 */
[C---:B------:R-:W-:Y:S01]  /*01a0*/  VIADD R2, R0.reuse, 0x100 ;  /* 0x0000010000027836 */ /* 0x040fe20000000000 */
[----:B------:R-:W-:-:S04]  /*01b0*/  IADD3 R0, P2, PT, R0, UR4, RZ ;  /* 0x0000000400007c10 */ /* 0x000fc8000ff5e0ff */
[----:B------:R-:W-:Y:S01]  /*01c0*/  ISETP.LT.U32.AND P1, PT, R2, UR6, PT ;  /* 0x0000000602007c0c */ /* 0x000fe2000bf21070 */
[----:B------:R-:W-:Y:S01]  /*01d0*/  IMAD.X R3, RZ, RZ, UR5, P2 ;  /* 0x00000005ff037e24 */ /* 0x000fe200090e06ff */
[----:B-1----:R-:W-:Y:S02]  /*01e0*/  LEA R2, P2, R0, UR10, 0x3 ;  /* 0x0000000a00027c11 */ /* 0x002fe4000f8418ff */
[----:B------:R-:W-:Y:S02]  /*01f0*/  ISETP.GT.U32.AND.EX P1, PT, R6, RZ, PT, P1 ;  /* 0x000000ff0600720c */ /* 0x000fe40003f24110 */
[----:B------:R-:W-:Y:S01]  /*0200*/  LEA.HI.X R3, R0, UR11, R3, 0x3, P2 ;  /* 0x0000000b00037c11 */ /* 0x000fe200090f1c03 */
[----:B------:R-:W0:Y:S04]  /*0210*/  @P0 LDC.64 R4, c[0x0][0x390] ;  /* 0x0000e400ff040b82 */ /* 0x000e280000000a00 */
[----:B0-----:R0:W-:Y:S06]  /*0220*/  @P0 STG.E.64 desc[UR8][R2.64], R4 ;  /* 0x0000000402000986 */ /* 0x0011ec000c101b08 */
[----:B------:R-:W-:Y:S05]  /*0230*/  @!P1 EXIT ;  /* 0x000000000000994d */ /* 0x000fea0003800000 */
[----:B0-----:R-:W0:Y:S02]  /*0240*/  LDC.64 R4, c[0x0][0x390] ;  /* 0x0000e400ff047b82 */ /* 0x001e240000000a00 */
[----:B0-----:R-:W-:Y:S01]  /*0250*/  STG.E.64 desc[UR8][R2.64+0x800], R4 ;  /* 0x0008000402007986 */ /* 0x001fe2000c101b08 */
[----:B------:R-:W-:Y:S05]  /*0260*/  EXIT ;  /* 0x000000000000794d */ /* 0x000fea0003800000 */
.L_x_443:
        /* <DEDUP_REMOVED lines=9> */
.L_x_473:


//--------------------- .text._ZN3cub18CUB_300001_SM_10006detail11EmptyKernelIvEEvv --------------------------
	.section	.text._ZN3cub18CUB_300001_SM_10006detail11EmptyKernelIvEEvv,"ax",@progbits
	.align	128
        .global         _ZN3cub18CUB_300001_SM_10006detail11EmptyKernelIvEEvv
        .type           _ZN3cub18CUB_300001_SM_10006detail11EmptyKernelIvEEvv,@function
        .size           _ZN3cub18CUB_300001_SM_10006detail11EmptyKernelIvEEvv,(.L_x_474 - _ZN3cub18CUB_300001_SM_10006detail11EmptyKernelIvEEvv)
        .other          _ZN3cub18CUB_300001_SM_10006detail11EmptyKernelIvEEvv,@"STO_CUDA_ENTRY STV_DEFAULT"
_ZN3cub18CUB_300001_SM_10006detail11EmptyKernelIvEEvv:
.text._ZN3cub18CUB_300001_SM_10006detail11EmptyKernelIvEEvv:
[----:B------:R-:W-:Y:S01]  /*0000*/  LDC R1, c[0x0][0x37c] ;  /* 0x0000df00ff017b82 */ /* 0x000fe20000000800 */
[----:B------:R-:W-:Y:S05]  /*0010*/  EXIT ;  /* 0x000000000000794d */ /* 0x000fea0003800000 */
.L_x_444:
        /* <DEDUP_REMOVED lines=14> */
.L_x_474:


//--------------------- .text._Z24load_experts_list_kernelPfS_PlS0_S0_S0_PiS1_iiiii --------------------------
	.section	.text._Z24load_experts_list_kernelPfS_PlS0_S0_S0_PiS1_iiiii,"ax",@progbits
	.align	128
        .global         _Z24load_experts_list_kernelPfS_PlS0_S0_S0_PiS1_iiiii
        .type           _Z24load_experts_list_kernelPfS_PlS0_S0_S0_PiS1_iiiii,@function
        .size           _Z24load_experts_list_kernelPfS_PlS0_S0_S0_PiS1_iiiii,(.L_x_475 - _Z24load_experts_list_kernelPfS_PlS0_S0_S0_PiS1_iiiii)
        .other          _Z24load_experts_list_kernelPfS_PlS0_S0_S0_PiS1_iiiii,@"STO_CUDA_ENTRY STV_DEFAULT"
_Z24load_experts_list_kernelPfS_PlS0_S0_S0_PiS1_iiiii:
.text._Z24load_experts_list_kernelPfS_PlS0_S0_S0_PiS1_iiiii:
[----:B------:R-:W-:Y:S08]  /*0000*/  LDC R1, c[0x0][0x37c] ;  /* 0x0000df00ff017b82 */ /* 0x000ff00000000800 */
[----:B------:R-:W0:Y:S01]  /*0010*/  LDC R3, c[0x0][0x3cc] ;  /* 0x0000f300ff037b82 */ /* 0x000e220000000800 */
[----:B------:R-:W1:Y:S07]  /*0020*/  LDCU.64 UR4, c[0x0][0x358] ;  /* 0x00006b00ff0477ac */ /* 0x000e6e0008000a00 */
[----:B------:R-:W0:Y:S08]  /*0030*/  LDC.64 R6, c[0x0][0x3b8] ;  /* 0x0000ee00ff067b82 */ /* 0x000e300000000a00 */
[----:B------:R-:W2:Y:S08]  /*0040*/  S2UR UR6, SR_CTAID.X ;  /* 0x00000000000679c3 */ /* 0x000eb00000002500 */
[----:B------:R-:W2:Y:S01]  /*0050*/  LDC R0, c[0x0][0x360] ;  /* 0x0000d800ff007b82 */ /* 0x000ea20000000800 */
[----:B0-----:R-:W-:-:S07]  /*0060*/  IMAD.WIDE R6, R3, 0x4, R6 ;  /* 0x0000000403067825 */ /* 0x001fce00078e0206 */
[----:B------:R-:W0:Y:S01]  /*0070*/  LDC.64 R4, c[0x0][0x398] ;  /* 0x0000e600ff047b82 */ /* 0x000e220000000a00 */
[----:B-1----:R-:W3:Y:S01]  /*0080*/  LDG.E R7, desc[UR4][R6.64] ;  /* 0x0000000406077981 */ /* 0x002ee2000c1e1900 */
[----:B------:R-:W-:Y:S01]  /*0090*/  BSSY.RECONVERGENT B0, `(.L_x_445) ;  /* 0x0000048000007945 */ /* 0x000fe20003800200 */
[----:B------:R-:W2:Y:S02]  /*00a0*/  S2R R3, SR_TID.X ;  /* 0x0000000000037919 */ /* 0x000ea40000002100 */
[----:B--2---:R-:W-:Y:S01]  /*00b0*/  IMAD R0, R0, UR6, R3 ;  /* 0x0000000600007c24 */ /* 0x004fe2000f8e0203 */
[----:B------:R-:W-:-:S03]  /*00c0*/  CS2R R2, SRZ ;  /* 0x0000000000027805 */ /* 0x000fc6000001ff00 */
[C---:B0-----:R-:W-:Y:S01]  /*00d0*/  IMAD.WIDE R4, R0.reuse, 0x8, R4 ;  /* 0x0000000800047825 */ /* 0x041fe200078e0204 */
[----:B---3--:R-:W-:-:S13]  /*00e0*/  ISETP.GE.AND P0, PT, R0, R7, PT ;  /* 0x000000070000720c */ /* 0x008fda0003f06270 */
[----:B------:R-:W-:Y:S05]  /*00f0*/  @P0 BRA `(.L_x_446) ;  /* 0x0000000400040947 */ /* 0x000fea0003800000 */
[----:B------:R-:W-:Y:S01]  /*0100*/  ISETP.GE.AND P0, PT, R0, RZ, PT ;  /* 0x000000ff0000720c */ /* 0x000fe20003f06270 */
[----:B------:R0:W5:-:S12]  /*0110*/  LDG.E.64 R2, desc[UR4][R4.64] ;  /* 0x0000000404027981 */ /* 0x000158000c1e1b00 */
[----:B------:R-:W1:Y:S02]  /*0120*/  @!P0 LDC.64 R10, c[0x0][0x3b0] ;  /* 0x0000ec00ff0a8b82 */ /* 0x000e640000000a00 */
[----:B-1----:R0:W5:Y:S01]  /*0130*/  @!P0 LDG.E R6, desc[UR4][R10.64+-0x4] ;  /* 0xfffffc040a068981 */ /* 0x002162000c1e1900 */
[----:B------:R-:W-:Y:S01]  /*0140*/  BSSY.RECONVERGENT B1, `(.L_x_447) ;  /* 0x0000016000017945 */ /* 0x000fe20003800200 */
[----:B------:R-:W-:Y:S02]  /*0150*/  @!P0 IMAD.MOV.U32 R8, RZ, RZ, -0x1 ;  /* 0xffffffffff088424 */ /* 0x000fe400078e00ff */
[----:B------:R-:W-:Y:S01]  /*0160*/  @!P0 IMAD.MOV.U32 R9, RZ, RZ, -0x1 ;  /* 0xffffffffff098424 */ /* 0x000fe200078e00ff */
[----:B------:R-:W-:Y:S06]  /*0170*/  @!P0 BRA `(.L_x_448) ;  /* 0x0000000000488947 */ /* 0x000fec0003800000 */
[----:B0-----:R-:W0:Y:S01]  /*0180*/  LDC.64 R10, c[0x0][0x3b0] ;  /* 0x0000ec00ff0a7b82 */ /* 0x001e220000000a00 */
[----:B------:R-:W-:Y:S01]  /*0190*/  BSSY.RECONVERGENT B2, `(.L_x_448) ;  /* 0x0000010000027945 */ /* 0x000fe20003800200 */
[----:B------:R-:W-:Y:S01]  /*01a0*/  MOV R13, 0xffffffff ;  /* 0xffffffff000d7802 */ /* 0x000fe20000000f00 */
[----:B------:R-:W-:-:S07]  /*01b0*/  IMAD.MOV.U32 R15, RZ, RZ, RZ ;  /* 0x000000ffff0f7224 */ /* 0x000fce00078e00ff */
.L_x_451:
[----:B------:R-:W-:Y:S01]  /*01c0*/  BSSY.RECONVERGENT B3, `(.L_x_449) ;  /* 0x0000007000037945 */ /* 0x000fe20003800200 */
.L_x_450:
[----:B0-----:R-:W-:-:S05]  /*01d0*/  IMAD.WIDE R8, R13, 0x4, R10 ;  /* 0x000000040d087825 */ /* 0x001fca00078e020a */
[----:B-----5:R0:W2:Y:S02]  /*01e0*/  LDG.E R6, desc[UR4][R8.64+0x4] ;  /* 0x0000040408067981 */ /* 0x0200a4000c1e1900 */
[----:B0-----:R-:W-:-:S05]  /*01f0*/  VIADD R8, R13, 0x1 ;  /* 0x000000010d087836 */ /* 0x001fca0000000000 */
[----:B------:R-:W-:Y:S02]  /*0200*/  MOV R13, R8 ;  /* 0x00000008000d7202 */ /* 0x000fe40000000f00 */
[----:B--2---:R-:W-:-:S13]  /*0210*/  ISETP.NE.AND P0, PT, R6, -0x1, PT ;  /* 0xffffffff0600780c */ /* 0x004fda0003f05270 */
[----:B------:R-:W-:Y:S05]  /*0220*/  @!P0 BRA `(.L_x_450) ;  /* 0xfffffffc00e88947 */ /* 0x000fea000383ffff */
[----:B------:R-:W-:Y:S05]  /*0230*/  BSYNC.RECONVERGENT B3 ;  /* 0x0000000000037941 */ /* 0x000fea0003800200 */
.L_x_449:
[C---:B------:R-:W-:Y:S01]  /*0240*/  ISETP.NE.AND P0, PT, R15.reuse, R0, PT ;  /* 0x000000000f00720c */ /* 0x040fe20003f05270 */
[----:B------:R-:W-:Y:S01]  /*0250*/  VIADD R15, R15, 0x1 ;  /* 0x000000010f0f7836 */ /* 0x000fe20000000000 */
[----:B------:R-:W-:Y:S02]  /*0260*/  SHF.R.S32.HI R9, RZ, 0x1f, R8 ;  /* 0x0000001fff097819 */ /* 0x000fe40000011408 */
[----:B------:R-:W-:-:S09]  /*0270*/  MOV R13, R8 ;  /* 0x00000008000d7202 */ /* 0x000fd20000000f00 */
[----:B------:R-:W-:Y:S05]  /*0280*/  @P0 BRA `(.L_x_451) ;  /* 0xfffffffc00cc0947 */ /* 0x000fea000383ffff */
[----:B------:R-:W-:Y:S05]  /*0290*/  BSYNC.RECONVERGENT B2 ;  /* 0x0000000000027941 */ /* 0x000fea0003800200 */
.L_x_448:
[----:B------:R-:W-:Y:S05]  /*02a0*/  BSYNC.RECONVERGENT B1 ;  /* 0x0000000000017941 */ /* 0x000fea0003800200 */
.L_x_447:
[----:B0-----:R-:W0:Y:S01]  /*02b0*/  LDC.64 R10, c[0x0][0x3c0] ;  /* 0x0000f000ff0a7b82 */ /* 0x001e220000000a00 */
[----:B------:R-:W1:Y:S01]  /*02c0*/  LDCU.64 UR8, c[0x0][0x380] ;  /* 0x00007000ff0877ac */ /* 0x000e620008000a00 */
[----:B------:R-:W2:Y:S06]  /*02d0*/  LDCU.64 UR6, c[0x0][0x3b0] ;  /* 0x00007600ff0677ac */ /* 0x000eac0008000a00 */
[----:B------:R-:W3:Y:S01]  /*02e0*/  LDC.64 R12, c[0x0][0x388] ;  /* 0x0000e200ff0c7b82 */ /* 0x000ee20000000a00 */
[----:B-----5:R-:W-:Y:S01]  /*02f0*/  SHF.L.U32 R18, R2, 0x3, RZ ;  /* 0x0000000302127819 */ /* 0x020fe200000006ff */
[----:B------:R-:W4:Y:S01]  /*0300*/  LDCU.64 UR10, c[0x0][0x3a8] ;  /* 0x00007500ff0a77ac */ /* 0x000f220008000a00 */
[----:B0-----:R-:W-:-:S04]  /*0310*/  IMAD R6, R11, R10, R6 ;  /* 0x0000000a0b067224 */ /* 0x001fc800078e0206 */
[----:B------:R-:W-:-:S04]  /*0320*/  IMAD.SHL.U32 R21, R6, 0x2, RZ ;  /* 0x0000000206157824 */ /* 0x000fc800078e00ff */
[----:B---3--:R-:W-:-:S05]  /*0330*/  IMAD.WIDE R20, R21, 0x4, R12 ;  /* 0x0000000415147825 */ /* 0x008fca00078e020c */
[----:B------:R-:W3:Y:S01]  /*0340*/  LDG.E R19, desc[UR4][R20.64] ;  /* 0x0000000414137981 */ /* 0x000ee2000c1e1900 */
[----:B------:R-:W-:Y:S02]  /*0350*/  SHF.L.U64.HI R6, R2, 0x3, R3 ;  /* 0x0000000302067819 */ /* 0x000fe40000010203 */
[----:B-1----:R-:W-:Y:S02]  /*0360*/  IADD3 R16, P1, PT, R18, UR8, RZ ;  /* 0x0000000812107c10 */ /* 0x002fe4000ff3e0ff */
[----:B--2---:R-:W-:Y:S02]  /*0370*/  LEA R14, P0, R8, UR6, 0x2 ;  /* 0x00000006080e7c11 */ /* 0x004fe4000f8010ff */
[----:B------:R-:W-:Y:S01]  /*0380*/  IADD3.X R17, PT, PT, R6, UR9, RZ, P1, !PT ;  /* 0x0000000906117c10 */ /* 0x000fe20008ffe4ff */
[----:B------:R-:W0:Y:S01]  /*0390*/  LDCU.64 UR8, c[0x0][0x390] ;  /* 0x00007200ff0877ac */ /* 0x000e220008000a00 */
[----:B------:R-:W-:Y:S01]  /*03a0*/  LEA.HI.X R15, R8, UR7, R9, 0x2, P0 ;  /* 0x00000007080f7c11 */ /* 0x000fe200080f1409 */
[----:B------:R-:W1:Y:S02]  /*03b0*/  LDCU UR7, c[0x0][0x3d0] ;  /* 0x00007a00ff0777ac */ /* 0x000e640008000800 */
[----:B---3--:R2:W-:Y:S04]  /*03c0*/  STG.E desc[UR4][R16.64], R19 ;  /* 0x0000001310007986 */ /* 0x0085e8000c101904 */
[----:B------:R-:W3:Y:S02]  /*03d0*/  LDG.E R22, desc[UR4][R14.64] ;  /* 0x000000040e167981 */ /* 0x000ee4000c1e1900 */
[----:B---3--:R-:W-:-:S04]  /*03e0*/  IMAD R22, R11, R10, R22 ;  /* 0x0000000a0b167224 */ /* 0x008fc800078e0216 */
[----:B------:R-:W-:-:S04]  /*03f0*/  IMAD.SHL.U32 R21, R22, 0x2, RZ ;  /* 0x0000000216157824 */ /* 0x000fc800078e00ff */
[----:B------:R-:W-:-:S06]  /*0400*/  IMAD.WIDE R20, R21, 0x4, R12 ;  /* 0x0000000415147825 */ /* 0x000fcc00078e020c */
[----:B------:R-:W3:Y:S01]  /*0410*/  LDG.E R21, desc[UR4][R20.64+0x4] ;  /* 0x0000040414157981 */ /* 0x000ee2000c1e1900 */
[----:B-1----:R-:W-:Y:S02]  /*0420*/  USHF.R.S32.HI UR6, URZ, 0x1f, UR7 ;  /* 0x0000001fff067899 */ /* 0x002fe40008011407 */
[----:B--2---:R-:W-:Y:S01]  /*0430*/  IMAD R19, R3, UR7, RZ ;  /* 0x0000000703137c24 */ /* 0x004fe2000f8e02ff */
[----:B---3--:R4:W-:Y:S04]  /*0440*/  STG.E desc[UR4][R16.64+0x4], R21 ;  /* 0x0000041510007986 */ /* 0x0089e8000c101904 */
[----:B------:R-:W2:Y:S01]  /*0450*/  LDG.E R22, desc[UR4][R14.64] ;  /* 0x000000040e167981 */ /* 0x000ea2000c1e1900 */
[----:B------:R-:W-:Y:S01]  /*0460*/  IMAD.WIDE.U32 R12, R2, UR7, RZ ;  /* 0x00000007020c7c25 */ /* 0x000fe2000f8e00ff */
[----:B0-----:R-:W-:-:S03]  /*0470*/  IADD3 R18, P0, PT, R18, UR8, RZ ;  /* 0x0000000812127c10 */ /* 0x001fc6000ff1e0ff */
[----:B------:R-:W-:Y:S01]  /*0480*/  IMAD R19, R2, UR6, R19 ;  /* 0x0000000602137c24 */ /* 0x000fe2000f8e0213 */
[----:B----4-:R-:W-:-:S04]  /*0490*/  LEA R16, P1, R8, UR10, 0x3 ;  /* 0x0000000a08107c11 */ /* 0x010fc8000f8218ff */
[----:B------:R-:W-:Y:S02]  /*04a0*/  IADD3 R13, PT, PT, R13, R19, RZ ;  /* 0x000000130d0d7210 */ /* 0x000fe40007ffe0ff */
[----:B------:R-:W-:Y:S02]  /*04b0*/  IADD3.X R19, PT, PT, R6, UR9, RZ, P0, !PT ;  /* 0x0000000906137c10 */ /* 0x000fe400087fe4ff */
[----:B------:R-:W-:Y:S01]  /*04c0*/  LEA.HI.X R17, R8, UR11, R9, 0x3, P1 ;  /* 0x0000000b08117c11 */ /* 0x000fe200088f1c09 */
[----:B--2---:R-:W-:-:S05]  /*04d0*/  IMAD R10, R11, R10, R22 ;  /* 0x0000000a0b0a7224 */ /* 0x004fca00078e0216 */
[----:B------:R-:W-:-:S05]  /*04e0*/  SHF.R.S32.HI R11, RZ, 0x1f, R10 ;  /* 0x0000001fff0b7819 */ /* 0x000fca000001140a */
[----:B------:R0:W-:Y:S04]  /*04f0*/  STG.E.64 desc[UR4][R18.64], R10 ;  /* 0x0000000a12007986 */ /* 0x0001e8000c101b04 */
[----:B------:R0:W-:Y:S02]  /*0500*/  STG.E.64 desc[UR4][R16.64], R12 ;  /* 0x0000000c10007986 */ /* 0x0001e4000c101b04 */
.L_x_446:
[----:B------:R-:W-:Y:S05]  /*0510*/  BSYNC.RECONVERGENT B0 ;  /* 0x0000000000007941 */ /* 0x000fea0003800200 */
.L_x_445:
[----:B------:R-:W1:Y:S01]  /*0520*/  LDCU UR6, c[0x0][0x3c8] ;  /* 0x00007900ff0677ac */ /* 0x000e620008000800 */
[----:B0-----:R-:W-:-:S05]  /*0530*/  IMAD.IADD R13, R0, 0x1, R7 ;  /* 0x00000001000d7824 */ /* 0x001fca00078e0207 */
[----:B-1----:R-:W-:-:S13]  /*0540*/  ISETP.GE.AND P0, PT, R13, UR6, PT ;  /* 0x000000060d007c0c */ /* 0x002fda000bf06270 */
[C---:B------:R-:W-:Y:S01]  /*0550*/  @!P0 IMAD.WIDE R8, R7.reuse, 0x8, R4 ;  /* 0x0000000807088825 */ /* 0x040fe200078e0204 */
[----:B------:R-:W0:Y:S05]  /*0560*/  @!P0 LDC.64 R10, c[0x0][0x3a0] ;  /* 0x0000e800ff0a8b82 */ /* 0x000e2a0000000a00 */
[----:B------:R-:W2:Y:S01]  /*0570*/  @!P0 LDG.E.64 R8, desc[UR4][R8.64] ;  /* 0x0000000408088981 */ /* 0x000ea2000c1e1b00 */
[----:B------:R-:W-:-:S04]  /*0580*/  IADD3 R15, PT, PT, -R7, UR6, RZ ;  /* 0x00000006070f7c10 */ /* 0x000fc8000fffe1ff */
[----:B------:R-:W-:-:S04]  /*0590*/  IADD3 R0, PT, PT, R0, R15, RZ ;  /* 0x0000000f00007210 */ /* 0x000fc80007ffe0ff */
[----:B------:R-:W-:Y:S01]  /*05a0*/  ISETP.GE.AND P1, PT, R0, UR6, PT ;  /* 0x0000000600007c0c */ /* 0x000fe2000bf26270 */
[----:B0-----:R-:W-:-:S05]  /*05b0*/  @!P0 IMAD.WIDE R6, R13, 0x8, R10 ;  /* 0x000000080d068825 */ /* 0x001fca00078e020a */
[----:B--2---:R0:W-:Y:S04]  /*05c0*/  @!P0 STG.E.64 desc[UR4][R6.64], R8 ;  /* 0x0000000806008986 */ /* 0x0041e8000c101b04 */
[----:B------:R0:W-:Y:S03]  /*05d0*/  @!P0 STG.E.64 desc[UR4][R4.64], R8 ;  /* 0x0000000804008986 */ /* 0x0001e6000c101b04 */
[----:B------:R-:W-:Y:S05]  /*05e0*/  @P1 EXIT ;  /* 0x000000000000194d */ /* 0x000fea0003800000 */
[----:B0-----:R-:W-:-:S05]  /*05f0*/  IMAD.WIDE R4, R15, 0x8, R4 ;  /* 0x000000080f047825 */ /* 0x001fca00078e0204 */
[----:B------:R-:W-:Y:S01]  /*0600*/  STG.E.64 desc[UR4][R4.64], R2 ;  /* 0x0000000204007986 */ /* 0x000fe2000c101b04 */
[----:B------:R-:W-:Y:S05]  /*0610*/  EXIT ;  /* 0x000000000000794d */ /* 0x000fea0003800000 */
.L_x_452:
        /* <DEDUP_REMOVED lines=14> */
.L_x_475:


//--------------------- .text._Z10prefix_sumPiS_i --------------------------
	.section	.text._Z10prefix_sumPiS_i,"ax",@progbits
	.align	128
        .global         _Z10prefix_sumPiS_i
        .type           _Z10prefix_sumPiS_i,@function
        .size           _Z10prefix_sumPiS_i,(.L_x_476 - _Z10prefix_sumPiS_i)
        .other          _Z10prefix_sumPiS_i,@"STO_CUDA_ENTRY STV_DEFAULT"
_Z10prefix_sumPiS_i:
.text._Z10prefix_sumPiS_i:
[----:B------:R-:W-:Y:S01]  /*0000*/  LDC R1, c[0x0][0x37c] ;  /* 0x0000df00ff017b82 */ /* 0x000fe20000000800 */
[----:B------:R-:W0:Y:S07]  /*0010*/  S2R R0, SR_TID.X ;  /* 0x0000000000007919 */ /* 0x000e2e0000002100 */
[----:B------:R-:W0:Y:S02]  /*0020*/  S2UR UR4, SR_CTAID.X ;  /* 0x00000000000479c3 */ /* 0x000e240000002500 */
[----:B0-----:R-:W-:-:S13]  /*0030*/  LOP3.LUT P0, RZ, R0, UR4, RZ, 0xfc, !PT ;  /* 0x0000000400ff7c12 */ /* 0x001fda000f80fcff */
[----:B------:R-:W-:Y:S05]  /*0040*/  @P0 EXIT ;  /* 0x000000000000094d */ /* 0x000fea0003800000 */
[----:B------:R-:W0:Y:S01]  /*0050*/  LDC R6, c[0x0][0x390] ;  /* 0x0000e400ff067b82 */ /* 0x000e220000000800 */
[----:B------:R-:W1:Y:S07]  /*0060*/  LDCU.64 UR4, c[0x0][0x358] ;  /* 0x00006b00ff0477ac */ /* 0x000e6e0008000a00 */
[----:B------:R-:W1:Y:S01]  /*0070*/  LDC.64 R2, c[0x0][0x388] ;  /* 0x0000e200ff027b82 */ /* 0x000e620000000a00 */
[----:B0-----:R-:W-:Y:S01]  /*0080*/  ISETP.GE.AND P0, PT, R6, 0x2, PT ;  /* 0x000000020600780c */ /* 0x001fe20003f06270 */
[----:B-1----:R0:W-:-:S12]  /*0090*/  STG.E desc[UR4][R2.64], RZ ;  /* 0x000000ff02007986 */ /* 0x0021d8000c101904 */
[----:B------:R-:W-:Y:S05]  /*00a0*/  @!P0 EXIT ;  /* 0x000000000000894d */ /* 0x000fea0003800000 */
[----:B0-----:R-:W0:Y:S01]  /*00b0*/  LDC.64 R2, c[0x0][0x380] ;  /* 0x0000e000ff027b82 */ /* 0x001e220000000a00 */
[C---:B------:R-:W-:Y:S01]  /*00c0*/  VIADD R0, R6.reuse, 0xfffffffe ;  /* 0xfffffffe06007836 */ /* 0x040fe20000000000 */
[----:B------:R-:W-:-:S04]  /*00d0*/  IADD3 R6, PT, PT, R6, -0x1, RZ ;  /* 0xffffffff06067810 */ /* 0x000fc80007ffe0ff */
[----:B------:R-:W-:Y:S01]  /*00e0*/  ISETP.GE.U32.AND P0, PT, R0, 0xf, PT ;  /* 0x0000000f0000780c */ /* 0x000fe20003f06070 */
[----:B------:R-:W-:Y:S01]  /*00f0*/  IMAD.MOV.U32 R0, RZ, RZ, 0x1 ;  /* 0x00000001ff007424 */ /* 0x000fe200078e00ff */
[----:B------:R-:W1:Y:S01]  /*0100*/  LDC.64 R4, c[0x0][0x388] ;  /* 0x0000e200ff047b82 */ /* 0x000e620000000a00 */
[----:B------:R-:W-:-:S10]  /*0110*/  LOP3.LUT R14, R6, 0xf, RZ, 0xc0, !PT ;  /* 0x0000000f060e7812 */ /* 0x000fd400078ec0ff */
[----:B------:R-:W-:Y:S05]  /*0120*/  @!P0 BRA `(.L_x_453) ;  /* 0x0000000400248947 */ /* 0x000fea0003800000 */
[----:B------:R-:W-:Y:S02]  /*0130*/  HFMA2 R10, -RZ, RZ, 0, 1.9073486328125e-06 ;  /* 0x00000020ff0a7431 */ /* 0x000fe400000001ff */
[----:B------:R-:W-:Y:S01]  /*0140*/  IMAD.MOV.U32 R11, RZ, RZ, 0x0 ;  /* 0x00000000ff0b7424 */ /* 0x000fe200078e00ff */
[----:B------:R-:W-:Y:S02]  /*0150*/  LOP3.LUT R7, R6, 0xfffffff0, RZ, 0xc0, !PT ;  /* 0xfffffff006077812 */ /* 0x000fe400078ec0ff */
[----:B------:R-:W-:-:S03]  /*0160*/  MOV R0, RZ ;  /* 0x000000ff00007202 */ /* 0x000fc60000000f00 */
[----:B------:R-:W-:Y:S02]  /*0170*/  IMAD.MOV R7, RZ, RZ, -R7 ;  /* 0x000000ffff077224 */ /* 0x000fe400078e0a07 */
[----:B-1----:R-:W-:-:S04]  /*0180*/  IMAD.WIDE.U32 R8, R4, 0x1, R10 ;  /* 0x0000000104087825 */ /* 0x002fc800078e000a */
[----:B0-----:R-:W-:Y:S01]  /*0190*/  IMAD.WIDE.U32 R10, R2, 0x1, R10 ;  /* 0x00000001020a7825 */ /* 0x001fe200078e000a */
[----:B------:R-:W-:-:S03]  /*01a0*/  IADD3 R13, PT, PT, R9, R5, RZ ;  /* 0x00000005090d7210 */ /* 0x000fc60007ffe0ff */
[----:B------:R-:W-:Y:S01]  /*01b0*/  IMAD.MOV.U32 R12, RZ, RZ, R8 ;  /* 0x000000ffff0c7224 */ /* 0x000fe200078e0008 */
[----:B------:R-:W-:Y:S01]  /*01c0*/  IADD3 R15, PT, PT, R11, R3, RZ ;  /* 0x000000030b0f7210 */ /* 0x000fe20007ffe0ff */
[----:B------:R-:W-:-:S07]  /*01d0*/  IMAD.MOV.U32 R16, RZ, RZ, R10 ;  /* 0x000000ffff107224 */ /* 0x000fce00078e000a */
.L_x_454:
[----:B------:R-:W-:Y:S01]  /*01e0*/  MOV R8, R16 ;  /* 0x0000001000087202 */ /* 0x000fe20000000f00 */
[----:B------:R-:W-:Y:S01]  /*01f0*/  IMAD.MOV.U32 R9, RZ, RZ, R15 ;  /* 0x000000ffff097224 */ /* 0x000fe200078e000f */
[----:B-1----:R-:W-:Y:S01]  /*0200*/  MOV R10, R12 ;  /* 0x0000000c000a7202 */ /* 0x002fe20000000f00 */
[----:B------:R-:W-:-:S03]  /*0210*/  IMAD.MOV.U32 R11, RZ, RZ, R13 ;  /* 0x000000ffff0b7224 */ /* 0x000fc600078e000d */
[----:B------:R-:W2:Y:S04]  /*0220*/  LDG.E R13, desc[UR4][R8.64+-0x20] ;  /* 0xffffe004080d7981 */ /* 0x000ea8000c1e1900 */
[----:B------:R-:W2:Y:S02]  /*0230*/  LDG.E R12, desc[UR4][R10.64+-0x20] ;  /* 0xffffe0040a0c7981 */ /* 0x000ea4000c1e1900 */
[----:B--2---:R-:W-:-:S05]  /*0240*/  IADD3 R13, PT, PT, R12, R13, RZ ;  /* 0x0000000d0c0d7210 */ /* 0x004fca0007ffe0ff */
[----:B------:R0:W-:Y:S04]  /*0250*/  STG.E desc[UR4][R10.64+-0x1c], R13 ;  /* 0xffffe40d0a007986 */ /* 0x0001e8000c101904 */
[----:B------:R-:W2:Y:S02]  /*0260*/  LDG.E R12, desc[UR4][R8.64+-0x1c] ;  /* 0xffffe404080c7981 */ /* 0x000ea4000c1e1900 */
[----:B--2---:R-:W-:-:S05]  /*0270*/  IMAD.IADD R15, R13, 0x1, R12 ;  /* 0x000000010d0f7824 */ /* 0x004fca00078e020c */
[----:B------:R1:W-:Y:S04]  /*0280*/  STG.E desc[UR4][R10.64+-0x18], R15 ;  /* 0xffffe80f0a007986 */ /* 0x0003e8000c101904 */
[----:B------:R-:W2:Y:S02]  /*0290*/  LDG.E R12, desc[UR4][R8.64+-0x18] ;  /* 0xffffe804080c7981 */ /* 0x000ea4000c1e1900 */
[----:B--2---:R-:W-:-:S05]  /*02a0*/  IADD3 R17, PT, PT, R15, R12, RZ ;  /* 0x0000000c0f117210 */ /* 0x004fca0007ffe0ff */
[----:B------:R2:W-:Y:S04]  /*02b0*/  STG.E desc[UR4][R10.64+-0x14], R17 ;  /* 0xffffec110a007986 */ /* 0x0005e8000c101904 */
[----:B------:R-:W3:Y:S02]  /*02c0*/  LDG.E R12, desc[UR4][R8.64+-0x14] ;  /* 0xffffec04080c7981 */ /* 0x000ee4000c1e1900 */
[----:B---3--:R-:W-:-:S05]  /*02d0*/  IMAD.IADD R19, R17, 0x1, R12 ;  /* 0x0000000111137824 */ /* 0x008fca00078e020c */
[----:B------:R3:W-:Y:S04]  /*02e0*/  STG.E desc[UR4][R10.64+-0x10], R19 ;  /* 0xfffff0130a007986 */ /* 0x0007e8000c101904 */
[----:B------:R-:W0:Y:S02]  /*02f0*/  LDG.E R12, desc[UR4][R8.64+-0x10] ;  /* 0xfffff004080c7981 */ /* 0x000e24000c1e1900 */
[----:B0-----:R-:W-:-:S05]  /*0300*/  IADD3 R13, PT, PT, R19, R12, RZ ;  /* 0x0000000c130d7210 */ /* 0x001fca0007ffe0ff */
[----:B------:R0:W-:Y:S04]  /*0310*/  STG.E desc[UR4][R10.64+-0xc], R13 ;  /* 0xfffff40d0a007986 */ /* 0x0001e8000c101904 */
[----:B------:R-:W1:Y:S02]  /*0320*/  LDG.E R12, desc[UR4][R8.64+-0xc] ;  /* 0xfffff404080c7981 */ /* 0x000e64000c1e1900 */
[----:B-1----:R-:W-:-:S05]  /*0330*/  IMAD.IADD R15, R13, 0x1, R12 ;  /* 0x000000010d0f7824 */ /* 0x002fca00078e020c */
        /* <DEDUP_REMOVED lines=18> */
[----:B------:R-:W-:Y:S04]  /*0460*/  STG.E desc[UR4][R10.64+0x10], R19 ;  /* 0x000010130a007986 */ /* 0x000fe8000c101904 */
[----:B------:R-:W0:Y:S02]  /*0470*/  LDG.E R12, desc[UR4][R8.64+0x10] ;  /* 0x00001004080c7981 */ /* 0x000e24000c1e1900 */
[----:B0-----:R-:W-:-:S05]  /*0480*/  IADD3 R13, PT, PT, R19, R12, RZ ;  /* 0x0000000c130d7210 */ /* 0x001fca0007ffe0ff */
[----:B------:R-:W-:Y:S04]  /*0490*/  STG.E desc[UR4][R10.64+0x14], R13 ;  /* 0x0000140d0a007986 */ /* 0x000fe8000c101904 */
[----:B------:R-:W1:Y:S02]  /*04a0*/  LDG.E R12, desc[UR4][R8.64+0x14] ;  /* 0x00001404080c7981 */ /* 0x000e64000c1e1900 */
[----:B-1----:R-:W-:-:S05]  /*04b0*/  IMAD.IADD R15, R13, 0x1, R12 ;  /* 0x000000010d0f7824 */ /* 0x002fca00078e020c */
[----:B------:R0:W-:Y:S04]  /*04c0*/  STG.E desc[UR4][R10.64+0x18], R15 ;  /* 0x0000180f0a007986 */ /* 0x0001e8000c101904 */
[----:B------:R-:W2:Y:S01]  /*04d0*/  LDG.E R12, desc[UR4][R8.64+0x18] ;  /* 0x00001804080c7981 */ /* 0x000ea2000c1e1900 */
[----:B------:R-:W-:Y:S02]  /*04e0*/  IADD3 R7, PT, PT, R7, 0x10, RZ ;  /* 0x0000001007077810 */ /* 0x000fe40007ffe0ff */
[----:B--2---:R-:W-:-:S05]  /*04f0*/  IADD3 R17, PT, PT, R15, R12, RZ ;  /* 0x0000000c0f117210 */ /* 0x004fca0007ffe0ff */
[----:B------:R1:W-:Y:S04]  /*0500*/  STG.E desc[UR4][R10.64+0x1c], R17 ;  /* 0x00001c110a007986 */ /* 0x0003e8000c101904 */
[----:B------:R-:W2:Y:S01]  /*0510*/  LDG.E R12, desc[UR4][R8.64+0x1c] ;  /* 0x00001c04080c7981 */ /* 0x000ea2000c1e1900 */
[----:B------:R-:W-:Y:S02]  /*0520*/  ISETP.NE.AND P0, PT, R7, RZ, PT ;  /* 0x000000ff0700720c */ /* 0x000fe40003f05270 */
[----:B------:R-:W-:Y:S01]  /*0530*/  IADD3 R16, P1, PT, R8, 0x40, RZ ;  /* 0x0000004008107810 */ /* 0x000fe20007f3e0ff */
[----:B------:R-:W-:-:S04]  /*0540*/  VIADD R0, R0, 0x10 ;  /* 0x0000001000007836 */ /* 0x000fc80000000000 */
[----:B0-----:R-:W-:Y:S02]  /*0550*/  IMAD.X R15, RZ, RZ, R9, P1 ;  /* 0x000000ffff0f7224 */ /* 0x001fe400008e0609 */
[----:B--2---:R-:W-:Y:S01]  /*0560*/  IMAD.IADD R19, R17, 0x1, R12 ;  /* 0x0000000111137824 */ /* 0x004fe200078e020c */
[----:B------:R-:W-:-:S04]  /*0570*/  IADD3 R12, P2, PT, R10, 0x40, RZ ;  /* 0x000000400a0c7810 */ /* 0x000fc80007f5e0ff */
[----:B------:R1:W-:Y:S01]  /*0580*/  STG.E desc[UR4][R10.64+0x20], R19 ;  /* 0x000020130a007986 */ /* 0x0003e2000c101904 */
[----:B------:R-:W-:Y:S01]  /*0590*/  IADD3.X R13, PT, PT, RZ, R11, RZ, P2, !PT ;  /* 0x0000000bff0d7210 */ /* 0x000fe200017fe4ff */
[----:B------:R-:W-:Y:S07]  /*05a0*/  @P0 BRA `(.L_x_454) ;  /* 0xfffffffc000c0947 */ /* 0x000fee000383ffff */
[----:B------:R-:W-:-:S07]  /*05b0*/  IADD3 R0, PT, PT, R0, 0x1, RZ ;  /* 0x0000000100007810 */ /* 0x000fce0007ffe0ff */
.L_x_453:
[----:B------:R-:W-:-:S13]  /*05c0*/  ISETP.NE.AND P0, PT, R14, RZ, PT ;  /* 0x000000ff0e00720c */ /* 0x000fda0003f05270 */
[----:B------:R-:W-:Y:S05]  /*05d0*/  @!P0 EXIT ;  /* 0x000000000000894d */ /* 0x000fea0003800000 */
[----:B------:R-:W-:Y:S02]  /*05e0*/  ISETP.GE.U32.AND P0, PT, R14, 0x8, PT ;  /* 0x000000080e00780c */ /* 0x000fe40003f06070 */
[----:B------:R-:W-:-:S04]  /*05f0*/  LOP3.LUT R7, R6, 0x7, RZ, 0xc0, !PT ;  /* 0x0000000706077812 */ /* 0x000fc800078ec0ff */
[----:B------:R-:W-:-:S07]  /*0600*/  ISETP.NE.AND P1, PT, R7, RZ, PT ;  /* 0x000000ff0700720c */ /* 0x000fce0003f25270 */
[----:B------:R-:W-:Y:S06]  /*0610*/  @!P0 BRA `(.L_x_455) ;  /* 0x0000000000c48947 */ /* 0x000fec0003800000 */
[----:B------:R-:W2:Y:S08]  /*0620*/  LDC.64 R8, c[0x0][0x380] ;  /* 0x0000e000ff087b82 */ /* 0x000eb00000000a00 */
[----:B------:R-:W3:Y:S01]  /*0630*/  LDC.64 R14, c[0x0][0x388] ;  /* 0x0000e200ff0e7b82 */ /* 0x000ee20000000a00 */
[----:B--2---:R-:W-:-:S05]  /*0640*/  IMAD.WIDE R8, R0, 0x4, R8 ;  /* 0x0000000400087825 */ /* 0x004fca00078e0208 */
[----:B-1----:R-:W2:Y:S01]  /*0650*/  LDG.E R17, desc[UR4][R8.64+-0x4] ;  /* 0xfffffc0408117981 */ /* 0x002ea2000c1e1900 */
[----:B---3--:R-:W-:-:S05]  /*0660*/  IMAD.WIDE R10, R0, 0x4, R14 ;  /* 0x00000004000a7825 */ /* 0x008fca00078e020e */
[----:B------:R-:W2:Y:S01]  /*0670*/  LDG.E R16, desc[UR4][R10.64+-0x4] ;  /* 0xfffffc040a107981 */ /* 0x000ea2000c1e1900 */
[----:B------:R-:W-:-:S04]  /*0680*/  IMAD.WIDE.U32 R12, R0, 0x4, R14 ;  /* 0x00000004000c7825 */ /* 0x000fc800078e000e */
[----:B--2---:R-:W-:-:S05]  /*0690*/  IMAD.IADD R21, R16, 0x1, R17 ;  /* 0x0000000110157824 */ /* 0x004fca00078e0211 */
[----:B------:R1:W-:Y:S04]  /*06a0*/  STG.E desc[UR4][R12.64], R21 ;  /* 0x000000150c007986 */ /* 0x0003e8000c101904 */
[----:B------:R-:W2:Y:S01]  /*06b0*/  LDG.E R18, desc[UR4][R8.64] ;  /* 0x0000000408127981 */ /* 0x000ea2000c1e1900 */
[----:B------:R-:W-:-:S05]  /*06c0*/  IADD3 R17, PT, PT, R0, 0x1, RZ ;  /* 0x0000000100117810 */ /* 0x000fca0007ffe0ff */
[----:B------:R-:W-:-:S04]  /*06d0*/  IMAD.WIDE.U32 R16, R17, 0x4, R14 ;  /* 0x0000000411107825 */ /* 0x000fc800078e000e */
[----:B--2---:R-:W-:-:S05]  /*06e0*/  IMAD.IADD R23, R21, 0x1, R18 ;  /* 0x0000000115177824 */ /* 0x004fca00078e0212 */
[----:B------:R2:W-:Y:S04]  /*06f0*/  STG.E desc[UR4][R16.64], R23 ;  /* 0x0000001710007986 */ /* 0x0005e8000c101904 */
[----:B------:R-:W3:Y:S04]  /*0700*/  LDG.E R20, desc[UR4][R10.64+0x4] ;  /* 0x000004040a147981 */ /* 0x000ee8000c1e1900 */
[----:B------:R-:W3:Y:S01]  /*0710*/  LDG.E R25, desc[UR4][R8.64+0x4] ;  /* 0x0000040408197981 */ /* 0x000ee2000c1e1900 */
[----:B------:R-:W-:-:S05]  /*0720*/  IADD3 R19, PT, PT, R0, 0x2, RZ ;  /* 0x0000000200137810 */ /* 0x000fca0007ffe0ff */
[----:B------:R-:W-:-:S04]  /*0730*/  IMAD.WIDE.U32 R18, R19, 0x4, R14 ;  /* 0x0000000413127825 */ /* 0x000fc800078e000e */
[----:B---3--:R-:W-:-:S05]  /*0740*/  IMAD.IADD R25, R20, 0x1, R25 ;  /* 0x0000000114197824 */ /* 0x008fca00078e0219 */
[----:B------:R3:W-:Y:S04]  /*0750*/  STG.E desc[UR4][R18.64], R25 ;  /* 0x0000001912007986 */ /* 0x0007e8000c101904 */
[----:B------:R-:W4:Y:S04]  /*0760*/  LDG.E R22, desc[UR4][R10.64+0x8] ;  /* 0x000008040a167981 */ /* 0x000f28000c1e1900 */
[----:B------:R-:W4:Y:S01]  /*0770*/  LDG.E R27, desc[UR4][R8.64+0x8] ;  /* 0x00000804081b7981 */ /* 0x000f22000c1e1900 */
[----:B-1----:R-:W-:-:S05]  /*0780*/  IADD3 R21, PT, PT, R0, 0x3, RZ ;  /* 0x0000000300157810 */ /* 0x002fca0007ffe0ff */
[----:B------:R-:W-:-:S04]  /*0790*/  IMAD.WIDE.U32 R20, R21, 0x4, R14 ;  /* 0x0000000415147825 */ /* 0x000fc800078e000e */
[----:B----4-:R-:W-:-:S05]  /*07a0*/  IMAD.IADD R27, R22, 0x1, R27 ;  /* 0x00000001161b7824 */ /* 0x010fca00078e021b */
[----:B------:R1:W-:Y:S04]  /*07b0*/  STG.E desc[UR4][R20.64], R27 ;  /* 0x0000001b14007986 */ /* 0x0003e8000c101904 */
[----:B------:R-:W4:Y:S04]  /*07c0*/  LDG.E R22, desc[UR4][R10.64+0xc] ;  /* 0x00000c040a167981 */ /* 0x000f28000c1e1900 */
[----:B--2---:R-:W4:Y:S01]  /*07d0*/  LDG.E R23, desc[UR4][R8.64+0xc] ;  /* 0x00000c0408177981 */ /* 0x004f22000c1e1900 */
[----:B------:R-:W-:-:S05]  /*07e0*/  IADD3 R17, PT, PT, R0, 0x4, RZ ;  /* 0x0000000400117810 */ /* 0x000fca0007ffe0ff */
[----:B------:R-:W-:-:S04]  /*07f0*/  IMAD.WIDE.U32 R16, R17, 0x4, R14 ;  /* 0x0000000411107825 */ /* 0x000fc800078e000e */
[----:B----4-:R-:W-:-:S05]  /*0800*/  IMAD.IADD R23, R22, 0x1, R23 ;  /* 0x0000000116177824 */ /* 0x010fca00078e0217 */
[----:B------:R2:W-:Y:S04]  /*0810*/  STG.E desc[UR4][R16.64], R23 ;  /* 0x0000001710007986 */ /* 0x0005e8000c101904 */
[----:B------:R-:W4:Y:S04]  /*0820*/  LDG.E R22, desc[UR4][R10.64+0x10] ;  /* 0x000010040a167981 */ /* 0x000f28000c1e1900 */
[----:B---3--:R-:W4:Y:S01]  /*0830*/  LDG.E R25, desc[UR4][R8.64+0x10] ;  /* 0x0000100408197981 */ /* 0x008f22000c1e1900 */
[----:B------:R-:W-:-:S05]  /*0840*/  IADD3 R19, PT, PT, R0, 0x5, RZ ;  /* 0x0000000500137810 */ /* 0x000fca0007ffe0ff */
[----:B------:R-:W-:-:S04]  /*0850*/  IMAD.WIDE.U32 R18, R19, 0x4, R14 ;  /* 0x0000000413127825 */ /* 0x000fc800078e000e */
[----:B----4-:R-:W-:-:S05]  /*0860*/  IMAD.IADD R25, R22, 0x1, R25 ;  /* 0x0000000116197824 */ /* 0x010fca00078e0219 */
[----:B------:R3:W-:Y:S04]  /*0870*/  STG.E desc[UR4][R18.64], R25 ;  /* 0x0000001912007986 */ /* 0x0007e8000c101904 */
[----:B-1----:R-:W4:Y:S04]  /*0880*/  LDG.E R20, desc[UR4][R10.64+0x14] ;  /* 0x000014040a147981 */ /* 0x002f28000c1e1900 */
[----:B------:R-:W4:Y:S01]  /*0890*/  LDG.E R27, desc[UR4][R8.64+0x14] ;  /* 0x00001404081b7981 */ /* 0x000f22000c1e1900 */
[----:B------:R-:W-:-:S05]  /*08a0*/  IADD3 R21, PT, PT, R0, 0x6, RZ ;  /* 0x0000000600157810 */ /* 0x000fca0007ffe0ff */
[----:B------:R-:W-:-:S04]  /*08b0*/  IMAD.WIDE.U32 R14, R21, 0x4, R14 ;  /* 0x00000004150e7825 */ /* 0x000fc800078e000e */
[----:B----4-:R-:W-:-:S05]  /*08c0*/  IMAD.IADD R27, R20, 0x1, R27 ;  /* 0x00000001141b7824 */ /* 0x010fca00078e021b */
[----:B------:R3:W-:Y:S04]  /*08d0*/  STG.E desc[UR4][R14.64], R27 ;  /* 0x0000001b0e007986 */ /* 0x0007e8000c101904 */
[----:B--2---:R-:W2:Y:S04]  /*08e0*/  LDG.E R16, desc[UR4][R10.64+0x18] ;  /* 0x000018040a107981 */ /* 0x004ea8000c1e1900 */
[----:B------:R-:W2:Y:S01]  /*08f0*/  LDG.E R17, desc[UR4][R8.64+0x18] ;  /* 0x0000180408117981 */ /* 0x000ea2000c1e1900 */
[----:B------:R-:W-:Y:S01]  /*0900*/  VIADD R0, R0, 0x8 ;  /* 0x0000000800007836 */ /* 0x000fe20000000000 */
[----:B--2---:R-:W-:-:S05]  /*0910*/  IADD3 R17, PT, PT, R16, R17, RZ ;  /* 0x0000001110117210 */ /* 0x004fca0007ffe0ff */
[----:B------:R3:W-:Y:S02]  /*0920*/  STG.E desc[UR4][R12.64+0x1c], R17 ;  /* 0x00001c110c007986 */ /* 0x0007e4000c101904 */
.L_x_455:
[----:B------:R-:W-:Y:S05]  /*0930*/  @!P1 EXIT ;  /* 0x000000000000994d */ /* 0x000fea0003800000 */
[----:B------:R-:W-:Y:S02]  /*0940*/  ISETP.GE.U32.AND P0, PT, R7, 0x4, PT ;  /* 0x000000040700780c */ /* 0x000fe40003f06070 */
[----:B------:R-:W-:-:S04]  /*0950*/  LOP3.LUT R6, R6, 0x3, RZ, 0xc0, !PT ;  /* 0x0000000306067812 */ /* 0x000fc800078ec0ff */
[----:B------:R-:W-:-:S07]  /*0960*/  ISETP.NE.AND P1, PT, R6, RZ, PT ;  /* 0x000000ff0600720c */ /* 0x000fce0003f25270 */
[----:B------:R-:W-:Y:S06]  /*0970*/  @!P0 BRA `(.L_x_456) ;  /* 0x0000000000648947 */ /* 0x000fec0003800000 */
[----:B-1----:R-:W1:Y:S08]  /*0980*/  LDC.64 R10, c[0x0][0x380] ;  /* 0x0000e000ff0a7b82 */ /* 0x002e700000000a00 */
[----:B---3--:R-:W2:Y:S01]  /*0990*/  LDC.64 R14, c[0x0][0x388] ;  /* 0x0000e200ff0e7b82 */ /* 0x008ea20000000a00 */
[----:B-1----:R-:W-:-:S05]  /*09a0*/  IMAD.WIDE R10, R0, 0x4, R10 ;  /* 0x00000004000a7825 */ /* 0x002fca00078e020a */
[----:B------:R-:W3:Y:S01]  /*09b0*/  LDG.E R16, desc[UR4][R10.64+-0x4] ;  /* 0xfffffc040a107981 */ /* 0x000ee2000c1e1900 */
[----:B--2---:R-:W-:-:S05]  /*09c0*/  IMAD.WIDE R12, R0, 0x4, R14 ;  /* 0x00000004000c7825 */ /* 0x004fca00078e020e */
[----:B------:R-:W3:Y:S01]  /*09d0*/  LDG.E R7, desc[UR4][R12.64+-0x4] ;  /* 0xfffffc040c077981 */ /* 0x000ee2000c1e1900 */
[----:B------:R-:W-:Y:S01]  /*09e0*/  IMAD.WIDE.U32 R8, R0, 0x4, R14 ;  /* 0x0000000400087825 */ /* 0x000fe200078e000e */
[----:B---3--:R-:W-:-:S05]  /*09f0*/  IADD3 R7, PT, PT, R7, R16, RZ ;  /* 0x0000001007077210 */ /* 0x008fca0007ffe0ff */
[----:B------:R1:W-:Y:S04]  /*0a00*/  STG.E desc[UR4][R8.64], R7 ;  /* 0x0000000708007986 */ /* 0x0003e8000c101904 */
[----:B------:R-:W2:Y:S01]  /*0a10*/  LDG.E R18, desc[UR4][R10.64] ;  /* 0x000000040a127981 */ /* 0x000ea2000c1e1900 */
[----:B------:R-:W-:-:S04]  /*0a20*/  VIADD R17, R0, 0x1 ;  /* 0x0000000100117836 */ /* 0x000fc80000000000 */
[----:B------:R-:W-:Y:S01]  /*0a30*/  IMAD.WIDE.U32 R16, R17, 0x4, R14 ;  /* 0x0000000411107825 */ /* 0x000fe200078e000e */
[----:B--2---:R-:W-:-:S05]  /*0a40*/  IADD3 R19, PT, PT, R7, R18, RZ ;  /* 0x0000001207137210 */ /* 0x004fca0007ffe0ff */
[----:B------:R2:W-:Y:S04]  /*0a50*/  STG.E desc[UR4][R16.64], R19 ;  /* 0x0000001310007986 */ /* 0x0005e8000c101904 */
[----:B------:R-:W3:Y:S04]  /*0a60*/  LDG.E R18, desc[UR4][R12.64+0x4] ;  /* 0x000004040c127981 */ /* 0x000ee8000c1e1900 */
[----:B------:R-:W3:Y:S01]  /*0a70*/  LDG.E R21, desc[UR4][R10.64+0x4] ;  /* 0x000004040a157981 */ /* 0x000ee2000c1e1900 */
[----:B------:R-:W-:-:S04]  /*0a80*/  VIADD R23, R0, 0x2 ;  /* 0x0000000200177836 */ /* 0x000fc80000000000 */
[----:B------:R-:W-:Y:S01]  /*0a90*/  IMAD.WIDE.U32 R14, R23, 0x4, R14 ;  /* 0x00000004170e7825 */ /* 0x000fe200078e000e */
[----:B---3--:R-:W-:-:S05]  /*0aa0*/  IADD3 R21, PT, PT, R18, R21, RZ ;  /* 0x0000001512157210 */ /* 0x008fca0007ffe0ff */
[----:B------:R2:W-:Y:S04]  /*0ab0*/  STG.E desc[UR4][R14.64], R21 ;  /* 0x000000150e007986 */ /* 0x0005e8000c101904 */
[----:B-1----:R-:W3:Y:S04]  /*0ac0*/  LDG.E R7, desc[UR4][R12.64+0x8] ;  /* 0x000008040c077981 */ /* 0x002ee8000c1e1900 */
[----:B------:R-:W3:Y:S01]  /*0ad0*/  LDG.E R18, desc[UR4][R10.64+0x8] ;  /* 0x000008040a127981 */ /* 0x000ee2000c1e1900 */
[----:B------:R-:W-:Y:S01]  /*0ae0*/  IADD3 R0, PT, PT, R0, 0x4, RZ ;  /* 0x0000000400007810 */ /* 0x000fe20007ffe0ff */
[----:B---3--:R-:W-:-:S05]  /*0af0*/  IMAD.IADD R7, R7, 0x1, R18 ;  /* 0x0000000107077824 */ /* 0x008fca00078e0212 */
[----:B------:R2:W-:Y:S02]  /*0b00*/  STG.E desc[UR4][R8.64+0xc], R7 ;  /* 0x00000c0708007986 */ /* 0x0005e4000c101904 */
.L_x_456:
[----:B------:R-:W-:Y:S05]  /*0b10*/  @!P1 EXIT ;  /* 0x000000000000994d */ /* 0x000fea0003800000 */
[----:B--2---:R-:W2:Y:S01]  /*0b20*/  LDC.64 R8, c[0x0][0x388] ;  /* 0x0000e200ff087b82 */ /* 0x004ea20000000a00 */
[----:B-1----:R-:W-:Y:S01]  /*0b30*/  IADD3 R4, P0, PT, R4, -0x4, RZ ;  /* 0xfffffffc04047810 */ /* 0x002fe20007f1e0ff */
[----:B------:R-:W-:Y:S01]  /*0b40*/  IMAD.MOV R10, RZ, RZ, -R6 ;  /* 0x000000ffff0a7224 */ /* 0x000fe200078e0a06 */
[----:B0-----:R-:W-:Y:S02]  /*0b50*/  IADD3 R2, P1, PT, R2, -0x4, RZ ;  /* 0xfffffffc02027810 */ /* 0x001fe40007f3e0ff */
[----:B------:R-:W-:Y:S02]  /*0b60*/  IADD3.X R5, PT, PT, R5, -0x1, RZ, P0, !PT ;  /* 0xffffffff05057810 */ /* 0x000fe400007fe4ff */
[----:B------:R-:W-:Y:S01]  /*0b70*/  IADD3.X R3, PT, PT, R3, -0x1, RZ, P1, !PT ;  /* 0xffffffff03037810 */ /* 0x000fe20000ffe4ff */
[----:B--2---:R-:W-:-:S04]  /*0b80*/  IMAD.WIDE.U32 R8, R0, 0x4, R8 ;  /* 0x0000000400087825 */ /* 0x004fc800078e0008 */
[----:B---3--:R-:W-:Y:S01]  /*0b90*/  IMAD.MOV.U32 R12, RZ, RZ, R8 ;  /* 0x000000ffff0c7224 */ /* 0x008fe200078e0008 */
[----:B------:R-:W-:-:S07]  /*0ba0*/  MOV R13, R9 ;  /* 0x00000009000d7202 */ /* 0x000fce0000000f00 */
.L_x_457:
[----:B0-----:R-:W-:-:S04]  /*0bb0*/  IMAD.WIDE R6, R0, 0x4, R4 ;  /* 0x0000000400067825 */ /* 0x001fc800078e0204 */
[----:B------:R-:W-:Y:S02]  /*0bc0*/  IMAD.WIDE R8, R0, 0x4, R2 ;  /* 0x0000000400087825 */ /* 0x000fe400078e0202 */
[----:B------:R0:W2:Y:S04]  /*0bd0*/  LDG.E R6, desc[UR4][R6.64] ;  /* 0x0000000406067981 */ /* 0x0000a8000c1e1900 */
[----:B------:R-:W2:Y:S01]  /*0be0*/  LDG.E R9, desc[UR4][R8.64] ;  /* 0x0000000408097981 */ /* 0x000ea2000c1e1900 */
[----:B------:R-:W-:Y:S01]  /*0bf0*/  VIADD R10, R10, 0x1 ;  /* 0x000000010a0a7836 */ /* 0x000fe20000000000 */
[----:B------:R-:W-:-:S04]  /*0c00*/  IADD3 R0, PT, PT, R0, 0x1, RZ ;  /* 0x0000000100007810 */ /* 0x000fc80007ffe0ff */
[----:B------:R-:W-:Y:S02]  /*0c10*/  ISETP.NE.AND P0, PT, R10, RZ, PT ;  /* 0x000000ff0a00720c */ /* 0x000fe40003f05270 */
[----:B0-----:R-:W-:Y:S02]  /*0c20*/  MOV R7, R13 ;  /* 0x0000000d00077202 */ /* 0x001fe40000000f00 */
[----:B--2---:R-:W-:Y:S01]  /*0c30*/  IADD3 R11, PT, PT, R6, R9, RZ ;  /* 0x00000009060b7210 */ /* 0x004fe20007ffe0ff */
[----:B------:R-:W-:Y:S01]  /*0c40*/  IMAD.MOV.U32 R6, RZ, RZ, R12 ;  /* 0x000000ffff067224 */ /* 0x000fe200078e000c */
[----:B------:R-:W-:-:S04]  /*0c50*/  IADD3 R12, P1, PT, R12, 0x4, RZ ;  /* 0x000000040c0c7810 */ /* 0x000fc80007f3e0ff */
[----:B------:R0:W-:Y:S01]  /*0c60*/  STG.E desc[UR4][R6.64], R11 ;  /* 0x0000000b06007986 */ /* 0x0001e2000c101904 */
[----:B------:R-:W-:Y:S02]  /*0c70*/  IMAD.X R13, RZ, RZ, R13, P1 ;  /* 0x000000ffff0d7224 */ /* 0x000fe400008e060d */
[----:B------:R-:W-:Y:S06]  /*0c80*/  @P0 BRA `(.L_x_457) ;  /* 0xfffffffc00c80947 */ /* 0x000fec000383ffff */
[----:B------:R-:W-:Y:S05]  /*0c90*/  EXIT ;  /* 0x000000000000794d */ /* 0x000fea0003800000 */
.L_x_458:
        /* <DEDUP_REMOVED lines=14> */
.L_x_476:


//--------------------- .text._Z19load_experts_kernelPfPlS0_S0_iiiiPiS1_ii --------------------------
	.section	.text._Z19load_experts_kernelPfPlS0_S0_iiiiPiS1_ii,"ax",@progbits
	.align	128
        .global         _Z19load_experts_kernelPfPlS0_S0_iiiiPiS1_ii
        .type           _Z19load_experts_kernelPfPlS0_S0_iiiiPiS1_ii,@function
        .size           _Z19load_experts_kernelPfPlS0_S0_iiiiPiS1_ii,(.L_x_477 - _Z19load_experts_kernelPfPlS0_S0_iiiiPiS1_ii)
        .other          _Z19load_experts_kernelPfPlS0_S0_iiiiPiS1_ii,@"STO_CUDA_ENTRY STV_DEFAULT"
_Z19load_experts_kernelPfPlS0_S0_iiiiPiS1_ii:
.text._Z19load_experts_kernelPfPlS0_S0_iiiiPiS1_ii:
[----:B------:R-:W-:Y:S01]  /*0000*/  LDC R1, c[0x0][0x37c] ;  /* 0x0000df00ff017b82 */ /* 0x000fe20000000800 */
[----:B------:R-:W0:Y:S01]  /*0010*/  S2R R0, SR_CTAID.X ;  /* 0x0000000000007919 */ /* 0x000e220000002500 */
[----:B------:R-:W0:Y:S01]  /*0020*/  LDCU UR4, c[0x0][0x360] ;  /* 0x00006c00ff0477ac */ /* 0x000e220008000800 */
[----:B------:R-:W-:Y:S01]  /*0030*/  BSSY.RECONVERGENT B0, `(.L_x_459) ;  /* 0x000002f000007945 */ /* 0x000fe20003800200 */
[----:B------:R-:W-:Y:S01]  /*0040*/  IMAD.MOV.U32 R10, RZ, RZ, RZ ;  /* 0x000000ffff0a7224 */ /* 0x000fe200078e00ff */
[----:B------:R-:W0:Y:S01]  /*0050*/  S2R R3, SR_TID.X ;  /* 0x0000000000037919 */ /* 0x000e220000002100 */
[----:B------:R-:W1:Y:S01]  /*0060*/  LDCU UR5, c[0x0][0x3c0] ;  /* 0x00007800ff0577ac */ /* 0x000e620008000800 */
[----:B------:R-:W2:Y:S01]  /*0070*/  LDCU.64 UR6, c[0x0][0x358] ;  /* 0x00006b00ff0677ac */ /* 0x000ea20008000a00 */
[----:B------:R-:W3:Y:S01]  /*0080*/  LDCU UR8, c[0x0][0x3ac] ;  /* 0x00007580ff0877ac */ /* 0x000ee20008000800 */
[----:B0-----:R-:W-:-:S05]  /*0090*/  IMAD R2, R0, UR4, R3 ;  /* 0x0000000400027c24 */ /* 0x001fca000f8e0203 */
[----:B-1----:R-:W-:-:S13]  /*00a0*/  ISETP.GE.AND P0, PT, R2, UR5, PT ;  /* 0x0000000502007c0c */ /* 0x002fda000bf06270 */
[----:B--23--:R-:W-:Y:S05]  /*00b0*/  @P0 BRA `(.L_x_460) ;  /* 0x0000000000980947 */ /* 0x00cfea0003800000 */
[----:B------:R-:W0:Y:S01]  /*00c0*/  LDC.64 R4, c[0x0][0x398] ;  /* 0x0000e600ff047b82 */ /* 0x000e220000000a00 */
[----:B------:R-:W1:Y:S01]  /*00d0*/  LDCU UR4, c[0x0][0x3ac] ;  /* 0x00007580ff0477ac */ /* 0x000e620008000800 */
[----:B0-----:R-:W-:-:S06]  /*00e0*/  IMAD.WIDE R4, R2, 0x8, R4 ;  /* 0x0000000802047825 */ /* 0x001fcc00078e0204 */
[----:B------:R-:W5:Y:S01]  /*00f0*/  LDG.E.64 R4, desc[UR6][R4.64] ;  /* 0x0000000604047981 */ /* 0x000f62000c1e1b00 */
[----:B-1----:R-:W-:Y:S01]  /*0100*/  UISETP.GE.AND UP0, UPT, UR4, 0x1, UPT ;  /* 0x000000010400788c */ /* 0x002fe2000bf06270 */
[----:B------:R-:W-:Y:S01]  /*0110*/  PLOP3.LUT P0, PT, PT, PT, PT, 0x80, 0x8 ;  /* 0x000000000008781c */ /* 0x000fe20003f0f070 */
[----:B------:R-:W-:-:S07]  /*0120*/  IMAD.MOV.U32 R12, RZ, RZ, RZ ;  /* 0x000000ffff0c7224 */ /* 0x000fce00078e00ff */
[----:B------:R-:W-:Y:S05]  /*0130*/  BRA.U !UP0, `(.L_x_461) ;  /* 0x00000001084c7547 */ /* 0x000fea000b800000 */
[----:B------:R-:W0:Y:S01]  /*0140*/  LDC R7, c[0x0][0x3a0] ;  /* 0x0000e800ff077b82 */ /* 0x000e220000000800 */
[----:B------:R-:W-:Y:S01]  /*0150*/  BSSY.RECONVERGENT B1, `(.L_x_461) ;  /* 0x0000011000017945 */ /* 0x000fe20003800200 */
[----:B------:R-:W-:-:S06]  /*0160*/  IMAD.MOV.U32 R12, RZ, RZ, RZ ;  /* 0x000000ffff0c7224 */ /* 0x000fcc00078e00ff */
[----:B------:R-:W1:Y:S01]  /*0170*/  LDC.64 R8, c[0x0][0x388] ;  /* 0x0000e200ff087b82 */ /* 0x000e620000000a00 */
[----:B0-----:R-:W-:-:S05]  /*0180*/  IMAD R7, R7, UR5, RZ ;  /* 0x0000000507077c24 */ /* 0x001fca000f8e02ff */
[----:B-----5:R-:W-:-:S04]  /*0190*/  IADD3 R11, P0, PT, R4, R7, RZ ;  /* 0x00000007040b7210 */ /* 0x020fc80007f1e0ff */
[----:B-1----:R-:W-:-:S09]  /*01a0*/  LEA.HI.X.SX32 R13, R7, R5, 0x1, P0 ;  /* 0x00000005070d7211 */ /* 0x002fd200000f0eff */
.L_x_463:
[----:B------:R-:W-:-:S06]  /*01b0*/  IMAD.WIDE.U32 R6, R12, 0x8, R8 ;  /* 0x000000080c067825 */ /* 0x000fcc00078e0008 */
[----:B------:R-:W2:Y:S01]  /*01c0*/  LDG.E.64 R6, desc[UR6][R6.64] ;  /* 0x0000000606067981 */ /* 0x000ea2000c1e1b00 */
[----:B------:R-:W-:Y:S02]  /*01d0*/  PLOP3.LUT P0, PT, PT, PT, PT, 0x8, 0x80 ;  /* 0x000000000080781c */ /* 0x000fe40003f0e170 */
[----:B--2---:R-:W-:-:S04]  /*01e0*/  ISETP.NE.U32.AND P1, PT, R11, R6, PT ;  /* 0x000000060b00720c */ /* 0x004fc80003f25070 */
[----:B------:R-:W-:-:S13]  /*01f0*/  ISETP.NE.AND.EX P1, PT, R13, R7, PT, P1 ;  /* 0x000000070d00720c */ /* 0x000fda0003f25310 */
[----:B------:R-:W-:Y:S05]  /*0200*/  @!P1 BRA `(.L_x_462) ;  /* 0x0000000000149947 */ /* 0x000fea0003800000 */
[----:B------:R-:W-:-:S05]  /*0210*/  VIADD R12, R12, 0x1 ;  /* 0x000000010c0c7836 */ /* 0x000fca0000000000 */
[----:B------:R-:W-:-:S13]  /*0220*/  ISETP.NE.AND P0, PT, R12, UR8, PT ;  /* 0x000000080c007c0c */ /* 0x000fda000bf05270 */
[----:B------:R-:W-:Y:S05]  /*0230*/  @P0 BRA `(.L_x_463) ;  /* 0xfffffffc00dc0947 */ /* 0x000fea000383ffff */
[----:B------:R-:W-:Y:S01]  /*0240*/  PLOP3.LUT P0, PT, PT, PT, PT, 0x80, 0x8 ;  /* 0x000000000008781c */ /* 0x000fe20003f0f070 */
[----:B------:R-:W-:-:S12]  /*0250*/  IMAD.MOV.U32 R12, RZ, RZ, RZ ;  /* 0x000000ffff0c7224 */ /* 0x000fd800078e00ff */
.L_x_462:
[----:B------:R-:W-:Y:S05]  /*0260*/  BSYNC.RECONVERGENT B1 ;  /* 0x0000000000017941 */ /* 0x000fea0003800200 */
.L_x_461:
[----:B------:R-:W0:Y:S01]  /*0270*/  LDC.64 R8, c[0x0][0x3b0] ;  /* 0x0000ec00ff087b82 */ /* 0x000e220000000a00 */
[----:B------:R-:W1:Y:S01]  /*0280*/  LDCU UR4, c[0x0][0x3c4] ;  /* 0x00007880ff0477ac */ /* 0x000e620008000800 */
[----:B-----5:R-:W-:-:S06]  /*0290*/  SEL R13, R4, 0xffffffff, P0 ;  /* 0xffffffff040d7807 */ /* 0x020fcc0000000000 */
[----:B------:R-:W2:Y:S01]  /*02a0*/  LDC.64 R10, c[0x0][0x390] ;  /* 0x0000e400ff0a7b82 */ /* 0x000ea20000000a00 */
[----:B-1----:R-:W-:Y:S02]  /*02b0*/  IMAD R6, R12, UR4, RZ ;  /* 0x000000040c067c24 */ /* 0x002fe4000f8e02ff */
[----:B0-----:R-:W-:-:S03]  /*02c0*/  IMAD.WIDE R4, R2, 0x4, R8 ;  /* 0x0000000402047825 */ /* 0x001fc600078e0208 */
[----:B------:R-:W-:Y:S02]  /*02d0*/  SHF.R.S32.HI R7, RZ, 0x1f, R6 ;  /* 0x0000001fff077819 */ /* 0x000fe40000011406 */
[----:B------:R0:W-:Y:S01]  /*02e0*/  STG.E desc[UR6][R4.64], R13 ;  /* 0x0000000d04007986 */ /* 0x0001e2000c101906 */
[----:B--2---:R-:W-:Y:S01]  /*02f0*/  IMAD.WIDE R8, R2, 0x8, R10 ;  /* 0x0000000802087825 */ /* 0x004fe200078e020a */
[----:B------:R-:W-:-:S04]  /*0300*/  SEL R10, RZ, 0x1, !P0 ;  /* 0x00000001ff0a7807 */ /* 0x000fc80004000000 */
[----:B------:R0:W-:Y:S03]  /*0310*/  STG.E.64 desc[UR6][R8.64], R6 ;  /* 0x0000000608007986 */ /* 0x0001e6000c101b06 */
.L_x_460:
[----:B------:R-:W-:Y:S05]  /*0320*/  BSYNC.RECONVERGENT B0 ;  /* 0x0000000000007941 */ /* 0x000fea0003800200 */
.L_x_459:
[----:B------:R-:W1:Y:S01]  /*0330*/  S2R R2, SR_LANEID ;  /* 0x0000000000027919 */ /* 0x000e620000000000 */
[----:B------:R-:W0:Y:S01]  /*0340*/  REDUX.SUM.S32 UR4, R10 ;  /* 0x000000000a0473c4 */ /* 0x000e22000000c200 */
[----:B------:R-:W-:Y:S01]  /*0350*/  ISETP.NE.AND P1, PT, R3, RZ, PT ;  /* 0x000000ff0300720c */ /* 0x000fe20003f25270 */
[----:B0-----:R-:W-:Y:S01]  /*0360*/  IMAD.U32 R9, RZ, RZ, UR4 ;  /* 0x00000004ff097e24 */ /* 0x001fe2000f8e00ff */
[----:B-1----:R-:W-:-:S13]  /*0370*/  ISETP.NE.AND P0, PT, R2, RZ, PT ;  /* 0x000000ff0200720c */ /* 0x002fda0003f05270 */
[----:B------:R-:W0:Y:S01]  /*0380*/  @!P0 S2R R5, SR_CgaCtaId ;  /* 0x0000000000058919 */ /* 0x000e220000008800 */
[----:B------:R-:W-:Y:S02]  /*0390*/  @!P0 MOV R4, 0x400 ;  /* 0x0000040000048802 */ /* 0x000fe40000000f00 */
[----:B------:R-:W-:-:S04]  /*03a0*/  @!P0 SHF.R.U32.HI R2, RZ, 0x3, R3 ;  /* 0x00000003ff028819 */ /* 0x000fc80000011603 */
[----:B------:R-:W-:Y:S02]  /*03b0*/  @!P0 LOP3.LUT R2, R2, 0x7c, RZ, 0xc0, !PT ;  /* 0x0000007c02028812 */ /* 0x000fe400078ec0ff */
[----:B0-----:R-:W-:-:S05]  /*03c0*/  @!P0 LEA R5, R5, R4, 0x18 ;  /* 0x0000000405058211 */ /* 0x001fca00078ec0ff */
[----:B------:R-:W-:-:S05]  /*03d0*/  @!P0 IMAD.IADD R2, R2, 0x1, R5 ;  /* 0x0000000102028824 */ /* 0x000fca00078e0205 */
[----:B------:R0:W-:Y:S01]  /*03e0*/  @!P0 STS [R2+0x4], R9 ;  /* 0x0000040902008388 */ /* 0x0001e20000000800 */
[----:B------:R-:W-:Y:S06]  /*03f0*/  BAR.SYNC.DEFER_BLOCKING 0x0 ;  /* 0x0000000000007b1d */ /* 0x000fec0000010000 */
[----:B------:R-:W-:Y:S05]  /*0400*/  @P1 EXIT ;  /* 0x000000000000194d */ /* 0x000fea0003800000 */
[----:B------:R-:W1:Y:S01]  /*0410*/  S2UR UR5, SR_CgaCtaId ;  /* 0x00000000000579c3 */ /* 0x000e620000008800 */
[----:B------:R-:W-:-:S07]  /*0420*/  UMOV UR4, 0x400 ;  /* 0x0000040000047882 */ /* 0x000fce0000000000 */
[----:B0-----:R-:W0:Y:S01]  /*0430*/  LDC.64 R2, c[0x0][0x3b8] ;  /* 0x0000ee00ff027b82 */ /* 0x001e220000000a00 */
[----:B-1----:R-:W-:Y:S01]  /*0440*/  ULEA UR4, UR5, UR4, 0x18 ;  /* 0x0000000405047291 */ /* 0x002fe2000f8ec0ff */
[----:B0-----:R-:W-:-:S08]  /*0450*/  IMAD.WIDE.U32 R2, R0, 0x4, R2 ;  /* 0x0000000400027825 */ /* 0x001fd000078e0002 */
[----:B------:R-:W0:Y:S04]  /*0460*/  LDS.64 R4, [UR4+0x8] ;  /* 0x00000804ff047984 */ /* 0x000e280008000a00 */
[----:B------:R-:W1:Y:S01]  /*0470*/  LDS R7, [UR4+0x10] ;  /* 0x00001004ff077984 */ /* 0x000e620008000800 */
[----:B0-----:R-:W-:-:S05]  /*0480*/  IADD3 R4, PT, PT, R5, R4, R9 ;  /* 0x0000000405047210 */ /* 0x001fca0007ffe009 */
[----:B-1----:R-:W-:-:S05]  /*0490*/  IMAD.IADD R7, R4, 0x1, R7 ;  /* 0x0000000104077824 */ /* 0x002fca00078e0207 */
[----:B------:R-:W-:Y:S01]  /*04a0*/  STG.E desc[UR6][R2.64], R7 ;  /* 0x0000000702007986 */ /* 0x000fe2000c101906 */
[----:B------:R-:W-:Y:S05]  /*04b0*/  EXIT ;  /* 0x000000000000794d */ /* 0x000fea0003800000 */
.L_x_464:
        /* <DEDUP_REMOVED lines=12> */
.L_x_477:


//--------------------- .nv.shared._ZN6thrust24THRUST_300001_SM_1000_NS8cuda_cub4core6detail13_kernel_agentINS1_8__unique11UniqueAgentINS0_6detail15normal_iteratorINS0_10device_ptrIlEEEESB_N4cuda3std3__48equal_toIlEEiPiEEJSB_SB_SG_SH_iN3cub18CUB_300001_SM_100013ScanTileStateIiLb1EEEmEEEvDpT0_ --------------------------
	.section	.nv.shared._ZN6thrust24THRUST_300001_SM_1000_NS8cuda_cub4core6detail13_kernel_agentINS1_8__unique11UniqueAgentINS0_6detail15normal_iteratorINS0_10device_ptrIlEEEESB_N4cuda3std3__48equal_toIlEEiPiEEJSB_SB_SG_SH_iN3cub18CUB_300001_SM_100013ScanTileStateIiLb1EEEmEEEvDpT0_,"aw",@nobits
	.sectionflags	@""
	.align	16
	.zero		1024


//--------------------- .nv.shared.reserved.0     --------------------------
	.section	.nv.shared.reserved.0,"aw",@nobits
	.weak		__nv_reservedSMEM_offset_0_alias
	.size		__nv_reservedSMEM_offset_0_alias, 0, 64
	.other		__nv_reservedSMEM_offset_0_alias,@"STO_CUDA_RESERVED_SHARED STV_DEFAULT"
__nv_reservedSMEM_offset_0_alias:
	.zero		0
	.zero		64


//--------------------- .nv.global                --------------------------
	.section	.nv.global,"aw",@nobits
.nv.global:
	.type		_ZN34_INTERNAL_6dd77022_4_k_cu_5af0b5806thrust24THRUST_300001_SM_1000_NS12placeholders2_8E,@object
	.size		_ZN34_INTERNAL_6dd77022_4_k_cu_5af0b5806thrust24THRUST_300001_SM_1000_NS12placeholders2_8E,(_ZN34_INTERNAL_6dd77022_4_k_cu_5af0b5804cuda3std3__436_GLOBAL__N__6dd77022_4_k_cu_5af0b5806ignoreE - _ZN34_INTERNAL_6dd77022_4_k_cu_5af0b5806thrust24THRUST_300001_SM_1000_NS12placeholders2_8E)
_ZN34_INTERNAL_6dd77022_4_k_cu_5af0b5806thrust24THRUST_300001_SM_1000_NS12placeholders2_8E:
	.zero		1
	.type		_ZN34_INTERNAL_6dd77022_4_k_cu_5af0b5804cuda3std3__436_GLOBAL__N__6dd77022_4_k_cu_5af0b5806ignoreE,@object
	.size		_ZN34_INTERNAL_6dd77022_4_k_cu_5af0b5804cuda3std3__436_GLOBAL__N__6dd77022_4_k_cu_5af0b5806ignoreE,(_ZN34_INTERNAL_6dd77022_4_k_cu_5af0b5804cuda3std6ranges3__45__cpo4dataE - _ZN34_INTERNAL_6dd77022_4_k_cu_5af0b5804cuda3std3__436_GLOBAL__N__6dd77022_4_k_cu_5af0b5806ignoreE)
_ZN34_INTERNAL_6dd77022_4_k_cu_5af0b5804cuda3std3__436_GLOBAL__N__6dd77022_4_k_cu_5af0b5806ignoreE:
	.zero		1
	.type		_ZN34_INTERNAL_6dd77022_4_k_cu_5af0b5804cuda3std6ranges3__45__cpo4dataE,@object
	.size		_ZN34_INTERNAL_6dd77022_4_k_cu_5af0b5804cuda3std6ranges3__45__cpo4dataE,(_ZN34_INTERNAL_6dd77022_4_k_cu_5af0b5806thrust24THRUST_300001_SM_1000_NS6system3cpp3parE - _ZN34_INTERNAL_6dd77022_4_k_cu_5af0b5804cuda3std6ranges3__45__cpo4dataE)
_ZN34_INTERNAL_6dd77022_4_k_cu_5af0b5804cuda3std6ranges3__45__cpo4dataE:
	.zero		1
	.type		_ZN34_INTERNAL_6dd77022_4_k_cu_5af0b5806thrust24THRUST_300001_SM_1000_NS6system3cpp3parE,@object
	.size		_ZN34_INTERNAL_6dd77022_4_k_cu_5af0b5806thrust24THRUST_300001_SM_1000_NS6system3cpp3parE,(_ZN34_INTERNAL_6dd77022_4_k_cu_5af0b5804cuda3std3__45__cpo5beginE - _ZN34_INTERNAL_6dd77022_4_k_cu_5af0b5806thrust24THRUST_300001_SM_1000_NS6system3cpp3parE)
_ZN34_INTERNAL_6dd77022_4_k_cu_5af0b5806thrust24THRUST_300001_SM_1000_NS6system3cpp3parE:
	.zero		1
	.type		_ZN34_INTERNAL_6dd77022_4_k_cu_5af0b5804cuda3std3__45__cpo5beginE,@object
	.size		_ZN34_INTERNAL_6dd77022_4_k_cu_5af0b5804cuda3std3__45__cpo5beginE,(_ZN34_INTERNAL_6dd77022_4_k_cu_5af0b5804cuda3std6ranges3__45__cpo5beginE - _ZN34_INTERNAL_6dd77022_4_k_cu_5af0b5804cuda3std3__45__cpo5beginE)
_ZN34_INTERNAL_6dd77022_4_k_cu_5af0b5804cuda3std3__45__cpo5beginE:
	.zero		1
	.type		_ZN34_INTERNAL_6dd77022_4_k_cu_5af0b5804cuda3std6ranges3__45__cpo5beginE,@object
	.size		_ZN34_INTERNAL_6dd77022_4_k_cu_5af0b5804cuda3std6ranges3__45__cpo5beginE,(_ZN34_INTERNAL_6dd77022_4_k_cu_5af0b5806thrust24THRUST_300001_SM_1000_NS6deviceE - _ZN34_INTERNAL_6dd77022_4_k_cu_5af0b5804cuda3std6ranges3__45__cpo5beginE)
_ZN34_INTERNAL_6dd77022_4_k_cu_5af0b5804cuda3std6ranges3__45__cpo5beginE:
	.zero		1
	.type		_ZN34_INTERNAL_6dd77022_4_k_cu_5af0b5806thrust24THRUST_300001_SM_1000_NS6deviceE,@object
	.size		_ZN34_INTERNAL_6dd77022_4_k_cu_5af0b5806thrust24THRUST_300001_SM_1000_NS6deviceE,(_ZN34_INTERNAL_6dd77022_4_k_cu_5af0b5804cuda3std3__47nulloptE - _ZN34_INTERNAL_6dd77022_4_k_cu_5af0b5806thrust24THRUST_300001_SM_1000_NS6deviceE)
_ZN34_INTERNAL_6dd77022_4_k_cu_5af0b5806thrust24THRUST_300001_SM_1000_NS6deviceE:
	.zero		1
	.type		_ZN34_INTERNAL_6dd77022_4_k_cu_5af0b5804cuda3std3__47nulloptE,@object
	.size		_ZN34_INTERNAL_6dd77022_4_k_cu_5af0b5804cuda3std3__47nulloptE,(_ZN34_INTERNAL_6dd77022_4_k_cu_5af0b5804cuda3std6ranges3__45__cpo8distanceE - _ZN34_INTERNAL_6dd77022_4_k_cu_5af0b5804cuda3std3__47nulloptE)
_ZN34_INTERNAL_6dd77022_4_k_cu_5af0b5804cuda3std3__47nulloptE:
	.zero		1
	.type		_ZN34_INTERNAL_6dd77022_4_k_cu_5af0b5804cuda3std6ranges3__45__cpo8distanceE,@object
	.size		_ZN34_INTERNAL_6dd77022_4_k_cu_5af0b5804cuda3std6ranges3__45__cpo8distanceE,(_ZN34_INTERNAL_6dd77022_4_k_cu_5af0b5806thrust24THRUST_300001_SM_1000_NS12placeholders2_4E - _ZN34_INTERNAL_6dd77022_4_k_cu_5af0b5804cuda3std6ranges3__45__cpo8distanceE)
_ZN34_INTERNAL_6dd77022_4_k_cu_5af0b5804cuda3std6ranges3__45__cpo8distanceE:
	.zero		1
	.type		_ZN34_INTERNAL_6dd77022_4_k_cu_5af0b5806thrust24THRUST_300001_SM_1000_NS12placeholders2_4E,@object
	.size		_ZN34_INTERNAL_6dd77022_4_k_cu_5af0b5806thrust24THRUST_300001_SM_1000_NS12placeholders2_4E,(_ZN34_INTERNAL_6dd77022_4_k_cu_5af0b5804cuda3std3__45__cpo6rbeginE - _ZN34_INTERNAL_6dd77022_4_k_cu_5af0b5806thrust24THRUST_300001_SM_1000_NS12placeholders2_4E)
_ZN34_INTERNAL_6dd77022_4_k_cu_5af0b5806thrust24THRUST_300001_SM_1000_NS12placeholders2_4E:
	.zero		1
	.type		_ZN34_INTERNAL_6dd77022_4_k_cu_5af0b5804cuda3std3__45__cpo6rbeginE,@object
	.size		_ZN34_INTERNAL_6dd77022_4_k_cu_5af0b5804cuda3std3__45__cpo6rbeginE,(_ZN34_INTERNAL_6dd77022_4_k_cu_5af0b5804cuda3std6ranges3__45__cpo7advanceE - _ZN34_INTERNAL_6dd77022_4_k_cu_5af0b5804cuda3std3__45__cpo6rbeginE)
_ZN34_INTERNAL_6dd77022_4_k_cu_5af0b5804cuda3std3__45__cpo6rbeginE:
	.zero		1
	.type		_ZN34_INTERNAL_6dd77022_4_k_cu_5af0b5804cuda3std6ranges3__45__cpo7advanceE,@object
	.size		_ZN34_INTERNAL_6dd77022_4_k_cu_5af0b5804cuda3std6ranges3__45__cpo7advanceE,(_ZN34_INTERNAL_6dd77022_4_k_cu_5af0b5806thrust24THRUST_300001_SM_1000_NS12placeholders3_10E - _ZN34_INTERNAL_6dd77022_4_k_cu_5af0b5804cuda3std6ranges3__45__cpo7advanceE)
_ZN34_INTERNAL_6dd77022_4_k_cu_5af0b5804cuda3std6ranges3__45__cpo7advanceE:
	.zero		1
	.type		_ZN34_INTERNAL_6dd77022_4_k_cu_5af0b5806thrust24THRUST_300001_SM_1000_NS12placeholders3_10E,@object
	.size		_ZN34_INTERNAL_6dd77022_4_k_cu_5af0b5806thrust24THRUST_300001_SM_1000_NS12placeholders3_10E,(_ZN34_INTERNAL_6dd77022_4_k_cu_5af0b5804cuda3std3__48in_placeE - _ZN34_INTERNAL_6dd77022_4_k_cu_5af0b5806thrust24THRUST_300001_SM_1000_NS12placeholders3_10E)
_ZN34_INTERNAL_6dd77022_4_k_cu_5af0b5806thrust24THRUST_300001_SM_1000_NS12placeholders3_10E:
	.zero		1
	.type		_ZN34_INTERNAL_6dd77022_4_k_cu_5af0b5804cuda3std3__48in_placeE,@object
	.size		_ZN34_INTERNAL_6dd77022_4_k_cu_5af0b5804cuda3std3__48in_placeE,(_ZN34_INTERNAL_6dd77022_4_k_cu_5af0b5804cuda3std6ranges3__45__cpo4sizeE - _ZN34_INTERNAL_6dd77022_4_k_cu_5af0b5804cuda3std3__48in_placeE)
_ZN34_INTERNAL_6dd77022_4_k_cu_5af0b5804cuda3std3__48in_placeE:
	.zero		1
	.type		_ZN34_INTERNAL_6dd77022_4_k_cu_5af0b5804cuda3std6ranges3__45__cpo4sizeE,@object
	.size		_ZN34_INTERNAL_6dd77022_4_k_cu_5af0b5804cuda3std6ranges3__45__cpo4sizeE,(_ZN34_INTERNAL_6dd77022_4_k_cu_5af0b5806thrust24THRUST_300001_SM_1000_NS12placeholders2_2E - _ZN34_INTERNAL_6dd77022_4_k_cu_5af0b5804cuda3std6ranges3__45__cpo4sizeE)
_ZN34_INTERNAL_6dd77022_4_k_cu_5af0b5804cuda3std6ranges3__45__cpo4sizeE:
	.zero		1
	.type		_ZN34_INTERNAL_6dd77022_4_k_cu_5af0b5806thrust24THRUST_300001_SM_1000_NS12placeholders2_2E,@object
	.size		_ZN34_INTERNAL_6dd77022_4_k_cu_5af0b5806thrust24THRUST_300001_SM_1000_NS12placeholders2_2E,(_ZN34_INTERNAL_6dd77022_4_k_cu_5af0b5804cuda3std3__45__cpo6cbeginE - _ZN34_INTERNAL_6dd77022_4_k_cu_5af0b5806thrust24THRUST_300001_SM_1000_NS12placeholders2_2E)
_ZN34_INTERNAL_6dd77022_4_k_cu_5af0b5806thrust24THRUST_300001_SM_1000_NS12placeholders2_2E:
	.zero		1
	.type		_ZN34_INTERNAL_6dd77022_4_k_cu_5af0b5804cuda3std3__45__cpo6cbeginE,@object
	.size		_ZN34_INTERNAL_6dd77022_4_k_cu_5af0b5804cuda3std3__45__cpo6cbeginE,(_ZN34_INTERNAL_6dd77022_4_k_cu_5af0b5804cuda3std6ranges3__45__cpo6cbeginE - _ZN34_INTERNAL_6dd77022_4_k_cu_5af0b5804cuda3std3__45__cpo6cbeginE)
_ZN34_INTERNAL_6dd77022_4_k_cu_5af0b5804cuda3std3__45__cpo6cbeginE:
	.zero		1
	.type		_ZN34_INTERNAL_6dd77022_4_k_cu_5af0b5804cuda3std6ranges3__45__cpo6cbeginE,@object
	.size		_ZN34_INTERNAL_6dd77022_4_k_cu_5af0b5804cuda3std6ranges3__45__cpo6cbeginE,(_ZN34_INTERNAL_6dd77022_4_k_cu_5af0b5806thrust24THRUST_300001_SM_1000_NS12placeholders2_6E - _ZN34_INTERNAL_6dd77022_4_k_cu_5af0b5804cuda3std6ranges3__45__cpo6cbeginE)
_ZN34_INTERNAL_6dd77022_4_k_cu_5af0b5804cuda3std6ranges3__45__cpo6cbeginE:
	.zero		1
	.type		_ZN34_INTERNAL_6dd77022_4_k_cu_5af0b5806thrust24THRUST_300001_SM_1000_NS12placeholders2_6E,@object
	.size		_ZN34_INTERNAL_6dd77022_4_k_cu_5af0b5806thrust24THRUST_300001_SM_1000_NS12placeholders2_6E,(_ZN34_INTERNAL_6dd77022_4_k_cu_5af0b5804cuda3std3__45__cpo7crbeginE - _ZN34_INTERNAL_6dd77022_4_k_cu_5af0b5806thrust24THRUST_300001_SM_1000_NS12placeholders2_6E)
_ZN34_INTERNAL_6dd77022_4_k_cu_5af0b5806thrust24THRUST_300001_SM_1000_NS12placeholders2_6E:
	.zero		1
	.type		_ZN34_INTERNAL_6dd77022_4_k_cu_5af0b5804cuda3std3__45__cpo7crbeginE,@object
	.size		_ZN34_INTERNAL_6dd77022_4_k_cu_5af0b5804cuda3std3__45__cpo7crbeginE,(_ZN34_INTERNAL_6dd77022_4_k_cu_5af0b5804cuda3std6ranges3__45__cpo4nextE - _ZN34_INTERNAL_6dd77022_4_k_cu_5af0b5804cuda3std3__45__cpo7crbeginE)
_ZN34_INTERNAL_6dd77022_4_k_cu_5af0b5804cuda3std3__45__cpo7crbeginE:
	.zero		1
	.type		_ZN34_INTERNAL_6dd77022_4_k_cu_5af0b5804cuda3std6ranges3__45__cpo4nextE,@object
	.size		_ZN34_INTERNAL_6dd77022_4_k_cu_5af0b5804cuda3std6ranges3__45__cpo4nextE,(_ZN34_INTERNAL_6dd77022_4_k_cu_5af0b5804cuda3std6ranges3__45__cpo4swapE - _ZN34_INTERNAL_6dd77022_4_k_cu_5af0b5804cuda3std6ranges3__45__cpo4nextE)
_ZN34_INTERNAL_6dd77022_4_k_cu_5af0b5804cuda3std6ranges3__45__cpo4nextE:
	.zero		1
	.type		_ZN34_INTERNAL_6dd77022_4_k_cu_5af0b5804cuda3std6ranges3__45__cpo4swapE,@object
	.size		_ZN34_INTERNAL_6dd77022_4_k_cu_5af0b5804cuda3std6ranges3__45__cpo4swapE,(_ZN34_INTERNAL_6dd77022_4_k_cu_5af0b5806thrust24THRUST_300001_SM_1000_NS8cuda_cub10par_nosyncE - _ZN34_INTERNAL_6dd77022_4_k_cu_5af0b5804cuda3std6ranges3__45__cpo4swapE)
_ZN34_INTERNAL_6dd77022_4_k_cu_5af0b5804cuda3std6ranges3__45__cpo4swapE:
	.zero		1
	.type		_ZN34_INTERNAL_6dd77022_4_k_cu_5af0b5806thrust24THRUST_300001_SM_1000_NS8cuda_cub10par_nosyncE,@object
	.size		_ZN34_INTERNAL_6dd77022_4_k_cu_5af0b5806thrust24THRUST_300001_SM_1000_NS8cuda_cub10par_nosyncE,(_ZN34_INTERNAL_6dd77022_4_k_cu_5af0b5806thrust24THRUST_300001_SM_1000_NS3seqE - _ZN34_INTERNAL_6dd77022_4_k_cu_5af0b5806thrust24THRUST_300001_SM_1000_NS8cuda_cub10par_nosyncE)
_ZN34_INTERNAL_6dd77022_4_k_cu_5af0b5806thrust24THRUST_300001_SM_1000_NS8cuda_cub10par_nosyncE:
	.zero		1
	.type		_ZN34_INTERNAL_6dd77022_4_k_cu_5af0b5806thrust24THRUST_300001_SM_1000_NS3seqE,@object
	.size		_ZN34_INTERNAL_6dd77022_4_k_cu_5af0b5806thrust24THRUST_300001_SM_1000_NS3seqE,(_ZN34_INTERNAL_6dd77022_4_k_cu_5af0b5804cuda3std3__420unreachable_sentinelE - _ZN34_INTERNAL_6dd77022_4_k_cu_5af0b5806thrust24THRUST_300001_SM_1000_NS3seqE)
_ZN34_INTERNAL_6dd77022_4_k_cu_5af0b5806thrust24THRUST_300001_SM_1000_NS3seqE:
	.zero		1
	.type		_ZN34_INTERNAL_6dd77022_4_k_cu_5af0b5804cuda3std3__420unreachable_sentinelE,@object
	.size		_ZN34_INTERNAL_6dd77022_4_k_cu_5af0b5804cuda3std3__420unreachable_sentinelE,(_ZN34_INTERNAL_6dd77022_4_k_cu_5af0b5804cuda3std6ranges3__45__cpo5ssizeE - _ZN34_INTERNAL_6dd77022_4_k_cu_5af0b5804cuda3std3__420unreachable_sentinelE)
_ZN34_INTERNAL_6dd77022_4_k_cu_5af0b5804cuda3std3__420unreachable_sentinelE:
	.zero		1
	.type		_ZN34_INTERNAL_6dd77022_4_k_cu_5af0b5804cuda3std6ranges3__45__cpo5ssizeE,@object
	.size		_ZN34_INTERNAL_6dd77022_4_k_cu_5af0b5804cuda3std6ranges3__45__cpo5ssizeE,(_ZN34_INTERNAL_6dd77022_4_k_cu_5af0b5806thrust24THRUST_300001_SM_1000_NS12placeholders2_3E - _ZN34_INTERNAL_6dd77022_4_k_cu_5af0b5804cuda3std6ranges3__45__cpo5ssizeE)
_ZN34_INTERNAL_6dd77022_4_k_cu_5af0b5804cuda3std6ranges3__45__cpo5ssizeE:
	.zero		1
	.type		_ZN34_INTERNAL_6dd77022_4_k_cu_5af0b5806thrust24THRUST_300001_SM_1000_NS12placeholders2_3E,@object
	.size		_ZN34_INTERNAL_6dd77022_4_k_cu_5af0b5806thrust24THRUST_300001_SM_1000_NS12placeholders2_3E,(_ZN34_INTERNAL_6dd77022_4_k_cu_5af0b5804cuda3std3__45__cpo4cendE - _ZN34_INTERNAL_6dd77022_4_k_cu_5af0b5806thrust24THRUST_300001_SM_1000_NS12placeholders2_3E)
_ZN34_INTERNAL_6dd77022_4_k_cu_5af0b5806thrust24THRUST_300001_SM_1000_NS12placeholders2_3E:
	.zero		1
	.type		_ZN34_INTERNAL_6dd77022_4_k_cu_5af0b5804cuda3std3__45__cpo4cendE,@object
	.size		_ZN34_INTERNAL_6dd77022_4_k_cu_5af0b5804cuda3std3__45__cpo4cendE,(_ZN34_INTERNAL_6dd77022_4_k_cu_5af0b5804cuda3std6ranges3__45__cpo4cendE - _ZN34_INTERNAL_6dd77022_4_k_cu_5af0b5804cuda3std3__45__cpo4cendE)
_ZN34_INTERNAL_6dd77022_4_k_cu_5af0b5804cuda3std3__45__cpo4cendE:
	.zero		1
	.type		_ZN34_INTERNAL_6dd77022_4_k_cu_5af0b5804cuda3std6ranges3__45__cpo4cendE,@object
	.size		_ZN34_INTERNAL_6dd77022_4_k_cu_5af0b5804cuda3std6ranges3__45__cpo4cendE,(_ZN34_INTERNAL_6dd77022_4_k_cu_5af0b5806thrust24THRUST_300001_SM_1000_NS12placeholders2_7E - _ZN34_INTERNAL_6dd77022_4_k_cu_5af0b5804cuda3std6ranges3__45__cpo4cendE)
_ZN34_INTERNAL_6dd77022_4_k_cu_5af0b5804cuda3std6ranges3__45__cpo4cendE:
	.zero		1
	.type		_ZN34_INTERNAL_6dd77022_4_k_cu_5af0b5806thrust24THRUST_300001_SM_1000_NS12placeholders2_7E,@object
	.size		_ZN34_INTERNAL_6dd77022_4_k_cu_5af0b5806thrust24THRUST_300001_SM_1000_NS12placeholders2_7E,(_ZN34_INTERNAL_6dd77022_4_k_cu_5af0b5804cuda3std3__45__cpo5crendE - _ZN34_INTERNAL_6dd77022_4_k_cu_5af0b5806thrust24THRUST_300001_SM_1000_NS12placeholders2_7E)
_ZN34_INTERNAL_6dd77022_4_k_cu_5af0b5806thrust24THRUST_300001_SM_1000_NS12placeholders2_7E:
	.zero		1
	.type		_ZN34_INTERNAL_6dd77022_4_k_cu_5af0b5804cuda3std3__45__cpo5crendE,@object
	.size		_ZN34_INTERNAL_6dd77022_4_k_cu_5af0b5804cuda3std3__45__cpo5crendE,(_ZN34_INTERNAL_6dd77022_4_k_cu_5af0b5804cuda3std6ranges3__45__cpo4prevE - _ZN34_INTERNAL_6dd77022_4_k_cu_5af0b5804cuda3std3__45__cpo5crendE)
_ZN34_INTERNAL_6dd77022_4_k_cu_5af0b5804cuda3std3__45__cpo5crendE:
	.zero		1
	.type		_ZN34_INTERNAL_6dd77022_4_k_cu_5af0b5804cuda3std6ranges3__45__cpo4prevE,@object
	.size		_ZN34_INTERNAL_6dd77022_4_k_cu_5af0b5804cuda3std6ranges3__45__cpo4prevE,(_ZN34_INTERNAL_6dd77022_4_k_cu_5af0b5804cuda3std6ranges3__45__cpo9iter_moveE - _ZN34_INTERNAL_6dd77022_4_k_cu_5af0b5804cuda3std6ranges3__45__cpo4prevE)
_ZN34_INTERNAL_6dd77022_4_k_cu_5af0b5804cuda3std6ranges3__45__cpo4prevE:
	.zero		1
	.type		_ZN34_INTERNAL_6dd77022_4_k_cu_5af0b5804cuda3std6ranges3__45__cpo9iter_moveE,@object
	.size		_ZN34_INTERNAL_6dd77022_4_k_cu_5af0b5804cuda3std6ranges3__45__cpo9iter_moveE,(_ZN34_INTERNAL_6dd77022_4_k_cu_5af0b5806thrust24THRUST_300001_SM_1000_NS6system6detail10sequential3seqE - _ZN34_INTERNAL_6dd77022_4_k_cu_5af0b5804cuda3std6ranges3__45__cpo9iter_moveE)
_ZN34_INTERNAL_6dd77022_4_k_cu_5af0b5804cuda3std6ranges3__45__cpo9iter_moveE:
	.zero		1
	.type		_ZN34_INTERNAL_6dd77022_4_k_cu_5af0b5806thrust24THRUST_300001_SM_1000_NS6system6detail10sequential3seqE,@object
	.size		_ZN34_INTERNAL_6dd77022_4_k_cu_5af0b5806thrust24THRUST_300001_SM_1000_NS6system6detail10sequential3seqE,(_ZN34_INTERNAL_6dd77022_4_k_cu_5af0b5806thrust24THRUST_300001_SM_1000_NS12placeholders2_9E - _ZN34_INTERNAL_6dd77022_4_k_cu_5af0b5806thrust24THRUST_300001_SM_1000_NS6system6detail10sequential3seqE)
_ZN34_INTERNAL_6dd77022_4_k_cu_5af0b5806thrust24THRUST_300001_SM_1000_NS6system6detail10sequential3seqE:
	.zero		1
	.type		_ZN34_INTERNAL_6dd77022_4_k_cu_5af0b5806thrust24THRUST_300001_SM_1000_NS12placeholders2_9E,@object
	.size		_ZN34_INTERNAL_6dd77022_4_k_cu_5af0b5806thrust24THRUST_300001_SM_1000_NS12placeholders2_9E,(_ZN34_INTERNAL_6dd77022_4_k_cu_5af0b5804cuda3std3__419piecewise_constructE - _ZN34_INTERNAL_6dd77022_4_k_cu_5af0b5806thrust24THRUST_300001_SM_1000_NS12placeholders2_9E)
_ZN34_INTERNAL_6dd77022_4_k_cu_5af0b5806thrust24THRUST_300001_SM_1000_NS12placeholders2_9E:
	.zero		1
	.type		_ZN34_INTERNAL_6dd77022_4_k_cu_5af0b5804cuda3std3__419piecewise_constructE,@object
	.size		_ZN34_INTERNAL_6dd77022_4_k_cu_5af0b5804cuda3std3__419piecewise_constructE,(_ZN34_INTERNAL_6dd77022_4_k_cu_5af0b5804cuda3std6ranges3__45__cpo5cdataE - _ZN34_INTERNAL_6dd77022_4_k_cu_5af0b5804cuda3std3__419piecewise_constructE)
_ZN34_INTERNAL_6dd77022_4_k_cu_5af0b5804cuda3std3__419piecewise_constructE:
	.zero		1
	.type		_ZN34_INTERNAL_6dd77022_4_k_cu_5af0b5804cuda3std6ranges3__45__cpo5cdataE,@object
	.size		_ZN34_INTERNAL_6dd77022_4_k_cu_5af0b5804cuda3std6ranges3__45__cpo5cdataE,(_ZN34_INTERNAL_6dd77022_4_k_cu_5af0b5806thrust24THRUST_300001_SM_1000_NS12placeholders2_1E - _ZN34_INTERNAL_6dd77022_4_k_cu_5af0b5804cuda3std6ranges3__45__cpo5cdataE)
_ZN34_INTERNAL_6dd77022_4_k_cu_5af0b5804cuda3std6ranges3__45__cpo5cdataE:
	.zero		1
	.type		_ZN34_INTERNAL_6dd77022_4_k_cu_5af0b5806thrust24THRUST_300001_SM_1000_NS12placeholders2_1E,@object
	.size		_ZN34_INTERNAL_6dd77022_4_k_cu_5af0b5806thrust24THRUST_300001_SM_1000_NS12placeholders2_1E,(_ZN34_INTERNAL_6dd77022_4_k_cu_5af0b5804cuda3std3__45__cpo3endE - _ZN34_INTERNAL_6dd77022_4_k_cu_5af0b5806thrust24THRUST_300001_SM_1000_NS12placeholders2_1E)
_ZN34_INTERNAL_6dd77022_4_k_cu_5af0b5806thrust24THRUST_300001_SM_1000_NS12placeholders2_1E:
	.zero		1
	.type		_ZN34_INTERNAL_6dd77022_4_k_cu_5af0b5804cuda3std3__45__cpo3endE,@object
	.size		_ZN34_INTERNAL_6dd77022_4_k_cu_5af0b5804cuda3std3__45__cpo3endE,(_ZN34_INTERNAL_6dd77022_4_k_cu_5af0b5804cuda3std6ranges3__45__cpo3endE - _ZN34_INTERNAL_6dd77022_4_k_cu_5af0b5804cuda3std3__45__cpo3endE)
_ZN34_INTERNAL_6dd77022_4_k_cu_5af0b5804cuda3std3__45__cpo3endE:
	.zero		1
	.type		_ZN34_INTERNAL_6dd77022_4_k_cu_5af0b5804cuda3std6ranges3__45__cpo3endE,@object
	.size		_ZN34_INTERNAL_6dd77022_4_k_cu_5af0b5804cuda3std6ranges3__45__cpo3endE,(_ZN34_INTERNAL_6dd77022_4_k_cu_5af0b5806thrust24THRUST_300001_SM_1000_NS12placeholders2_5E - _ZN34_INTERNAL_6dd77022_4_k_cu_5af0b5804cuda3std6ranges3__45__cpo3endE)
_ZN34_INTERNAL_6dd77022_4_k_cu_5af0b5804cuda3std6ranges3__45__cpo3endE:
	.zero		1
	.type		_ZN34_INTERNAL_6dd77022_4_k_cu_5af0b5806thrust24THRUST_300001_SM_1000_NS12placeholders2_5E,@object
	.size		_ZN34_INTERNAL_6dd77022_4_k_cu_5af0b5806thrust24THRUST_300001_SM_1000_NS12placeholders2_5E,(_ZN34_INTERNAL_6dd77022_4_k_cu_5af0b5804cuda3std3__45__cpo4rendE - _ZN34_INTERNAL_6dd77022_4_k_cu_5af0b5806thrust24THRUST_300001_SM_1000_NS12placeholders2_5E)
_ZN34_INTERNAL_6dd77022_4_k_cu_5af0b5806thrust24THRUST_300001_SM_1000_NS12placeholders2_5E:
	.zero		1
	.type		_ZN34_INTERNAL_6dd77022_4_k_cu_5af0b5804cuda3std3__45__cpo4rendE,@object
	.size		_ZN34_INTERNAL_6dd77022_4_k_cu_5af0b5804cuda3std3__45__cpo4rendE,(_ZN34_INTERNAL_6dd77022_4_k_cu_5af0b5804cuda3std6ranges3__45__cpo9iter_swapE - _ZN34_INTERNAL_6dd77022_4_k_cu_5af0b5804cuda3std3__45__cpo4rendE)
_ZN34_INTERNAL_6dd77022_4_k_cu_5af0b5804cuda3std3__45__cpo4rendE:
	.zero		1
	.type		_ZN34_INTERNAL_6dd77022_4_k_cu_5af0b5804cuda3std6ranges3__45__cpo9iter_swapE,@object
	.size		_ZN34_INTERNAL_6dd77022_4_k_cu_5af0b5804cuda3std6ranges3__45__cpo9iter_swapE,(_ZN34_INTERNAL_6dd77022_4_k_cu_5af0b5804cuda3std3__48unexpectE - _ZN34_INTERNAL_6dd77022_4_k_cu_5af0b5804cuda3std6ranges3__45__cpo9iter_swapE)
_ZN34_INTERNAL_6dd77022_4_k_cu_5af0b5804cuda3std6ranges3__45__cpo9iter_swapE:
	.zero		1
	.type		_ZN34_INTERNAL_6dd77022_4_k_cu_5af0b5804cuda3std3__48unexpectE,@object
	.size		_ZN34_INTERNAL_6dd77022_4_k_cu_5af0b5804cuda3std3__48unexpectE,(_ZN34_INTERNAL_6dd77022_4_k_cu_5af0b5806thrust24THRUST_300001_SM_1000_NS8cuda_cub3parE - _ZN34_INTERNAL_6dd77022_4_k_cu_5af0b5804cuda3std3__48unexpectE)
_ZN34_INTERNAL_6dd77022_4_k_cu_5af0b5804cuda3std3__48unexpectE:
	.zero		1
	.type		_ZN34_INTERNAL_6dd77022_4_k_cu_5af0b5806thrust24THRUST_300001_SM_1000_NS8cuda_cub3parE,@object
	.size		_ZN34_INTERNAL_6dd77022_4_k_cu_5af0b5806thrust24THRUST_300001_SM_1000_NS8cuda_cub3parE,(.L_29 - _ZN34_INTERNAL_6dd77022_4_k_cu_5af0b5806thrust24THRUST_300001_SM_1000_NS8cuda_cub3parE)
_ZN34_INTERNAL_6dd77022_4_k_cu_5af0b5806thrust24THRUST_300001_SM_1000_NS8cuda_cub3parE:
	.zero		1
.L_29:


//--------------------- .nv.shared._ZN6thrust24THRUST_300001_SM_1000_NS8cuda_cub4core6detail13_kernel_agentINS1_8__unique9InitAgentIN3cub18CUB_300001_SM_100013ScanTileStateIiLb1EEEPiiEEJSA_mSB_EEEvDpT0_ --------------------------
	.section	.nv.shared._ZN6thrust24THRUST_300001_SM_1000_NS8cuda_cub4core6detail13_kernel_agentINS1_8__unique9InitAgentIN3cub18CUB_300001_SM_100013ScanTileStateIiLb1EEEPiiEEJSA_mSB_EEEvDpT0_,"aw",@nobits
	.sectionflags	@""
	.align	16
	.zero		1024


//--------------------- .nv.shared._ZN3cub18CUB_300001_SM_10006detail10radix_sort29DeviceRadixSortOnesweepKernelINS1_5radix10policy_hubIlNS0_8NullTypeEyE10Policy1000ELNS0_9SortOrderE0ElS6_yiiNS1_21identity_decomposer_tEEEvPT5_SC_PT3_PKSD_PT1_PKSH_PT2_PKSL_T4_iiT6_ --------------------------
	.section	.nv.shared._ZN3cub18CUB_300001_SM_10006detail10radix_sort29DeviceRadixSortOnesweepKernelINS1_5radix10policy_hubIlNS0_8NullTypeEyE10Policy1000ELNS0_9SortOrderE0ElS6_yiiNS1_21identity_decomposer_tEEEvPT5_SC_PT3_PKSD_PT1_PKSH_PT2_PKSL_T4_iiT6_,"aw",@nobits
	.sectionflags	@""
	.align	16
.nv.shared._ZN3cub18CUB_300001_SM_10006detail10radix_sort29DeviceRadixSortOnesweepKernelINS1_5radix10policy_hubIlNS0_8NullTypeEyE10Policy1000ELNS0_9SortOrderE0ElS6_yiiNS1_21identity_decomposer_tEEEvPT5_SC_PT3_PKSD_PT1_PKSH_PT2_PKSL_T4_iiT6_:
	.zero		49152


//--------------------- .nv.shared._ZN3cub18CUB_300001_SM_10006detail10radix_sort33DeviceRadixSortExclusiveSumKernelINS1_5radix10policy_hubIlNS0_8NullTypeEyE10Policy1000EyEEvPT0_ --------------------------
	.section	.nv.shared._ZN3cub18CUB_300001_SM_10006detail10radix_sort33DeviceRadixSortExclusiveSumKernelINS1_5radix10policy_hubIlNS0_8NullTypeEyE10Policy1000EyEEvPT0_,"aw",@nobits
	.sectionflags	@""
	.align	16
.nv.shared._ZN3cub18CUB_300001_SM_10006detail10radix_sort33DeviceRadixSortExclusiveSumKernelINS1_5radix10policy_hubIlNS0_8NullTypeEyE10Policy1000EyEEvPT0_:
	.zero		3360


//--------------------- .nv.shared._ZN3cub18CUB_300001_SM_10006detail10radix_sort30DeviceRadixSortHistogramKernelINS1_5radix10policy_hubIlNS0_8NullTypeEyE10Policy1000ELNS0_9SortOrderE0ElyNS1_21identity_decomposer_tEEEvPT2_PKT1_SB_iiT3_ --------------------------
	.section	.nv.shared._ZN3cub18CUB_300001_SM_10006detail10radix_sort30DeviceRadixSortHistogramKernelINS1_5radix10policy_hubIlNS0_8NullTypeEyE10Policy1000ELNS0_9SortOrderE0ElyNS1_21identity_decomposer_tEEEvPT2_PKT1_SB_iiT3_,"aw",@nobits
	.sectionflags	@""
	.align	16
.nv.shared._ZN3cub18CUB_300001_SM_10006detail10radix_sort30DeviceRadixSortHistogramKernelINS1_5radix10policy_hubIlNS0_8NullTypeEyE10Policy1000ELNS0_9SortOrderE0ElyNS1_21identity_decomposer_tEEEvPT2_PKT1_SB_iiT3_:
	.zero		9216


//--------------------- .nv.shared._ZN3cub18CUB_300001_SM_10006detail10radix_sort31DeviceRadixSortSingleTileKernelINS1_5radix10policy_hubIlNS0_8NullTypeEyE10Policy1000ELNS0_9SortOrderE0ElS6_yNS1_21identity_decomposer_tEEEvPKT1_PSB_PKT2_PSF_T3_iiT4_ --------------------------
	.section	.nv.shared._ZN3cub18CUB_300001_SM_10006detail10radix_sort31DeviceRadixSortSingleTileKernelINS1_5radix10policy_hubIlNS0_8NullTypeEyE10Policy1000ELNS0_9SortOrderE0ElS6_yNS1_21identity_decomposer_tEEEvPKT1_PSB_PKT2_PSF_T3_iiT4_,"aw",@nobits
	.sectionflags	@""
	.align	16
.nv.shared._ZN3cub18CUB_300001_SM_10006detail10radix_sort31DeviceRadixSortSingleTileKernelINS1_5radix10policy_hubIlNS0_8NullTypeEyE10Policy1000ELNS0_9SortOrderE0ElS6_yNS1_21identity_decomposer_tEEEvPKT1_PSB_PKT2_PSF_T3_iiT4_:
	.zero		34880


//--------------------- .nv.shared._ZN3cub18CUB_300001_SM_10006detail4scan16DeviceScanKernelINS2_10policy_hubIiiijN4cuda3std3__44plusIvEEE10Policy1000EPiSC_NS0_13ScanTileStateIiLb1EEES9_NS1_10InputValueIiSC_EEjiLb0EiEEvT0_T1_T2_iT3_T4_T5_ --------------------------
	.section	.nv.shared._ZN3cub18CUB_300001_SM_10006detail4scan16DeviceScanKernelINS2_10policy_hubIiiijN4cuda3std3__44plusIvEEE10Policy1000EPiSC_NS0_13ScanTileStateIiLb1EEES9_NS1_10InputValueIiSC_EEjiLb0EiEEvT0_T1_T2_iT3_T4_T5_,"aw",@nobits
	.sectionflags	@""
	.align	16
.nv.shared._ZN3cub18CUB_300001_SM_10006detail4scan16DeviceScanKernelINS2_10policy_hubIiiijN4cuda3std3__44plusIvEEE10Policy1000EPiSC_NS0_13ScanTileStateIiLb1EEES9_NS1_10InputValueIiSC_EEjiLb0EiEEvT0_T1_T2_iT3_T4_T5_:
	.zero		34832


//--------------------- .nv.shared._ZN3cub18CUB_300001_SM_10006detail4scan20DeviceScanInitKernelINS0_13ScanTileStateIiLb1EEEEEvT_i --------------------------
	.section	.nv.shared._ZN3cub18CUB_300001_SM_10006detail4scan20DeviceScanInitKernelINS0_13ScanTileStateIiLb1EEEEEvT_i,"aw",@nobits
	.sectionflags	@""
	.align	16
	.zero		1024


//--------------------- .nv.shared._ZN3cub18CUB_300001_SM_10006detail8for_each13static_kernelINS2_12policy_hub_t12policy_500_tEmN6thrust24THRUST_300001_SM_1000_NS8cuda_cub20__uninitialized_fill7functorINS7_10device_ptrIlEElEEEEvT0_T1_ --------------------------
	.section	.nv.shared._ZN3cub18CUB_300001_SM_10006detail8for_each13static_kernelINS2_12policy_hub_t12policy_500_tEmN6thrust24THRUST_300001_SM_1000_NS8cuda_cub20__uninitialized_fill7functorINS7_10device_ptrIlEElEEEEvT0_T1_,"aw",@nobits
	.sectionflags	@""
	.align	16
	.zero		1024


//--------------------- .nv.shared._ZN3cub18CUB_300001_SM_10006detail11EmptyKernelIvEEvv --------------------------
	.section	.nv.shared._ZN3cub18CUB_300001_SM_10006detail11EmptyKernelIvEEvv,"aw",@nobits
	.sectionflags	@""
	.align	16
	.zero		1024


//--------------------- .nv.shared._Z24load_experts_list_kernelPfS_PlS0_S0_S0_PiS1_iiiii --------------------------
	.section	.nv.shared._Z24load_experts_list_kernelPfS_PlS0_S0_S0_PiS1_iiiii,"aw",@nobits
	.sectionflags	@""
	.align	16
	.zero		1024


//--------------------- .nv.shared._Z10prefix_sumPiS_i --------------------------
	.section	.nv.shared._Z10prefix_sumPiS_i,"aw",@nobits
	.sectionflags	@""
	.align	16
	.zero		1024


//--------------------- .nv.shared._Z19load_experts_kernelPfPlS0_S0_iiiiPiS1_ii --------------------------
	.section	.nv.shared._Z19load_experts_kernelPfPlS0_S0_iiiiPiS1_ii,"aw",@nobits
	.sectionflags	@""
	.align	16
.nv.shared._Z19load_experts_kernelPfPlS0_S0_iiiiPiS1_ii:
	.zero		1056


//--------------------- .nv.constant0._ZN6thrust24THRUST_300001_SM_1000_NS8cuda_cub4core6detail13_kernel_agentINS1_8__unique11UniqueAgentINS0_6detail15normal_iteratorINS0_10device_ptrIlEEEESB_N4cuda3std3__48equal_toIlEEiPiEEJSB_SB_SG_SH_iN3cub18CUB_300001_SM_100013ScanTileStateIiLb1EEEmEEEvDpT0_ --------------------------
	.section	.nv.constant0._ZN6thrust24THRUST_300001_SM_1000_NS8cuda_cub4core6detail13_kernel_agentINS1_8__unique11UniqueAgentINS0_6detail15normal_iteratorINS0_10device_ptrIlEEEESB_N4cuda3std3__48equal_toIlEEiPiEEJSB_SB_SG_SH_iN3cub18CUB_300001_SM_100013ScanTileStateIiLb1EEEmEEEvDpT0_,"a",@progbits
	.sectionflags	@""
	.align	4
.nv.constant0._ZN6thrust24THRUST_300001_SM_1000_NS8cuda_cub4core6detail13_kernel_agentINS1_8__unique11UniqueAgentINS0_6detail15normal_iteratorINS0_10device_ptrIlEEEESB_N4cuda3std3__48equal_toIlEEiPiEEJSB_SB_SG_SH_iN3cub18CUB_300001_SM_100013ScanTileStateIiLb1EEEmEEEvDpT0_:
	.zero		952


//--------------------- .nv.constant0._ZN6thrust24THRUST_300001_SM_1000_NS8cuda_cub4core6detail13_kernel_agentINS1_8__unique9InitAgentIN3cub18CUB_300001_SM_100013ScanTileStateIiLb1EEEPiiEEJSA_mSB_EEEvDpT0_ --------------------------
	.section	.nv.constant0._ZN6thrust24THRUST_300001_SM_1000_NS8cuda_cub4core6detail13_kernel_agentINS1_8__unique9InitAgentIN3cub18CUB_300001_SM_100013ScanTileStateIiLb1EEEPiiEEJSA_mSB_EEEvDpT0_,"a",@progbits
	.sectionflags	@""
	.align	4
.nv.constant0._ZN6thrust24THRUST_300001_SM_1000_NS8cuda_cub4core6detail13_kernel_agentINS1_8__unique9InitAgentIN3cub18CUB_300001_SM_100013ScanTileStateIiLb1EEEPiiEEJSA_mSB_EEEvDpT0_:
	.zero		920


//--------------------- .nv.constant0._ZN3cub18CUB_300001_SM_10006detail10radix_sort29DeviceRadixSortOnesweepKernelINS1_5radix10policy_hubIlNS0_8NullTypeEyE10Policy1000ELNS0_9SortOrderE0ElS6_yiiNS1_21identity_decomposer_tEEEvPT5_SC_PT3_PKSD_PT1_PKSH_PT2_PKSL_T4_iiT6_ --------------------------
	.section	.nv.constant0._ZN3cub18CUB_300001_SM_10006detail10radix_sort29DeviceRadixSortOnesweepKernelINS1_5radix10policy_hubIlNS0_8NullTypeEyE10Policy1000ELNS0_9SortOrderE0ElS6_yiiNS1_21identity_decomposer_tEEEvPT5_SC_PT3_PKSD_PT1_PKSH_PT2_PKSL_T4_iiT6_,"a",@progbits
	.sectionflags	@""
	.align	4
.nv.constant0._ZN3cub18CUB_300001_SM_10006detail10radix_sort29DeviceRadixSortOnesweepKernelINS1_5radix10policy_hubIlNS0_8NullTypeEyE10Policy1000ELNS0_9SortOrderE0ElS6_yiiNS1_21identity_decomposer_tEEEvPT5_SC_PT3_PKSD_PT1_PKSH_PT2_PKSL_T4_iiT6_:
	.zero		973


//--------------------- .nv.constant0._ZN3cub18CUB_300001_SM_10006detail10radix_sort33DeviceRadixSortExclusiveSumKernelINS1_5radix10policy_hubIlNS0_8NullTypeEyE10Policy1000EyEEvPT0_ --------------------------
	.section	.nv.constant0._ZN3cub18CUB_300001_SM_10006detail10radix_sort33DeviceRadixSortExclusiveSumKernelINS1_5radix10policy_hubIlNS0_8NullTypeEyE10Policy1000EyEEvPT0_,"a",@progbits
	.sectionflags	@""
	.align	4
.nv.constant0._ZN3cub18CUB_300001_SM_10006detail10radix_sort33DeviceRadixSortExclusiveSumKernelINS1_5radix10policy_hubIlNS0_8NullTypeEyE10Policy1000EyEEvPT0_:
	.zero		904


//--------------------- .nv.constant0._ZN3cub18CUB_300001_SM_10006detail10radix_sort30DeviceRadixSortHistogramKernelINS1_5radix10policy_hubIlNS0_8NullTypeEyE10Policy1000ELNS0_9SortOrderE0ElyNS1_21identity_decomposer_tEEEvPT2_PKT1_SB_iiT3_ --------------------------
	.section	.nv.constant0._ZN3cub18CUB_300001_SM_10006detail10radix_sort30DeviceRadixSortHistogramKernelINS1_5radix10policy_hubIlNS0_8NullTypeEyE10Policy1000ELNS0_9SortOrderE0ElyNS1_21identity_decomposer_tEEEvPT2_PKT1_SB_iiT3_,"a",@progbits
	.sectionflags	@""
	.align	4
.nv.constant0._ZN3cub18CUB_300001_SM_10006detail10radix_sort30DeviceRadixSortHistogramKernelINS1_5radix10policy_hubIlNS0_8NullTypeEyE10Policy1000ELNS0_9SortOrderE0ElyNS1_21identity_decomposer_tEEEvPT2_PKT1_SB_iiT3_:
	.zero		929


//--------------------- .nv.constant0._ZN3cub18CUB_300001_SM_10006detail10radix_sort31DeviceRadixSortSingleTileKernelINS1_5radix10policy_hubIlNS0_8NullTypeEyE10Policy1000ELNS0_9SortOrderE0ElS6_yNS1_21identity_decomposer_tEEEvPKT1_PSB_PKT2_PSF_T3_iiT4_ --------------------------
	.section	.nv.constant0._ZN3cub18CUB_300001_SM_10006detail10radix_sort31DeviceRadixSortSingleTileKernelINS1_5radix10policy_hubIlNS0_8NullTypeEyE10Policy1000ELNS0_9SortOrderE0ElS6_yNS1_21identity_decomposer_tEEEvPKT1_PSB_PKT2_PSF_T3_iiT4_,"a",@progbits
	.sectionflags	@""
	.align	4
.nv.constant0._ZN3cub18CUB_300001_SM_10006detail10radix_sort31DeviceRadixSortSingleTileKernelINS1_5radix10policy_hubIlNS0_8NullTypeEyE10Policy1000ELNS0_9SortOrderE0ElS6_yNS1_21identity_decomposer_tEEEvPKT1_PSB_PKT2_PSF_T3_iiT4_:
	.zero		945


//--------------------- .nv.constant0._ZN3cub18CUB_300001_SM_10006detail4scan16DeviceScanKernelINS2_10policy_hubIiiijN4cuda3std3__44plusIvEEE10Policy1000EPiSC_NS0_13ScanTileStateIiLb1EEES9_NS1_10InputValueIiSC_EEjiLb0EiEEvT0_T1_T2_iT3_T4_T5_ --------------------------
	.section	.nv.constant0._ZN3cub18CUB_300001_SM_10006detail4scan16DeviceScanKernelINS2_10policy_hubIiiijN4cuda3std3__44plusIvEEE10Policy1000EPiSC_NS0_13ScanTileStateIiLb1EEES9_NS1_10InputValueIiSC_EEjiLb0EiEEvT0_T1_T2_iT3_T4_T5_,"a",@progbits
	.sectionflags	@""
	.align	4
.nv.constant0._ZN3cub18CUB_300001_SM_10006detail4scan16DeviceScanKernelINS2_10policy_hubIiiijN4cuda3std3__44plusIvEEE10Policy1000EPiSC_NS0_13ScanTileStateIiLb1EEES9_NS1_10InputValueIiSC_EEjiLb0EiEEvT0_T1_T2_iT3_T4_T5_:
	.zero		948


//--------------------- .nv.constant0._ZN3cub18CUB_300001_SM_10006detail4scan20DeviceScanInitKernelINS0_13ScanTileStateIiLb1EEEEEvT_i --------------------------
	.section	.nv.constant0._ZN3cub18CUB_300001_SM_10006detail4scan20DeviceScanInitKernelINS0_13ScanTileStateIiLb1EEEEEvT_i,"a",@progbits
	.sectionflags	@""
	.align	4
.nv.constant0._ZN3cub18CUB_300001_SM_10006detail4scan20DeviceScanInitKernelINS0_13ScanTileStateIiLb1EEEEEvT_i:
	.zero		908


//--------------------- .nv.constant0._ZN3cub18CUB_300001_SM_10006detail8for_each13static_kernelINS2_12policy_hub_t12policy_500_tEmN6thrust24THRUST_300001_SM_1000_NS8cuda_cub20__uninitialized_fill7functorINS7_10device_ptrIlEElEEEEvT0_T1_ --------------------------
	.section	.nv.constant0._ZN3cub18CUB_300001_SM_10006detail8for_each13static_kernelINS2_12policy_hub_t12policy_500_tEmN6thrust24THRUST_300001_SM_1000_NS8cuda_cub20__uninitialized_fill7functorINS7_10device_ptrIlEElEEEEvT0_T1_,"a",@progbits
	.sectionflags	@""
	.align	4
.nv.constant0._ZN3cub18CUB_300001_SM_10006detail8for_each13static_kernelINS2_12policy_hub_t12policy_500_tEmN6thrust24THRUST_300001_SM_1000_NS8cuda_cub20__uninitialized_fill7functorINS7_10device_ptrIlEElEEEEvT0_T1_:
	.zero		920


//--------------------- .nv.constant0._ZN3cub18CUB_300001_SM_10006detail11EmptyKernelIvEEvv --------------------------
	.section	.nv.constant0._ZN3cub18CUB_300001_SM_10006detail11EmptyKernelIvEEvv,"a",@progbits
	.sectionflags	@""
	.align	4
.nv.constant0._ZN3cub18CUB_300001_SM_10006detail11EmptyKernelIvEEvv:
	.zero		896


//--------------------- .nv.constant0._Z24load_experts_list_kernelPfS_PlS0_S0_S0_PiS1_iiiii --------------------------
	.section	.nv.constant0._Z24load_experts_list_kernelPfS_PlS0_S0_S0_PiS1_iiiii,"a",@progbits
	.sectionflags	@""
	.align	4
.nv.constant0._Z24load_experts_list_kernelPfS_PlS0_S0_S0_PiS1_iiiii:
	.zero		980


//--------------------- .nv.constant0._Z10prefix_sumPiS_i --------------------------
	.section	.nv.constant0._Z10prefix_sumPiS_i,"a",@progbits
	.sectionflags	@""
	.align	4
.nv.constant0._Z10prefix_sumPiS_i:
	.zero		916


//--------------------- .nv.constant0._Z19load_experts_kernelPfPlS0_S0_iiiiPiS1_ii --------------------------
	.section	.nv.constant0._Z19load_experts_kernelPfPlS0_S0_iiiiPiS1_ii,"a",@progbits
	.sectionflags	@""
	.align	4
.nv.constant0._Z19load_experts_kernelPfPlS0_S0_iiiiPiS1_ii:
	.zero		968


//--------------------- SYMBOLS --------------------------

	.type		.nv.reservedSmem.offset0,@object
	.size		.nv.reservedSmem.offset0,0x4
	.type		.nv.reservedSmem.cap,@object
	.size		.nv.reservedSmem.cap,0x4
